	.target	sm_90a

	.elftype	@"ET_EXEC"


//--------------------- .note.nv.tkinfo           --------------------------
	.section	.note.nv.tkinfo,"",@"SHT_NOTE"
	.sectionflags	@"SHF_NOTE_NV_TKINFO"
	.tkinfo
        /*0018*/ 	.word	0x00000002
        /*0030*/ 	.string	""
        /*0030*/ 	.string	"ptxas"
        /*0030*/ 	.string	"Cuda compilation tools, release 13.0, V13.0.88"
        /*0030*/ 	.string	"Build cuda_13.0.r13.0/compiler.36424714_0"
        /*0030*/ 	.string	"-arch sm_90a -m 64 "



//--------------------- .note.nv.cuinfo           --------------------------
	.section	.note.nv.cuinfo,"",@"SHT_NOTE"
	.sectionflags	@"SHF_NOTE_NV_CUINFO"
        /*0018*/ 	.short	0x0002
        /*001a*/ 	.short	0x005a
        /*001c*/ 	.short	0x0082
	.zero		2


//--------------------- .nv.info                  --------------------------
	.section	.nv.info,"",@"SHT_CUDA_INFO"
	.align	4


	//----- nvinfo : EIATTR_REGCOUNT
	.align		4
        /*0000*/ 	.byte	0x04, 0x2f
        /*0002*/ 	.short	(.L_50 - .L_49)
	.align		4
.L_49:
        /*0004*/ 	.word	index@(_ZN2at6native30max_unpooling2d_forward_kernelIhEEvlPKT_PKllllllPS2_)
        /*0008*/ 	.word	0x00000020


	//----- nvinfo : EIATTR_FRAME_SIZE
	.align		4
.L_50:
        /*000c*/ 	.byte	0x04, 0x11
        /*000e*/ 	.short	(.L_52 - .L_51)
	.align		4
.L_51:
        /*0010*/ 	.word	index@($__internal_44_$__cuda_sm20_div_s64)
        /*0014*/ 	.word	0x00000000


	//----- nvinfo : EIATTR_FRAME_SIZE
	.align		4
.L_52:
        /*0018*/ 	.byte	0x04, 0x11
        /*001a*/ 	.short	(.L_54 - .L_53)
	.align		4
.L_53:
        /*001c*/ 	.word	index@(_ZN2at6native30max_unpooling2d_forward_kernelIhEEvlPKT_PKllllllPS2_)
        /*0020*/ 	.word	0x00000000


	//----- nvinfo : EIATTR_REGCOUNT
	.align		4
.L_54:
        /*0024*/ 	.byte	0x04, 0x2f
        /*0026*/ 	.short	(.L_56 - .L_55)
	.align		4
.L_55:
        /*0028*/ 	.word	index@(_ZN2at6native30max_unpooling2d_forward_kernelIaEEvlPKT_PKllllllPS2_)
        /*002c*/ 	.word	0x00000020


	//----- nvinfo : EIATTR_FRAME_SIZE
	.align		4
.L_56:
        /*0030*/ 	.byte	0x04, 0x11
        /*0032*/ 	.short	(.L_58 - .L_57)
	.align		4
.L_57:
        /*0034*/ 	.word	index@($__internal_43_$__cuda_sm20_div_s64)
        /*0038*/ 	.word	0x00000000


	//----- nvinfo : EIATTR_FRAME_SIZE
	.align		4
.L_58:
        /*003c*/ 	.byte	0x04, 0x11
        /*003e*/ 	.short	(.L_60 - .L_59)
	.align		4
.L_59:
        /*0040*/ 	.word	index@(_ZN2at6native30max_unpooling2d_forward_kernelIaEEvlPKT_PKllllllPS2_)
        /*0044*/ 	.word	0x00000000


	//----- nvinfo : EIATTR_REGCOUNT
	.align		4
.L_60:
        /*0048*/ 	.byte	0x04, 0x2f
        /*004a*/ 	.short	(.L_62 - .L_61)
	.align		4
.L_61:
        /*004c*/ 	.word	index@(_ZN2at6native30max_unpooling2d_forward_kernelIiEEvlPKT_PKllllllPS2_)
        /*0050*/ 	.word	0x0000001e


	//----- nvinfo : EIATTR_FRAME_SIZE
	.align		4
.L_62:
        /*0054*/ 	.byte	0x04, 0x11
        /*0056*/ 	.short	(.L_64 - .L_63)
	.align		4
.L_63:
        /*0058*/ 	.word	index@($__internal_42_$__cuda_sm20_div_s64)
        /*005c*/ 	.word	0x00000000


	//----- nvinfo : EIATTR_FRAME_SIZE
	.align		4
.L_64:
        /*0060*/ 	.byte	0x04, 0x11
        /*0062*/ 	.short	(.L_66 - .L_65)
	.align		4
.L_65:
        /*0064*/ 	.word	index@(_ZN2at6native30max_unpooling2d_forward_kernelIiEEvlPKT_PKllllllPS2_)
        /*0068*/ 	.word	0x00000000


	//----- nvinfo : EIATTR_REGCOUNT
	.align		4
.L_66:
        /*006c*/ 	.byte	0x04, 0x2f
        /*006e*/ 	.short	(.L_68 - .L_67)
	.align		4
.L_67:
        /*0070*/ 	.word	index@(_ZN2at6native30max_unpooling2d_forward_kernelIlEEvlPKT_PKllllllPS2_)
        /*0074*/ 	.word	0x00000020


	//----- nvinfo : EIATTR_FRAME_SIZE
	.align		4
.L_68:
        /*0078*/ 	.byte	0x04, 0x11
        /*007a*/ 	.short	(.L_70 - .L_69)
	.align		4
.L_69:
        /*007c*/ 	.word	index@($__internal_41_$__cuda_sm20_div_s64)
        /*0080*/ 	.word	0x00000000


	//----- nvinfo : EIATTR_FRAME_SIZE
	.align		4
.L_70:
        /*0084*/ 	.byte	0x04, 0x11
        /*0086*/ 	.short	(.L_72 - .L_71)
	.align		4
.L_71:
        /*0088*/ 	.word	index@(_ZN2at6native30max_unpooling2d_forward_kernelIlEEvlPKT_PKllllllPS2_)
        /*008c*/ 	.word	0x00000000


	//----- nvinfo : EIATTR_REGCOUNT
	.align		4
.L_72:
        /*0090*/ 	.byte	0x04, 0x2f
        /*0092*/ 	.short	(.L_74 - .L_73)
	.align		4
.L_73:
        /*0094*/ 	.word	index@(_ZN2at6native30max_unpooling2d_forward_kernelIsEEvlPKT_PKllllllPS2_)
        /*0098*/ 	.word	0x0000001e


	//----- nvinfo : EIATTR_FRAME_SIZE
	.align		4
.L_74:
        /*009c*/ 	.byte	0x04, 0x11
        /*009e*/ 	.short	(.L_76 - .L_75)
	.align		4
.L_75:
        /*00a0*/ 	.word	index@($__internal_40_$__cuda_sm20_div_s64)
        /*00a4*/ 	.word	0x00000000


	//----- nvinfo : EIATTR_FRAME_SIZE
	.align		4
.L_76:
        /*00a8*/ 	.byte	0x04, 0x11
        /*00aa*/ 	.short	(.L_78 - .L_77)
	.align		4
.L_77:
        /*00ac*/ 	.word	index@(_ZN2at6native30max_unpooling2d_forward_kernelIsEEvlPKT_PKllllllPS2_)
        /*00b0*/ 	.word	0x00000000


	//----- nvinfo : EIATTR_REGCOUNT
	.align		4
.L_78:
        /*00b4*/ 	.byte	0x04, 0x2f
        /*00b6*/ 	.short	(.L_80 - .L_79)
	.align		4
.L_79:
        /*00b8*/ 	.word	index@(_ZN2at6native30max_unpooling2d_forward_kernelIdEEvlPKT_PKllllllPS2_)
        /*00bc*/ 	.word	0x00000020


	//----- nvinfo : EIATTR_FRAME_SIZE
	.align		4
.L_80:
        /*00c0*/ 	.byte	0x04, 0x11
        /*00c2*/ 	.short	(.L_82 - .L_81)
	.align		4
.L_81:
        /*00c4*/ 	.word	index@($__internal_39_$__cuda_sm20_div_s64)
        /*00c8*/ 	.word	0x00000000


	//----- nvinfo : EIATTR_FRAME_SIZE
	.align		4
.L_82:
        /*00cc*/ 	.byte	0x04, 0x11
        /*00ce*/ 	.short	(.L_84 - .L_83)
	.align		4
.L_83:
        /*00d0*/ 	.word	index@(_ZN2at6native30max_unpooling2d_forward_kernelIdEEvlPKT_PKllllllPS2_)
        /*00d4*/ 	.word	0x00000000


	//----- nvinfo : EIATTR_REGCOUNT
	.align		4
.L_84:
        /*00d8*/ 	.byte	0x04, 0x2f
        /*00da*/ 	.short	(.L_86 - .L_85)
	.align		4
.L_85:
        /*00dc*/ 	.word	index@(_ZN2at6native30max_unpooling2d_forward_kernelIfEEvlPKT_PKllllllPS2_)
        /*00e0*/ 	.word	0x0000001e


	//----- nvinfo : EIATTR_FRAME_SIZE
	.align		4
.L_86:
        /*00e4*/ 	.byte	0x04, 0x11
        /*00e6*/ 	.short	(.L_88 - .L_87)
	.align		4
.L_87:
        /*00e8*/ 	.word	index@($__internal_38_$__cuda_sm20_div_s64)
        /*00ec*/ 	.word	0x00000000


	//----- nvinfo : EIATTR_FRAME_SIZE
	.align		4
.L_88:
        /*00f0*/ 	.byte	0x04, 0x11
        /*00f2*/ 	.short	(.L_90 - .L_89)
	.align		4
.L_89:
        /*00f4*/ 	.word	index@(_ZN2at6native30max_unpooling2d_forward_kernelIfEEvlPKT_PKllllllPS2_)
        /*00f8*/ 	.word	0x00000000


	//----- nvinfo : EIATTR_REGCOUNT
	.align		4
.L_90:
        /*00fc*/ 	.byte	0x04, 0x2f
        /*00fe*/ 	.short	(.L_92 - .L_91)
	.align		4
.L_91:
        /*0100*/ 	.word	index@(_ZN2at6native30max_unpooling2d_forward_kernelIN3c104HalfEEEvlPKT_PKllllllPS4_)
        /*0104*/ 	.word	0x0000001e


	//----- nvinfo : EIATTR_FRAME_SIZE
	.align		4
.L_92:
        /*0108*/ 	.byte	0x04, 0x11
        /*010a*/ 	.short	(.L_94 - .L_93)
	.align		4
.L_93:
        /*010c*/ 	.word	index@($__internal_37_$__cuda_sm20_div_s64)
        /*0110*/ 	.word	0x00000000


	//----- nvinfo : EIATTR_FRAME_SIZE
	.align		4
.L_94:
        /*0114*/ 	.byte	0x04, 0x11
        /*0116*/ 	.short	(.L_96 - .L_95)
	.align		4
.L_95:
        /*0118*/ 	.word	index@(_ZN2at6native30max_unpooling2d_forward_kernelIN3c104HalfEEEvlPKT_PKllllllPS4_)
        /*011c*/ 	.word	0x00000000


	//----- nvinfo : EIATTR_REGCOUNT
	.align		4
.L_96:
        /*0120*/ 	.byte	0x04, 0x2f
        /*0122*/ 	.short	(.L_98 - .L_97)
	.align		4
.L_97:
        /*0124*/ 	.word	index@(_ZN2at6native30max_unpooling2d_forward_kernelIN3c108BFloat16EEEvlPKT_PKllllllPS4_)
        /*0128*/ 	.word	0x0000001e


	//----- nvinfo : EIATTR_FRAME_SIZE
	.align		4
.L_98:
        /*012c*/ 	.byte	0x04, 0x11
        /*012e*/ 	.short	(.L_100 - .L_99)
	.align		4
.L_99:
        /*0130*/ 	.word	index@($__internal_36_$__cuda_sm20_div_s64)
        /*0134*/ 	.word	0x00000000


	//----- nvinfo : EIATTR_FRAME_SIZE
	.align		4
.L_100:
        /*0138*/ 	.byte	0x04, 0x11
        /*013a*/ 	.short	(.L_102 - .L_101)
	.align		4
.L_101:
        /*013c*/ 	.word	index@(_ZN2at6native30max_unpooling2d_forward_kernelIN3c108BFloat16EEEvlPKT_PKllllllPS4_)
        /*0140*/ 	.word	0x00000000


	//----- nvinfo : EIATTR_REGCOUNT
	.align		4
.L_102:
        /*0144*/ 	.byte	0x04, 0x2f
        /*0146*/ 	.short	(.L_104 - .L_103)
	.align		4
.L_103:
        /*0148*/ 	.word	index@(_ZN2at6native30max_unpooling3d_forward_kernelIhEEvNS_27GenericPackedTensorAccessorIKT_Lm4ENS_16DefaultPtrTraitsElEENS2_IKlLm4ES5_lEEPS3_llll)
        /*014c*/ 	.word	0x0000001a


	//----- nvinfo : EIATTR_FRAME_SIZE
	.align		4
.L_104:
        /*0150*/ 	.byte	0x04, 0x11
        /*0152*/ 	.short	(.L_106 - .L_105)
	.align		4
.L_105:
        /*0154*/ 	.word	index@($__internal_35_$__cuda_sm20_div_s64)
        /*0158*/ 	.word	0x00000000


	//----- nvinfo : EIATTR_FRAME_SIZE
	.align		4
.L_106:
        /*015c*/ 	.byte	0x04, 0x11
        /*015e*/ 	.short	(.L_108 - .L_107)
	.align		4
.L_107:
        /*0160*/ 	.word	index@(_ZN2at6native30max_unpooling3d_forward_kernelIhEEvNS_27GenericPackedTensorAccessorIKT_Lm4ENS_16DefaultPtrTraitsElEENS2_IKlLm4ES5_lEEPS3_llll)
        /*0164*/ 	.word	0x00000000


	//----- nvinfo : EIATTR_REGCOUNT
	.align		4
.L_108:
        /*0168*/ 	.byte	0x04, 0x2f
        /*016a*/ 	.short	(.L_110 - .L_109)
	.align		4
.L_109:
        /*016c*/ 	.word	index@(_ZN2at6native30max_unpooling3d_forward_kernelIaEEvNS_27GenericPackedTensorAccessorIKT_Lm4ENS_16DefaultPtrTraitsElEENS2_IKlLm4ES5_lEEPS3_llll)
        /*0170*/ 	.word	0x0000001a


	//----- nvinfo : EIATTR_FRAME_SIZE
	.align		4
.L_110:
        /*0174*/ 	.byte	0x04, 0x11
        /*0176*/ 	.short	(.L_112 - .L_111)
	.align		4
.L_111:
        /*0178*/ 	.word	index@($__internal_34_$__cuda_sm20_div_s64)
        /*017c*/ 	.word	0x00000000


	//----- nvinfo : EIATTR_FRAME_SIZE
	.align		4
.L_112:
        /*0180*/ 	.byte	0x04, 0x11
        /*0182*/ 	.short	(.L_114 - .L_113)
	.align		4
.L_113:
        /*0184*/ 	.word	index@(_ZN2at6native30max_unpooling3d_forward_kernelIaEEvNS_27GenericPackedTensorAccessorIKT_Lm4ENS_16DefaultPtrTraitsElEENS2_IKlLm4ES5_lEEPS3_llll)
        /*0188*/ 	.word	0x00000000


	//----- nvinfo : EIATTR_REGCOUNT
	.align		4
.L_114:
        /*018c*/ 	.byte	0x04, 0x2f
        /*018e*/ 	.short	(.L_116 - .L_115)
	.align		4
.L_115:
        /*0190*/ 	.word	index@(_ZN2at6native30max_unpooling3d_forward_kernelIiEEvNS_27GenericPackedTensorAccessorIKT_Lm4ENS_16DefaultPtrTraitsElEENS2_IKlLm4ES5_lEEPS3_llll)
        /*0194*/ 	.word	0x0000001a


	//----- nvinfo : EIATTR_FRAME_SIZE
	.align		4
.L_116:
        /*0198*/ 	.byte	0x04, 0x11
        /*019a*/ 	.short	(.L_118 - .L_117)
	.align		4
.L_117:
        /*019c*/ 	.word	index@($__internal_33_$__cuda_sm20_div_s64)
        /*01a0*/ 	.word	0x00000000


	//----- nvinfo : EIATTR_FRAME_SIZE
	.align		4
.L_118:
        /*01a4*/ 	.byte	0x04, 0x11
        /*01a6*/ 	.short	(.L_120 - .L_119)
	.align		4
.L_119:
        /*01a8*/ 	.word	index@(_ZN2at6native30max_unpooling3d_forward_kernelIiEEvNS_27GenericPackedTensorAccessorIKT_Lm4ENS_16DefaultPtrTraitsElEENS2_IKlLm4ES5_lEEPS3_llll)
        /*01ac*/ 	.word	0x00000000


	//----- nvinfo : EIATTR_REGCOUNT
	.align		4
.L_120:
        /*01b0*/ 	.byte	0x04, 0x2f
        /*01b2*/ 	.short	(.L_122 - .L_121)
	.align		4
.L_121:
        /*01b4*/ 	.word	index@(_ZN2at6native30max_unpooling3d_forward_kernelIlEEvNS_27GenericPackedTensorAccessorIKT_Lm4ENS_16DefaultPtrTraitsElEENS2_IKlLm4ES5_lEEPS3_llll)
        /*01b8*/ 	.word	0x0000001a


	//----- nvinfo : EIATTR_FRAME_SIZE
	.align		4
.L_122:
        /*01bc*/ 	.byte	0x04, 0x11
        /*01be*/ 	.short	(.L_124 - .L_123)
	.align		4
.L_123:
        /*01c0*/ 	.word	index@($__internal_32_$__cuda_sm20_div_s64)
        /*01c4*/ 	.word	0x00000000


	//----- nvinfo : EIATTR_FRAME_SIZE
	.align		4
.L_124:
        /*01c8*/ 	.byte	0x04, 0x11
        /*01ca*/ 	.short	(.L_126 - .L_125)
	.align		4
.L_125:
        /*01cc*/ 	.word	index@(_ZN2at6native30max_unpooling3d_forward_kernelIlEEvNS_27GenericPackedTensorAccessorIKT_Lm4ENS_16DefaultPtrTraitsElEENS2_IKlLm4ES5_lEEPS3_llll)
        /*01d0*/ 	.word	0x00000000


	//----- nvinfo : EIATTR_REGCOUNT
	.align		4
.L_126:
        /*01d4*/ 	.byte	0x04, 0x2f
        /*01d6*/ 	.short	(.L_128 - .L_127)
	.align		4
.L_127:
        /*01d8*/ 	.word	index@(_ZN2at6native30max_unpooling3d_forward_kernelIsEEvNS_27GenericPackedTensorAccessorIKT_Lm4ENS_16DefaultPtrTraitsElEENS2_IKlLm4ES5_lEEPS3_llll)
        /*01dc*/ 	.word	0x0000001a


	//----- nvinfo : EIATTR_FRAME_SIZE
	.align		4
.L_128:
        /*01e0*/ 	.byte	0x04, 0x11
        /*01e2*/ 	.short	(.L_130 - .L_129)
	.align		4
.L_129:
        /*01e4*/ 	.word	index@($__internal_31_$__cuda_sm20_div_s64)
        /*01e8*/ 	.word	0x00000000


	//----- nvinfo : EIATTR_FRAME_SIZE
	.align		4
.L_130:
        /*01ec*/ 	.byte	0x04, 0x11
        /*01ee*/ 	.short	(.L_132 - .L_131)
	.align		4
.L_131:
        /*01f0*/ 	.word	index@(_ZN2at6native30max_unpooling3d_forward_kernelIsEEvNS_27GenericPackedTensorAccessorIKT_Lm4ENS_16DefaultPtrTraitsElEENS2_IKlLm4ES5_lEEPS3_llll)
        /*01f4*/ 	.word	0x00000000


	//----- nvinfo : EIATTR_REGCOUNT
	.align		4
.L_132:
        /*01f8*/ 	.byte	0x04, 0x2f
        /*01fa*/ 	.short	(.L_134 - .L_133)
	.align		4
.L_133:
        /*01fc*/ 	.word	index@(_ZN2at6native30max_unpooling3d_forward_kernelIdEEvNS_27GenericPackedTensorAccessorIKT_Lm4ENS_16DefaultPtrTraitsElEENS2_IKlLm4ES5_lEEPS3_llll)
        /*0200*/ 	.word	0x0000001a


	//----- nvinfo : EIATTR_FRAME_SIZE
	.align		4
.L_134:
        /*0204*/ 	.byte	0x04, 0x11
        /*0206*/ 	.short	(.L_136 - .L_135)
	.align		4
.L_135:
        /*0208*/ 	.word	index@($__internal_30_$__cuda_sm20_div_s64)
        /*020c*/ 	.word	0x00000000


	//----- nvinfo : EIATTR_FRAME_SIZE
	.align		4
.L_136:
        /*0210*/ 	.byte	0x04, 0x11
        /*0212*/ 	.short	(.L_138 - .L_137)
	.align		4
.L_137:
        /*0214*/ 	.word	index@(_ZN2at6native30max_unpooling3d_forward_kernelIdEEvNS_27GenericPackedTensorAccessorIKT_Lm4ENS_16DefaultPtrTraitsElEENS2_IKlLm4ES5_lEEPS3_llll)
        /*0218*/ 	.word	0x00000000


	//----- nvinfo : EIATTR_REGCOUNT
	.align		4
.L_138:
        /*021c*/ 	.byte	0x04, 0x2f
        /*021e*/ 	.short	(.L_140 - .L_139)
	.align		4
.L_139:
        /*0220*/ 	.word	index@(_ZN2at6native30max_unpooling3d_forward_kernelIfEEvNS_27GenericPackedTensorAccessorIKT_Lm4ENS_16DefaultPtrTraitsElEENS2_IKlLm4ES5_lEEPS3_llll)
        /*0224*/ 	.word	0x0000001a


	//----- nvinfo : EIATTR_FRAME_SIZE
	.align		4
.L_140:
        /*0228*/ 	.byte	0x04, 0x11
        /*022a*/ 	.short	(.L_142 - .L_141)
	.align		4
.L_141:
        /*022c*/ 	.word	index@($__internal_29_$__cuda_sm20_div_s64)
        /*0230*/ 	.word	0x00000000


	//----- nvinfo : EIATTR_FRAME_SIZE
	.align		4
.L_142:
        /*0234*/ 	.byte	0x04, 0x11
        /*0236*/ 	.short	(.L_144 - .L_143)
	.align		4
.L_143:
        /*0238*/ 	.word	index@(_ZN2at6native30max_unpooling3d_forward_kernelIfEEvNS_27GenericPackedTensorAccessorIKT_Lm4ENS_16DefaultPtrTraitsElEENS2_IKlLm4ES5_lEEPS3_llll)
        /*023c*/ 	.word	0x00000000


	//----- nvinfo : EIATTR_REGCOUNT
	.align		4
.L_144:
        /*0240*/ 	.byte	0x04, 0x2f
        /*0242*/ 	.short	(.L_146 - .L_145)
	.align		4
.L_145:
        /*0244*/ 	.word	index@(_ZN2at6native30max_unpooling3d_forward_kernelIN3c104HalfEEEvNS_27GenericPackedTensorAccessorIKT_Lm4ENS_16DefaultPtrTraitsElEENS4_IKlLm4ES7_lEEPS5_llll)
        /*0248*/ 	.word	0x0000001a


	//----- nvinfo : EIATTR_FRAME_SIZE
	.align		4
.L_146:
        /*024c*/ 	.byte	0x04, 0x11
        /*024e*/ 	.short	(.L_148 - .L_147)
	.align		4
.L_147:
        /*0250*/ 	.word	index@($__internal_28_$__cuda_sm20_div_s64)
        /*0254*/ 	.word	0x00000000


	//----- nvinfo : EIATTR_FRAME_SIZE
	.align		4
.L_148:
        /*0258*/ 	.byte	0x04, 0x11
        /*025a*/ 	.short	(.L_150 - .L_149)
	.align		4
.L_149:
        /*025c*/ 	.word	index@(_ZN2at6native30max_unpooling3d_forward_kernelIN3c104HalfEEEvNS_27GenericPackedTensorAccessorIKT_Lm4ENS_16DefaultPtrTraitsElEENS4_IKlLm4ES7_lEEPS5_llll)
        /*0260*/ 	.word	0x00000000


	//----- nvinfo : EIATTR_REGCOUNT
	.align		4
.L_150:
        /*0264*/ 	.byte	0x04, 0x2f
        /*0266*/ 	.short	(.L_152 - .L_151)
	.align		4
.L_151:
        /*0268*/ 	.word	index@(_ZN2at6native30max_unpooling3d_forward_kernelIN3c108BFloat16EEEvNS_27GenericPackedTensorAccessorIKT_Lm4ENS_16DefaultPtrTraitsElEENS4_IKlLm4ES7_lEEPS5_llll)
        /*026c*/ 	.word	0x0000001a


	//----- nvinfo : EIATTR_FRAME_SIZE
	.align		4
.L_152:
        /*0270*/ 	.byte	0x04, 0x11
        /*0272*/ 	.short	(.L_154 - .L_153)
	.align		4
.L_153:
        /*0274*/ 	.word	index@($__internal_27_$__cuda_sm20_div_s64)
        /*0278*/ 	.word	0x00000000


	//----- nvinfo : EIATTR_FRAME_SIZE
	.align		4
.L_154:
        /*027c*/ 	.byte	0x04, 0x11
        /*027e*/ 	.short	(.L_156 - .L_155)
	.align		4
.L_155:
        /*0280*/ 	.word	index@(_ZN2at6native30max_unpooling3d_forward_kernelIN3c108BFloat16EEEvNS_27GenericPackedTensorAccessorIKT_Lm4ENS_16DefaultPtrTraitsElEENS4_IKlLm4ES7_lEEPS5_llll)
        /*0284*/ 	.word	0x00000000


	//----- nvinfo : EIATTR_REGCOUNT
	.align		4
.L_156:
        /*0288*/ 	.byte	0x04, 0x2f
        /*028a*/ 	.short	(.L_158 - .L_157)
	.align		4
.L_157:
        /*028c*/ 	.word	index@(_ZN2at6native31max_unpooling2d_backward_kernelIhEEvlPKT_PKllllllPS2_)
        /*0290*/ 	.word	0x00000022


	//----- nvinfo : EIATTR_FRAME_SIZE
	.align		4
.L_158:
        /*0294*/ 	.byte	0x04, 0x11
        /*0296*/ 	.short	(.L_160 - .L_159)
	.align		4
.L_159:
        /*0298*/ 	.word	index@($__internal_26_$__cuda_sm20_div_u64)
        /*029c*/ 	.word	0x00000000


	//----- nvinfo : EIATTR_FRAME_SIZE
	.align		4
.L_160:
        /*02a0*/ 	.byte	0x04, 0x11
        /*02a2*/ 	.short	(.L_162 - .L_161)
	.align		4
.L_161:
        /*02a4*/ 	.word	index@($__internal_25_$__cuda_sm20_div_s64)
        /*02a8*/ 	.word	0x00000000


	//----- nvinfo : EIATTR_FRAME_SIZE
	.align		4
.L_162:
        /*02ac*/ 	.byte	0x04, 0x11
        /*02ae*/ 	.short	(.L_164 - .L_163)
	.align		4
.L_163:
        /*02b0*/ 	.word	index@(_ZN2at6native31max_unpooling2d_backward_kernelIhEEvlPKT_PKllllllPS2_)
        /*02b4*/ 	.word	0x00000000


	//----- nvinfo : EIATTR_REGCOUNT
	.align		4
.L_164:
        /*02b8*/ 	.byte	0x04, 0x2f
        /*02ba*/ 	.short	(.L_166 - .L_165)
	.align		4
.L_165:
        /*02bc*/ 	.word	index@(_ZN2at6native31max_unpooling2d_backward_kernelIaEEvlPKT_PKllllllPS2_)
        /*02c0*/ 	.word	0x00000022


	//----- nvinfo : EIATTR_FRAME_SIZE
	.align		4
.L_166:
        /*02c4*/ 	.byte	0x04, 0x11
        /*02c6*/ 	.short	(.L_168 - .L_167)
	.align		4
.L_167:
        /*02c8*/ 	.word	index@($__internal_24_$__cuda_sm20_div_u64)
        /*02cc*/ 	.word	0x00000000


	//----- nvinfo : EIATTR_FRAME_SIZE
	.align		4
.L_168:
        /*02d0*/ 	.byte	0x04, 0x11
        /*02d2*/ 	.short	(.L_170 - .L_169)
	.align		4
.L_169:
        /*02d4*/ 	.word	index@($__internal_23_$__cuda_sm20_div_s64)
        /*02d8*/ 	.word	0x00000000


	//----- nvinfo : EIATTR_FRAME_SIZE
	.align		4
.L_170:
        /*02dc*/ 	.byte	0x04, 0x11
        /*02de*/ 	.short	(.L_172 - .L_171)
	.align		4
.L_171:
        /*02e0*/ 	.word	index@(_ZN2at6native31max_unpooling2d_backward_kernelIaEEvlPKT_PKllllllPS2_)
        /*02e4*/ 	.word	0x00000000


	//----- nvinfo : EIATTR_REGCOUNT
	.align		4
.L_172:
        /*02e8*/ 	.byte	0x04, 0x2f
        /*02ea*/ 	.short	(.L_174 - .L_173)
	.align		4
.L_173:
        /*02ec*/ 	.word	index@(_ZN2at6native31max_unpooling2d_backward_kernelIiEEvlPKT_PKllllllPS2_)
        /*02f0*/ 	.word	0x00000020


	//----- nvinfo : EIATTR_FRAME_SIZE
	.align		4
.L_174:
        /*02f4*/ 	.byte	0x04, 0x11
        /*02f6*/ 	.short	(.L_176 - .L_175)
	.align		4
.L_175:
        /*02f8*/ 	.word	index@($__internal_22_$__cuda_sm20_div_u64)
        /*02fc*/ 	.word	0x00000000


	//----- nvinfo : EIATTR_FRAME_SIZE
	.align		4
.L_176:
        /*0300*/ 	.byte	0x04, 0x11
        /*0302*/ 	.short	(.L_178 - .L_177)
	.align		4
.L_177:
        /*0304*/ 	.word	index@($__internal_21_$__cuda_sm20_div_s64)
        /*0308*/ 	.word	0x00000000


	//----- nvinfo : EIATTR_FRAME_SIZE
	.align		4
.L_178:
        /*030c*/ 	.byte	0x04, 0x11
        /*030e*/ 	.short	(.L_180 - .L_179)
	.align		4
.L_179:
        /*0310*/ 	.word	index@(_ZN2at6native31max_unpooling2d_backward_kernelIiEEvlPKT_PKllllllPS2_)
        /*0314*/ 	.word	0x00000000


	//----- nvinfo : EIATTR_REGCOUNT
	.align		4
.L_180:
        /*0318*/ 	.byte	0x04, 0x2f
        /*031a*/ 	.short	(.L_182 - .L_181)
	.align		4
.L_181:
        /*031c*/ 	.word	index@(_ZN2at6native31max_unpooling2d_backward_kernelIlEEvlPKT_PKllllllPS2_)
        /*0320*/ 	.word	0x00000028


	//----- nvinfo : EIATTR_FRAME_SIZE
	.align		4
.L_182:
        /*0324*/ 	.byte	0x04, 0x11
        /*0326*/ 	.short	(.L_184 - .L_183)
	.align		4
.L_183:
        /*0328*/ 	.word	index@($__internal_20_$__cuda_sm20_div_u64)
        /*032c*/ 	.word	0x00000000


	//----- nvinfo : EIATTR_FRAME_SIZE
	.align		4
.L_184:
        /*0330*/ 	.byte	0x04, 0x11
        /*0332*/ 	.short	(.L_186 - .L_185)
	.align		4
.L_185:
        /*0334*/ 	.word	index@($__internal_19_$__cuda_sm20_div_s64)
        /*0338*/ 	.word	0x00000000


	//----- nvinfo : EIATTR_FRAME_SIZE
	.align		4
.L_186:
        /*033c*/ 	.byte	0x04, 0x11
        /*033e*/ 	.short	(.L_188 - .L_187)
	.align		4
.L_187:
        /*0340*/ 	.word	index@(_ZN2at6native31max_unpooling2d_backward_kernelIlEEvlPKT_PKllllllPS2_)
        /*0344*/ 	.word	0x00000000


	//----- nvinfo : EIATTR_REGCOUNT
	.align		4
.L_188:
        /*0348*/ 	.byte	0x04, 0x2f
        /*034a*/ 	.short	(.L_190 - .L_189)
	.align		4
.L_189:
        /*034c*/ 	.word	index@(_ZN2at6native31max_unpooling2d_backward_kernelIsEEvlPKT_PKllllllPS2_)
        /*0350*/ 	.word	0x00000020


	//----- nvinfo : EIATTR_FRAME_SIZE
	.align		4
.L_190:
        /*0354*/ 	.byte	0x04, 0x11
        /*0356*/ 	.short	(.L_192 - .L_191)
	.align		4
.L_191:
        /*0358*/ 	.word	index@($__internal_18_$__cuda_sm20_div_u64)
        /*035c*/ 	.word	0x00000000


	//----- nvinfo : EIATTR_FRAME_SIZE
	.align		4
.L_192:
        /*0360*/ 	.byte	0x04, 0x11
        /*0362*/ 	.short	(.L_194 - .L_193)
	.align		4
.L_193:
        /*0364*/ 	.word	index@($__internal_17_$__cuda_sm20_div_s64)
        /*0368*/ 	.word	0x00000000


	//----- nvinfo : EIATTR_FRAME_SIZE
	.align		4
.L_194:
        /*036c*/ 	.byte	0x04, 0x11
        /*036e*/ 	.short	(.L_196 - .L_195)
	.align		4
.L_195:
        /*0370*/ 	.word	index@(_ZN2at6native31max_unpooling2d_backward_kernelIsEEvlPKT_PKllllllPS2_)
        /*0374*/ 	.word	0x00000000


	//----- nvinfo : EIATTR_REGCOUNT
	.align		4
.L_196:
        /*0378*/ 	.byte	0x04, 0x2f
        /*037a*/ 	.short	(.L_198 - .L_197)
	.align		4
.L_197:
        /*037c*/ 	.word	index@(_ZN2at6native31max_unpooling2d_backward_kernelIdEEvlPKT_PKllllllPS2_)
        /*0380*/ 	.word	0x00000028


	//----- nvinfo : EIATTR_FRAME_SIZE
	.align		4
.L_198:
        /*0384*/ 	.byte	0x04, 0x11
        /*0386*/ 	.short	(.L_200 - .L_199)
	.align		4
.L_199:
        /*0388*/ 	.word	index@($__internal_16_$__cuda_sm20_div_u64)
        /*038c*/ 	.word	0x00000000


	//----- nvinfo : EIATTR_FRAME_SIZE
	.align		4
.L_200:
        /*0390*/ 	.byte	0x04, 0x11
        /*0392*/ 	.short	(.L_202 - .L_201)
	.align		4
.L_201:
        /*0394*/ 	.word	index@($__internal_15_$__cuda_sm20_div_s64)
        /*0398*/ 	.word	0x00000000


	//----- nvinfo : EIATTR_FRAME_SIZE
	.align		4
.L_202:
        /*039c*/ 	.byte	0x04, 0x11
        /*039e*/ 	.short	(.L_204 - .L_203)
	.align		4
.L_203:
        /*03a0*/ 	.word	index@(_ZN2at6native31max_unpooling2d_backward_kernelIdEEvlPKT_PKllllllPS2_)
        /*03a4*/ 	.word	0x00000000


	//----- nvinfo : EIATTR_REGCOUNT
	.align		4
.L_204:
        /*03a8*/ 	.byte	0x04, 0x2f
        /*03aa*/ 	.short	(.L_206 - .L_205)
	.align		4
.L_205:
        /*03ac*/ 	.word	index@(_ZN2at6native31max_unpooling2d_backward_kernelIfEEvlPKT_PKllllllPS2_)
        /*03b0*/ 	.word	0x00000020


	//----- nvinfo : EIATTR_FRAME_SIZE
	.align		4
.L_206:
        /*03b4*/ 	.byte	0x04, 0x11
        /*03b6*/ 	.short	(.L_208 - .L_207)
	.align		4
.L_207:
        /*03b8*/ 	.word	index@($__internal_14_$__cuda_sm20_div_u64)
        /*03bc*/ 	.word	0x00000000


	//----- nvinfo : EIATTR_FRAME_SIZE
	.align		4
.L_208:
        /*03c0*/ 	.byte	0x04, 0x11
        /*03c2*/ 	.short	(.L_210 - .L_209)
	.align		4
.L_209:
        /*03c4*/ 	.word	index@($__internal_13_$__cuda_sm20_div_s64)
        /*03c8*/ 	.word	0x00000000


	//----- nvinfo : EIATTR_FRAME_SIZE
	.align		4
.L_210:
        /*03cc*/ 	.byte	0x04, 0x11
        /*03ce*/ 	.short	(.L_212 - .L_211)
	.align		4
.L_211:
        /*03d0*/ 	.word	index@(_ZN2at6native31max_unpooling2d_backward_kernelIfEEvlPKT_PKllllllPS2_)
        /*03d4*/ 	.word	0x00000000


	//----- nvinfo : EIATTR_REGCOUNT
	.align		4
.L_212:
        /*03d8*/ 	.byte	0x04, 0x2f
        /*03da*/ 	.short	(.L_214 - .L_213)
	.align		4
.L_213:
        /*03dc*/ 	.word	index@(_ZN2at6native31max_unpooling2d_backward_kernelIN3c104HalfEEEvlPKT_PKllllllPS4_)
        /*03e0*/ 	.word	0x00000020


	//----- nvinfo : EIATTR_FRAME_SIZE
	.align		4
.L_214:
        /*03e4*/ 	.byte	0x04, 0x11
        /*03e6*/ 	.short	(.L_216 - .L_215)
	.align		4
.L_215:
        /*03e8*/ 	.word	index@($__internal_12_$__cuda_sm20_div_u64)
        /*03ec*/ 	.word	0x00000000


	//----- nvinfo : EIATTR_FRAME_SIZE
	.align		4
.L_216:
        /*03f0*/ 	.byte	0x04, 0x11
        /*03f2*/ 	.short	(.L_218 - .L_217)
	.align		4
.L_217:
        /*03f4*/ 	.word	index@($__internal_11_$__cuda_sm20_div_s64)
        /*03f8*/ 	.word	0x00000000


	//----- nvinfo : EIATTR_FRAME_SIZE
	.align		4
.L_218:
        /*03fc*/ 	.byte	0x04, 0x11
        /*03fe*/ 	.short	(.L_220 - .L_219)
	.align		4
.L_219:
        /*0400*/ 	.word	index@(_ZN2at6native31max_unpooling2d_backward_kernelIN3c104HalfEEEvlPKT_PKllllllPS4_)
        /*0404*/ 	.word	0x00000000


	//----- nvinfo : EIATTR_REGCOUNT
	.align		4
.L_220:
        /*0408*/ 	.byte	0x04, 0x2f
        /*040a*/ 	.short	(.L_222 - .L_221)
	.align		4
.L_221:
        /*040c*/ 	.word	index@(_ZN2at6native31max_unpooling2d_backward_kernelIN3c108BFloat16EEEvlPKT_PKllllllPS4_)
        /*0410*/ 	.word	0x00000020


	//----- nvinfo : EIATTR_FRAME_SIZE
	.align		4
.L_222:
        /*0414*/ 	.byte	0x04, 0x11
        /*0416*/ 	.short	(.L_224 - .L_223)
	.align		4
.L_223:
        /*0418*/ 	.word	index@($__internal_10_$__cuda_sm20_div_u64)
        /*041c*/ 	.word	0x00000000


	//----- nvinfo : EIATTR_FRAME_SIZE
	.align		4
.L_224:
        /*0420*/ 	.byte	0x04, 0x11
        /*0422*/ 	.short	(.L_226 - .L_225)
	.align		4
.L_225:
        /*0424*/ 	.word	index@($__internal_9_$__cuda_sm20_div_s64)
        /*0428*/ 	.word	0x00000000


	//----- nvinfo : EIATTR_FRAME_SIZE
	.align		4
.L_226:
        /*042c*/ 	.byte	0x04, 0x11
        /*042e*/ 	.short	(.L_228 - .L_227)
	.align		4
.L_227:
        /*0430*/ 	.word	index@(_ZN2at6native31max_unpooling2d_backward_kernelIN3c108BFloat16EEEvlPKT_PKllllllPS4_)
        /*0434*/ 	.word	0x00000000


	//----- nvinfo : EIATTR_REGCOUNT
	.align		4
.L_228:
        /*0438*/ 	.byte	0x04, 0x2f
        /*043a*/ 	.short	(.L_230 - .L_229)
	.align		4
.L_229:
        /*043c*/ 	.word	index@(_ZN2at6native31max_unpooling3d_backward_kernelIhEEvPKT_lllNS_27GenericPackedTensorAccessorIlLm4ENS_16DefaultPtrTraitsElEENS5_IS2_Lm4ES6_lEEi)
        /*0440*/ 	.word	0x00000012


	//----- nvinfo : EIATTR_FRAME_SIZE
	.align		4
.L_230:
        /*0444*/ 	.byte	0x04, 0x11
        /*0446*/ 	.short	(.L_232 - .L_231)
	.align		4
.L_231:
        /*0448*/ 	.word	index@($__internal_8_$__cuda_sm20_div_s64)
        /*044c*/ 	.word	0x00000000


	//----- nvinfo : EIATTR_FRAME_SIZE
	.align		4
.L_232:
        /*0450*/ 	.byte	0x04, 0x11
        /*0452*/ 	.short	(.L_234 - .L_233)
	.align		4
.L_233:
        /*0454*/ 	.word	index@(_ZN2at6native31max_unpooling3d_backward_kernelIhEEvPKT_lllNS_27GenericPackedTensorAccessorIlLm4ENS_16DefaultPtrTraitsElEENS5_IS2_Lm4ES6_lEEi)
        /*0458*/ 	.word	0x00000000


	//----- nvinfo : EIATTR_REGCOUNT
	.align		4
.L_234:
        /*045c*/ 	.byte	0x04, 0x2f
        /*045e*/ 	.short	(.L_236 - .L_235)
	.align		4
.L_235:
        /*0460*/ 	.word	index@(_ZN2at6native31max_unpooling3d_backward_kernelIaEEvPKT_lllNS_27GenericPackedTensorAccessorIlLm4ENS_16DefaultPtrTraitsElEENS5_IS2_Lm4ES6_lEEi)
        /*0464*/ 	.word	0x00000012


	//----- nvinfo : EIATTR_FRAME_SIZE
	.align		4
.L_236:
        /*0468*/ 	.byte	0x04, 0x11
        /*046a*/ 	.short	(.L_238 - .L_237)
	.align		4
.L_237:
        /*046c*/ 	.word	index@($__internal_7_$__cuda_sm20_div_s64)
        /*0470*/ 	.word	0x00000000


	//----- nvinfo : EIATTR_FRAME_SIZE
	.align		4
.L_238:
        /*0474*/ 	.byte	0x04, 0x11
        /*0476*/ 	.short	(.L_240 - .L_239)
	.align		4
.L_239:
        /*0478*/ 	.word	index@(_ZN2at6native31max_unpooling3d_backward_kernelIaEEvPKT_lllNS_27GenericPackedTensorAccessorIlLm4ENS_16DefaultPtrTraitsElEENS5_IS2_Lm4ES6_lEEi)
        /*047c*/ 	.word	0x00000000


	//----- nvinfo : EIATTR_REGCOUNT
	.align		4
.L_240:
        /*0480*/ 	.byte	0x04, 0x2f
        /*0482*/ 	.short	(.L_242 - .L_241)
	.align		4
.L_241:
        /*0484*/ 	.word	index@(_ZN2at6native31max_unpooling3d_backward_kernelIiEEvPKT_lllNS_27GenericPackedTensorAccessorIlLm4ENS_16DefaultPtrTraitsElEENS5_IS2_Lm4ES6_lEEi)
        /*0488*/ 	.word	0x00000012


	//----- nvinfo : EIATTR_FRAME_SIZE
	.align		4
.L_242:
        /*048c*/ 	.byte	0x04, 0x11
        /*048e*/ 	.short	(.L_244 - .L_243)
	.align		4
.L_243:
        /*0490*/ 	.word	index@($__internal_6_$__cuda_sm20_div_s64)
        /*0494*/ 	.word	0x00000000


	//----- nvinfo : EIATTR_FRAME_SIZE
	.align		4
.L_244:
        /*0498*/ 	.byte	0x04, 0x11
        /*049a*/ 	.short	(.L_246 - .L_245)
	.align		4
.L_245:
        /*049c*/ 	.word	index@(_ZN2at6native31max_unpooling3d_backward_kernelIiEEvPKT_lllNS_27GenericPackedTensorAccessorIlLm4ENS_16DefaultPtrTraitsElEENS5_IS2_Lm4ES6_lEEi)
        /*04a0*/ 	.word	0x00000000


	//----- nvinfo : EIATTR_REGCOUNT
	.align		4
.L_246:
        /*04a4*/ 	.byte	0x04, 0x2f
        /*04a6*/ 	.short	(.L_248 - .L_247)
	.align		4
.L_247:
        /*04a8*/ 	.word	index@(_ZN2at6native31max_unpooling3d_backward_kernelIlEEvPKT_lllNS_27GenericPackedTensorAccessorIlLm4ENS_16DefaultPtrTraitsElEENS5_IS2_Lm4ES6_lEEi)
        /*04ac*/ 	.word	0x00000012


	//----- nvinfo : EIATTR_FRAME_SIZE
	.align		4
.L_248:
        /*04b0*/ 	.byte	0x04, 0x11
        /*04b2*/ 	.short	(.L_250 - .L_249)
	.align		4
.L_249:
        /*04b4*/ 	.word	index@($__internal_5_$__cuda_sm20_div_s64)
        /*04b8*/ 	.word	0x00000000


	//----- nvinfo : EIATTR_FRAME_SIZE
	.align		4
.L_250:
        /*04bc*/ 	.byte	0x04, 0x11
        /*04be*/ 	.short	(.L_252 - .L_251)
	.align		4
.L_251:
        /*04c0*/ 	.word	index@(_ZN2at6native31max_unpooling3d_backward_kernelIlEEvPKT_lllNS_27GenericPackedTensorAccessorIlLm4ENS_16DefaultPtrTraitsElEENS5_IS2_Lm4ES6_lEEi)
        /*04c4*/ 	.word	0x00000000


	//----- nvinfo : EIATTR_REGCOUNT
	.align		4
.L_252:
        /*04c8*/ 	.byte	0x04, 0x2f
        /*04ca*/ 	.short	(.L_254 - .L_253)
	.align		4
.L_253:
        /*04cc*/ 	.word	index@(_ZN2at6native31max_unpooling3d_backward_kernelIsEEvPKT_lllNS_27GenericPackedTensorAccessorIlLm4ENS_16DefaultPtrTraitsElEENS5_IS2_Lm4ES6_lEEi)
        /*04d0*/ 	.word	0x00000012


	//----- nvinfo : EIATTR_FRAME_SIZE
	.align		4
.L_254:
        /*04d4*/ 	.byte	0x04, 0x11
        /*04d6*/ 	.short	(.L_256 - .L_255)
	.align		4
.L_255:
        /*04d8*/ 	.word	index@($__internal_4_$__cuda_sm20_div_s64)
        /*04dc*/ 	.word	0x00000000


	//----- nvinfo : EIATTR_FRAME_SIZE
	.align		4
.L_256:
        /*04e0*/ 	.byte	0x04, 0x11
        /*04e2*/ 	.short	(.L_258 - .L_257)
	.align		4
.L_257:
        /*04e4*/ 	.word	index@(_ZN2at6native31max_unpooling3d_backward_kernelIsEEvPKT_lllNS_27GenericPackedTensorAccessorIlLm4ENS_16DefaultPtrTraitsElEENS5_IS2_Lm4ES6_lEEi)
        /*04e8*/ 	.word	0x00000000


	//----- nvinfo : EIATTR_REGCOUNT
	.align		4
.L_258:
        /*04ec*/ 	.byte	0x04, 0x2f
        /*04ee*/ 	.short	(.L_260 - .L_259)
	.align		4
.L_259:
        /*04f0*/ 	.word	index@(_ZN2at6native31max_unpooling3d_backward_kernelIdEEvPKT_lllNS_27GenericPackedTensorAccessorIlLm4ENS_16DefaultPtrTraitsElEENS5_IS2_Lm4ES6_lEEi)
        /*04f4*/ 	.word	0x00000012


	//----- nvinfo : EIATTR_FRAME_SIZE
	.align		4
.L_260:
        /*04f8*/ 	.byte	0x04, 0x11
        /*04fa*/ 	.short	(.L_262 - .L_261)
	.align		4
.L_261:
        /*04fc*/ 	.word	index@($__internal_3_$__cuda_sm20_div_s64)
        /*0500*/ 	.word	0x00000000


	//----- nvinfo : EIATTR_FRAME_SIZE
	.align		4
.L_262:
        /*0504*/ 	.byte	0x04, 0x11
        /*0506*/ 	.short	(.L_264 - .L_263)
	.align		4
.L_263:
        /*0508*/ 	.word	index@(_ZN2at6native31max_unpooling3d_backward_kernelIdEEvPKT_lllNS_27GenericPackedTensorAccessorIlLm4ENS_16DefaultPtrTraitsElEENS5_IS2_Lm4ES6_lEEi)
        /*050c*/ 	.word	0x00000000


	//----- nvinfo : EIATTR_REGCOUNT
	.align		4
.L_264:
        /*0510*/ 	.byte	0x04, 0x2f
        /*0512*/ 	.short	(.L_266 - .L_265)
	.align		4
.L_265:
        /*0514*/ 	.word	index@(_ZN2at6native31max_unpooling3d_backward_kernelIfEEvPKT_lllNS_27GenericPackedTensorAccessorIlLm4ENS_16DefaultPtrTraitsElEENS5_IS2_Lm4ES6_lEEi)
        /*0518*/ 	.word	0x00000012


	//----- nvinfo : EIATTR_FRAME_SIZE
	.align		4
.L_266:
        /*051c*/ 	.byte	0x04, 0x11
        /*051e*/ 	.short	(.L_268 - .L_267)
	.align		4
.L_267:
        /*0520*/ 	.word	index@($__internal_2_$__cuda_sm20_div_s64)
        /*0524*/ 	.word	0x00000000


	//----- nvinfo : EIATTR_FRAME_SIZE
	.align		4
.L_268:
        /*0528*/ 	.byte	0x04, 0x11
        /*052a*/ 	.short	(.L_270 - .L_269)
	.align		4
.L_269:
        /*052c*/ 	.word	index@(_ZN2at6native31max_unpooling3d_backward_kernelIfEEvPKT_lllNS_27GenericPackedTensorAccessorIlLm4ENS_16DefaultPtrTraitsElEENS5_IS2_Lm4ES6_lEEi)
        /*0530*/ 	.word	0x00000000


	//----- nvinfo : EIATTR_REGCOUNT
	.align		4
.L_270:
        /*0534*/ 	.byte	0x04, 0x2f
        /*0536*/ 	.short	(.L_272 - .L_271)
	.align		4
.L_271:
        /*0538*/ 	.word	index@(_ZN2at6native31max_unpooling3d_backward_kernelIN3c104HalfEEEvPKT_lllNS_27GenericPackedTensorAccessorIlLm4ENS_16DefaultPtrTraitsElEENS7_IS4_Lm4ES8_lEEi)
        /*053c*/ 	.word	0x00000012


	//----- nvinfo : EIATTR_FRAME_SIZE
	.align		4
.L_272:
        /*0540*/ 	.byte	0x04, 0x11
        /*0542*/ 	.short	(.L_274 - .L_273)
	.align		4
.L_273:
        /*0544*/ 	.word	index@($__internal_1_$__cuda_sm20_div_s64)
        /*0548*/ 	.word	0x00000000


	//----- nvinfo : EIATTR_FRAME_SIZE
	.align		4
.L_274:
        /*054c*/ 	.byte	0x04, 0x11
        /*054e*/ 	.short	(.L_276 - .L_275)
	.align		4
.L_275:
        /*0550*/ 	.word	index@(_ZN2at6native31max_unpooling3d_backward_kernelIN3c104HalfEEEvPKT_lllNS_27GenericPackedTensorAccessorIlLm4ENS_16DefaultPtrTraitsElEENS7_IS4_Lm4ES8_lEEi)
        /*0554*/ 	.word	0x00000000


	//----- nvinfo : EIATTR_REGCOUNT
	.align		4
.L_276:
        /*0558*/ 	.byte	0x04, 0x2f
        /*055a*/ 	.short	(.L_278 - .L_277)
	.align		4
.L_277:
        /*055c*/ 	.word	index@(_ZN2at6native31max_unpooling3d_backward_kernelIN3c108BFloat16EEEvPKT_lllNS_27GenericPackedTensorAccessorIlLm4ENS_16DefaultPtrTraitsElEENS7_IS4_Lm4ES8_lEEi)
        /*0560*/ 	.word	0x00000012


	//----- nvinfo : EIATTR_FRAME_SIZE
	.align		4
.L_278:
        /*0564*/ 	.byte	0x04, 0x11
        /*0566*/ 	.short	(.L_280 - .L_279)
	.align		4
.L_279:
        /*0568*/ 	.word	index@($__internal_0_$__cuda_sm20_div_s64)
        /*056c*/ 	.word	0x00000000


	//----- nvinfo : EIATTR_FRAME_SIZE
	.align		4
.L_280:
        /*0570*/ 	.byte	0x04, 0x11
        /*0572*/ 	.short	(.L_282 - .L_281)
	.align		4
.L_281:
        /*0574*/ 	.word	index@(_ZN2at6native31max_unpooling3d_backward_kernelIN3c108BFloat16EEEvPKT_lllNS_27GenericPackedTensorAccessorIlLm4ENS_16DefaultPtrTraitsElEENS7_IS4_Lm4ES8_lEEi)
        /*0578*/ 	.word	0x00000000


	//----- nvinfo : EIATTR_MIN_STACK_SIZE
	.align		4
.L_282:
        /*057c*/ 	.byte	0x04, 0x12
        /*057e*/ 	.short	(.L_284 - .L_283)
	.align		4
.L_283:
        /*0580*/ 	.word	index@(_ZN2at6native31max_unpooling3d_backward_kernelIN3c108BFloat16EEEvPKT_lllNS_27GenericPackedTensorAccessorIlLm4ENS_16DefaultPtrTraitsElEENS7_IS4_Lm4ES8_lEEi)
        /*0584*/ 	.word	0x00000000


	//----- nvinfo : EIATTR_MIN_STACK_SIZE
	.align		4
.L_284:
        /*0588*/ 	.byte	0x04, 0x12
        /*058a*/ 	.short	(.L_286 - .L_285)
	.align		4
.L_285:
        /*058c*/ 	.word	index@(_ZN2at6native31max_unpooling3d_backward_kernelIN3c104HalfEEEvPKT_lllNS_27GenericPackedTensorAccessorIlLm4ENS_16DefaultPtrTraitsElEENS7_IS4_Lm4ES8_lEEi)
        /*0590*/ 	.word	0x00000000


	//----- nvinfo : EIATTR_MIN_STACK_SIZE
	.align		4
.L_286:
        /*0594*/ 	.byte	0x04, 0x12
        /*0596*/ 	.short	(.L_288 - .L_287)
	.align		4
.L_287:
        /*0598*/ 	.word	index@(_ZN2at6native31max_unpooling3d_backward_kernelIfEEvPKT_lllNS_27GenericPackedTensorAccessorIlLm4ENS_16DefaultPtrTraitsElEENS5_IS2_Lm4ES6_lEEi)
        /*059c*/ 	.word	0x00000000


	//----- nvinfo : EIATTR_MIN_STACK_SIZE
	.align		4
.L_288:
        /*05a0*/ 	.byte	0x04, 0x12
        /*05a2*/ 	.short	(.L_290 - .L_289)
	.align		4
.L_289:
        /*05a4*/ 	.word	index@(_ZN2at6native31max_unpooling3d_backward_kernelIdEEvPKT_lllNS_27GenericPackedTensorAccessorIlLm4ENS_16DefaultPtrTraitsElEENS5_IS2_Lm4ES6_lEEi)
        /*05a8*/ 	.word	0x00000000


	//----- nvinfo : EIATTR_MIN_STACK_SIZE
	.align		4
.L_290:
        /*05ac*/ 	.byte	0x04, 0x12
        /*05ae*/ 	.short	(.L_292 - .L_291)
	.align		4
.L_291:
        /*05b0*/ 	.word	index@(_ZN2at6native31max_unpooling3d_backward_kernelIsEEvPKT_lllNS_27GenericPackedTensorAccessorIlLm4ENS_16DefaultPtrTraitsElEENS5_IS2_Lm4ES6_lEEi)
        /*05b4*/ 	.word	0x00000000


	//----- nvinfo : EIATTR_MIN_STACK_SIZE
	.align		4
.L_292:
        /*05b8*/ 	.byte	0x04, 0x12
        /*05ba*/ 	.short	(.L_294 - .L_293)
	.align		4
.L_293:
        /*05bc*/ 	.word	index@(_ZN2at6native31max_unpooling3d_backward_kernelIlEEvPKT_lllNS_27GenericPackedTensorAccessorIlLm4ENS_16DefaultPtrTraitsElEENS5_IS2_Lm4ES6_lEEi)
        /*05c0*/ 	.word	0x00000000


	//----- nvinfo : EIATTR_MIN_STACK_SIZE
	.align		4
.L_294:
        /*05c4*/ 	.byte	0x04, 0x12
        /*05c6*/ 	.short	(.L_296 - .L_295)
	.align		4
.L_295:
        /*05c8*/ 	.word	index@(_ZN2at6native31max_unpooling3d_backward_kernelIiEEvPKT_lllNS_27GenericPackedTensorAccessorIlLm4ENS_16DefaultPtrTraitsElEENS5_IS2_Lm4ES6_lEEi)
        /*05cc*/ 	.word	0x00000000


	//----- nvinfo : EIATTR_MIN_STACK_SIZE
	.align		4
.L_296:
        /*05d0*/ 	.byte	0x04, 0x12
        /*05d2*/ 	.short	(.L_298 - .L_297)
	.align		4
.L_297:
        /*05d4*/ 	.word	index@(_ZN2at6native31max_unpooling3d_backward_kernelIaEEvPKT_lllNS_27GenericPackedTensorAccessorIlLm4ENS_16DefaultPtrTraitsElEENS5_IS2_Lm4ES6_lEEi)
        /*05d8*/ 	.word	0x00000000


	//----- nvinfo : EIATTR_MIN_STACK_SIZE
	.align		4
.L_298:
        /*05dc*/ 	.byte	0x04, 0x12
        /*05de*/ 	.short	(.L_300 - .L_299)
	.align		4
.L_299:
        /*05e0*/ 	.word	index@(_ZN2at6native31max_unpooling3d_backward_kernelIhEEvPKT_lllNS_27GenericPackedTensorAccessorIlLm4ENS_16DefaultPtrTraitsElEENS5_IS2_Lm4ES6_lEEi)
        /*05e4*/ 	.word	0x00000000


	//----- nvinfo : EIATTR_MIN_STACK_SIZE
	.align		4
.L_300:
        /*05e8*/ 	.byte	0x04, 0x12
        /*05ea*/ 	.short	(.L_302 - .L_301)
	.align		4
.L_301:
        /*05ec*/ 	.word	index@(_ZN2at6native31max_unpooling2d_backward_kernelIN3c108BFloat16EEEvlPKT_PKllllllPS4_)
        /*05f0*/ 	.word	0x00000000


	//----- nvinfo : EIATTR_MIN_STACK_SIZE
	.align		4
.L_302:
        /*05f4*/ 	.byte	0x04, 0x12
        /*05f6*/ 	.short	(.L_304 - .L_303)
	.align		4
.L_303:
        /*05f8*/ 	.word	index@(_ZN2at6native31max_unpooling2d_backward_kernelIN3c104HalfEEEvlPKT_PKllllllPS4_)
        /*05fc*/ 	.word	0x00000000


	//----- nvinfo : EIATTR_MIN_STACK_SIZE
	.align		4
.L_304:
        /*0600*/ 	.byte	0x04, 0x12
        /*0602*/ 	.short	(.L_306 - .L_305)
	.align		4
.L_305:
        /*0604*/ 	.word	index@(_ZN2at6native31max_unpooling2d_backward_kernelIfEEvlPKT_PKllllllPS2_)
        /*0608*/ 	.word	0x00000000


	//----- nvinfo : EIATTR_MIN_STACK_SIZE
	.align		4
.L_306:
        /*060c*/ 	.byte	0x04, 0x12
        /*060e*/ 	.short	(.L_308 - .L_307)
	.align		4
.L_307:
        /*0610*/ 	.word	index@(_ZN2at6native31max_unpooling2d_backward_kernelIdEEvlPKT_PKllllllPS2_)
        /*0614*/ 	.word	0x00000000


	//----- nvinfo : EIATTR_MIN_STACK_SIZE
	.align		4
.L_308:
        /*0618*/ 	.byte	0x04, 0x12
        /*061a*/ 	.short	(.L_310 - .L_309)
	.align		4
.L_309:
        /*061c*/ 	.word	index@(_ZN2at6native31max_unpooling2d_backward_kernelIsEEvlPKT_PKllllllPS2_)
        /*0620*/ 	.word	0x00000000


	//----- nvinfo : EIATTR_MIN_STACK_SIZE
	.align		4
.L_310:
        /*0624*/ 	.byte	0x04, 0x12
        /*0626*/ 	.short	(.L_312 - .L_311)
	.align		4
.L_311:
        /*0628*/ 	.word	index@(_ZN2at6native31max_unpooling2d_backward_kernelIlEEvlPKT_PKllllllPS2_)
        /*062c*/ 	.word	0x00000000


	//----- nvinfo : EIATTR_MIN_STACK_SIZE
	.align		4
.L_312:
        /*0630*/ 	.byte	0x04, 0x12
        /*0632*/ 	.short	(.L_314 - .L_313)
	.align		4
.L_313:
        /*0634*/ 	.word	index@(_ZN2at6native31max_unpooling2d_backward_kernelIiEEvlPKT_PKllllllPS2_)
        /*0638*/ 	.word	0x00000000


	//----- nvinfo : EIATTR_MIN_STACK_SIZE
	.align		4
.L_314:
        /*063c*/ 	.byte	0x04, 0x12
        /*063e*/ 	.short	(.L_316 - .L_315)
	.align		4
.L_315:
        /*0640*/ 	.word	index@(_ZN2at6native31max_unpooling2d_backward_kernelIaEEvlPKT_PKllllllPS2_)
        /*0644*/ 	.word	0x00000000


	//----- nvinfo : EIATTR_MIN_STACK_SIZE
	.align		4
.L_316:
        /*0648*/ 	.byte	0x04, 0x12
        /*064a*/ 	.short	(.L_318 - .L_317)
	.align		4
.L_317:
        /*064c*/ 	.word	index@(_ZN2at6native31max_unpooling2d_backward_kernelIhEEvlPKT_PKllllllPS2_)
        /*0650*/ 	.word	0x00000000


	//----- nvinfo : EIATTR_MIN_STACK_SIZE
	.align		4
.L_318:
        /*0654*/ 	.byte	0x04, 0x12
        /*0656*/ 	.short	(.L_320 - .L_319)
	.align		4
.L_319:
        /*0658*/ 	.word	index@(_ZN2at6native30max_unpooling3d_forward_kernelIN3c108BFloat16EEEvNS_27GenericPackedTensorAccessorIKT_Lm4ENS_16DefaultPtrTraitsElEENS4_IKlLm4ES7_lEEPS5_llll)
        /*065c*/ 	.word	0x00000000


	//----- nvinfo : EIATTR_MIN_STACK_SIZE
	.align		4
.L_320:
        /*0660*/ 	.byte	0x04, 0x12
        /*0662*/ 	.short	(.L_322 - .L_321)
	.align		4
.L_321:
        /*0664*/ 	.word	index@(_ZN2at6native30max_unpooling3d_forward_kernelIN3c104HalfEEEvNS_27GenericPackedTensorAccessorIKT_Lm4ENS_16DefaultPtrTraitsElEENS4_IKlLm4ES7_lEEPS5_llll)
        /*0668*/ 	.word	0x00000000


	//----- nvinfo : EIATTR_MIN_STACK_SIZE
	.align		4
.L_322:
        /*066c*/ 	.byte	0x04, 0x12
        /*066e*/ 	.short	(.L_324 - .L_323)
	.align		4
.L_323:
        /*0670*/ 	.word	index@(_ZN2at6native30max_unpooling3d_forward_kernelIfEEvNS_27GenericPackedTensorAccessorIKT_Lm4ENS_16DefaultPtrTraitsElEENS2_IKlLm4ES5_lEEPS3_llll)
        /*0674*/ 	.word	0x00000000


	//----- nvinfo : EIATTR_MIN_STACK_SIZE
	.align		4
.L_324:
        /*0678*/ 	.byte	0x04, 0x12
        /*067a*/ 	.short	(.L_326 - .L_325)
	.align		4
.L_325:
        /*067c*/ 	.word	index@(_ZN2at6native30max_unpooling3d_forward_kernelIdEEvNS_27GenericPackedTensorAccessorIKT_Lm4ENS_16DefaultPtrTraitsElEENS2_IKlLm4ES5_lEEPS3_llll)
        /*0680*/ 	.word	0x00000000


	//----- nvinfo : EIATTR_MIN_STACK_SIZE
	.align		4
.L_326:
        /*0684*/ 	.byte	0x04, 0x12
        /*0686*/ 	.short	(.L_328 - .L_327)
	.align		4
.L_327:
        /*0688*/ 	.word	index@(_ZN2at6native30max_unpooling3d_forward_kernelIsEEvNS_27GenericPackedTensorAccessorIKT_Lm4ENS_16DefaultPtrTraitsElEENS2_IKlLm4ES5_lEEPS3_llll)
        /*068c*/ 	.word	0x00000000


	//----- nvinfo : EIATTR_MIN_STACK_SIZE
	.align		4
.L_328:
        /*0690*/ 	.byte	0x04, 0x12
        /*0692*/ 	.short	(.L_330 - .L_329)
	.align		4
.L_329:
        /*0694*/ 	.word	index@(_ZN2at6native30max_unpooling3d_forward_kernelIlEEvNS_27GenericPackedTensorAccessorIKT_Lm4ENS_16DefaultPtrTraitsElEENS2_IKlLm4ES5_lEEPS3_llll)
        /*0698*/ 	.word	0x00000000


	//----- nvinfo : EIATTR_MIN_STACK_SIZE
	.align		4
.L_330:
        /*069c*/ 	.byte	0x04, 0x12
        /*069e*/ 	.short	(.L_332 - .L_331)
	.align		4
.L_331:
        /*06a0*/ 	.word	index@(_ZN2at6native30max_unpooling3d_forward_kernelIiEEvNS_27GenericPackedTensorAccessorIKT_Lm4ENS_16DefaultPtrTraitsElEENS2_IKlLm4ES5_lEEPS3_llll)
        /*06a4*/ 	.word	0x00000000


	//----- nvinfo : EIATTR_MIN_STACK_SIZE
	.align		4
.L_332:
        /*06a8*/ 	.byte	0x04, 0x12
        /*06aa*/ 	.short	(.L_334 - .L_333)
	.align		4
.L_333:
        /*06ac*/ 	.word	index@(_ZN2at6native30max_unpooling3d_forward_kernelIaEEvNS_27GenericPackedTensorAccessorIKT_Lm4ENS_16DefaultPtrTraitsElEENS2_IKlLm4ES5_lEEPS3_llll)
        /*06b0*/ 	.word	0x00000000


	//----- nvinfo : EIATTR_MIN_STACK_SIZE
	.align		4
.L_334:
        /*06b4*/ 	.byte	0x04, 0x12
        /*06b6*/ 	.short	(.L_336 - .L_335)
	.align		4
.L_335:
        /*06b8*/ 	.word	index@(_ZN2at6native30max_unpooling3d_forward_kernelIhEEvNS_27GenericPackedTensorAccessorIKT_Lm4ENS_16DefaultPtrTraitsElEENS2_IKlLm4ES5_lEEPS3_llll)
        /*06bc*/ 	.word	0x00000000


	//----- nvinfo : EIATTR_MIN_STACK_SIZE
	.align		4
.L_336:
        /*06c0*/ 	.byte	0x04, 0x12
        /*06c2*/ 	.short	(.L_338 - .L_337)
	.align		4
.L_337:
        /*06c4*/ 	.word	index@(_ZN2at6native30max_unpooling2d_forward_kernelIN3c108BFloat16EEEvlPKT_PKllllllPS4_)
        /*06c8*/ 	.word	0x00000000


	//----- nvinfo : EIATTR_MIN_STACK_SIZE
	.align		4
.L_338:
        /*06cc*/ 	.byte	0x04, 0x12
        /*06ce*/ 	.short	(.L_340 - .L_339)
	.align		4
.L_339:
        /*06d0*/ 	.word	index@(_ZN2at6native30max_unpooling2d_forward_kernelIN3c104HalfEEEvlPKT_PKllllllPS4_)
        /*06d4*/ 	.word	0x00000000


	//----- nvinfo : EIATTR_MIN_STACK_SIZE
	.align		4
.L_340:
        /*06d8*/ 	.byte	0x04, 0x12
        /*06da*/ 	.short	(.L_342 - .L_341)
	.align		4
.L_341:
        /*06dc*/ 	.word	index@(_ZN2at6native30max_unpooling2d_forward_kernelIfEEvlPKT_PKllllllPS2_)
        /*06e0*/ 	.word	0x00000000


	//----- nvinfo : EIATTR_MIN_STACK_SIZE
	.align		4
.L_342:
        /*06e4*/ 	.byte	0x04, 0x12
        /*06e6*/ 	.short	(.L_344 - .L_343)
	.align		4
.L_343:
        /*06e8*/ 	.word	index@(_ZN2at6native30max_unpooling2d_forward_kernelIdEEvlPKT_PKllllllPS2_)
        /*06ec*/ 	.word	0x00000000


	//----- nvinfo : EIATTR_MIN_STACK_SIZE
	.align		4
.L_344:
        /*06f0*/ 	.byte	0x04, 0x12
        /*06f2*/ 	.short	(.L_346 - .L_345)
	.align		4
.L_345:
        /*06f4*/ 	.word	index@(_ZN2at6native30max_unpooling2d_forward_kernelIsEEvlPKT_PKllllllPS2_)
        /*06f8*/ 	.word	0x00000000


	//----- nvinfo : EIATTR_MIN_STACK_SIZE
	.align		4
.L_346:
        /*06fc*/ 	.byte	0x04, 0x12
        /*06fe*/ 	.short	(.L_348 - .L_347)
	.align		4
.L_347:
        /*0700*/ 	.word	index@(_ZN2at6native30max_unpooling2d_forward_kernelIlEEvlPKT_PKllllllPS2_)
        /*0704*/ 	.word	0x00000000


	//----- nvinfo : EIATTR_MIN_STACK_SIZE
	.align		4
.L_348:
        /*0708*/ 	.byte	0x04, 0x12
        /*070a*/ 	.short	(.L_350 - .L_349)
	.align		4
.L_349:
        /*070c*/ 	.word	index@(_ZN2at6native30max_unpooling2d_forward_kernelIiEEvlPKT_PKllllllPS2_)
        /*0710*/ 	.word	0x00000000


	//----- nvinfo : EIATTR_MIN_STACK_SIZE
	.align		4
.L_350:
        /*0714*/ 	.byte	0x04, 0x12
        /*0716*/ 	.short	(.L_352 - .L_351)
	.align		4
.L_351:
        /*0718*/ 	.word	index@(_ZN2at6native30max_unpooling2d_forward_kernelIaEEvlPKT_PKllllllPS2_)
        /*071c*/ 	.word	0x00000000


	//----- nvinfo : EIATTR_MIN_STACK_SIZE
	.align		4
.L_352:
        /*0720*/ 	.byte	0x04, 0x12
        /*0722*/ 	.short	(.L_354 - .L_353)
	.align		4
.L_353:
        /*0724*/ 	.word	index@(_ZN2at6native30max_unpooling2d_forward_kernelIhEEvlPKT_PKllllllPS2_)
        /*0728*/ 	.word	0x00000000
.L_354:


//--------------------- .nv.compat                --------------------------
	.section	.nv.compat,"",@"SHT_CUDA_COMPAT_INFO"
	.align	4
        /*0000*/ 	.byte	0x02, 0x09, 0x01, 0x00, 0x02, 0x02, 0x01, 0x00, 0x02, 0x05, 0x05, 0x00, 0x03, 0x07, 0x01, 0x01
        /*0010*/ 	.byte	0x02, 0x03, 0x00, 0x00, 0x02, 0x06, 0x01, 0x00, 0x04, 0x0b, 0x08, 0x00, 0x00, 0x00, 0x00, 0x00
        /*0020*/ 	.byte	0x00, 0x00, 0x00, 0x00


//--------------------- .nv.info._ZN2at6native31max_unpooling3d_backward_kernelIN3c108BFloat16EEEvPKT_lllNS_27GenericPackedTensorAccessorIlLm4ENS_16DefaultPtrTraitsElEENS7_IS4_Lm4ES8_lEEi --------------------------
	.section	.nv.info._ZN2at6native31max_unpooling3d_backward_kernelIN3c108BFloat16EEEvPKT_lllNS_27GenericPackedTensorAccessorIlLm4ENS_16DefaultPtrTraitsElEENS7_IS4_Lm4ES8_lEEi,"",@"SHT_CUDA_INFO"
	.sectionflags	@""
	.align	4


	//----- nvinfo : EIATTR_CUDA_API_VERSION
	.align		4
        /*0000*/ 	.byte	0x04, 0x37
        /*0002*/ 	.short	(.L_356 - .L_355)
.L_355:
        /*0004*/ 	.word	0x00000082


	//----- nvinfo : EIATTR_KPARAM_INFO
	.align		4
.L_356:
        /*0008*/ 	.byte	0x04, 0x17
        /*000a*/ 	.short	(.L_358 - .L_357)
.L_357:
        /*000c*/ 	.word	0x00000000
        /*0010*/ 	.short	0x0006
        /*0012*/ 	.short	0x00b0
        /*0014*/ 	.byte	0x00, 0xf0, 0x11, 0x00


	//----- nvinfo : EIATTR_KPARAM_INFO
	.align		4
.L_358:
        /*0018*/ 	.byte	0x04, 0x17
        /*001a*/ 	.short	(.L_360 - .L_359)
.L_359:
        /*001c*/ 	.word	0x00000000
        /*0020*/ 	.short	0x0005
        /*0022*/ 	.short	0x0068
        /*0024*/ 	.byte	0x00, 0xf0, 0x21, 0x01


	//----- nvinfo : EIATTR_KPARAM_INFO
	.align		4
.L_360:
        /*0028*/ 	.byte	0x04, 0x17
        /*002a*/ 	.short	(.L_362 - .L_361)
.L_361:
        /*002c*/ 	.word	0x00000000
        /*0030*/ 	.short	0x0004
        /*0032*/ 	.short	0x0020
        /*0034*/ 	.byte	0x00, 0xf0, 0x21, 0x01


	//----- nvinfo : EIATTR_KPARAM_INFO
	.align		4
.L_362:
        /*0038*/ 	.byte	0x04, 0x17
        /*003a*/ 	.short	(.L_364 - .L_363)
.L_363:
        /*003c*/ 	.word	0x00000000
        /*0040*/ 	.short	0x0003
        /*0042*/ 	.short	0x0018
        /*0044*/ 	.byte	0x00, 0xf0, 0x21, 0x00


	//----- nvinfo : EIATTR_KPARAM_INFO
	.align		4
.L_364:
        /*0048*/ 	.byte	0x04, 0x17
        /*004a*/ 	.short	(.L_366 - .L_365)
.L_365:
        /*004c*/ 	.word	0x00000000
        /*0050*/ 	.short	0x0002
        /*0052*/ 	.short	0x0010
        /*0054*/ 	.byte	0x00, 0xf0, 0x21, 0x00


	//----- nvinfo : EIATTR_KPARAM_INFO
	.align		4
.L_366:
        /*0058*/ 	.byte	0x04, 0x17
        /*005a*/ 	.short	(.L_368 - .L_367)
.L_367:
        /*005c*/ 	.word	0x00000000
        /*0060*/ 	.short	0x0001
        /*0062*/ 	.short	0x0008
        /*0064*/ 	.byte	0x00, 0xf0, 0x21, 0x00


	//----- nvinfo : EIATTR_KPARAM_INFO
	.align		4
.L_368:
        /*0068*/ 	.byte	0x04, 0x17
        /*006a*/ 	.short	(.L_370 - .L_369)
.L_369:
        /*006c*/ 	.word	0x00000000
        /*0070*/ 	.short	0x0000
        /*0072*/ 	.short	0x0000
        /*0074*/ 	.byte	0x00, 0xf0, 0x21, 0x00


	//----- nvinfo : EIATTR_SPARSE_MMA_MASK
	.align		4
.L_370:
        /*0078*/ 	.byte	0x03, 0x50
        /*007a*/ 	.short	0x0000


	//----- nvinfo : EIATTR_MAXREG_COUNT
	.align		4
        /*007c*/ 	.byte	0x03, 0x1b
        /*007e*/ 	.short	0x00ff


	//----- nvinfo : EIATTR_MERCURY_ISA_VERSION
	.align		4
        /*0080*/ 	.byte	0x03, 0x5f
        /*0082*/ 	.short	0x0101


	//----- nvinfo : EIATTR_EXIT_INSTR_OFFSETS
	.align		4
        /*0084*/ 	.byte	0x04, 0x1c
        /*0086*/ 	.short	(.L_372 - .L_371)


	//   ....[0]....
.L_371:
        /*0088*/ 	.word	0x000002e0


	//   ....[1]....
        /*008c*/ 	.word	0x00000370


	//   ....[2]....
        /*0090*/ 	.word	0x000007e0


	//----- nvinfo : EIATTR_CRS_STACK_SIZE
	.align		4
.L_372:
        /*0094*/ 	.byte	0x04, 0x1e
        /*0096*/ 	.short	(.L_374 - .L_373)
.L_373:
        /*0098*/ 	.word	0x00000000


	//----- nvinfo : EIATTR_CBANK_PARAM_SIZE
	.align		4
.L_374:
        /*009c*/ 	.byte	0x03, 0x19
        /*009e*/ 	.short	0x00b4


	//----- nvinfo : EIATTR_PARAM_CBANK
	.align		4
        /*00a0*/ 	.byte	0x04, 0x0a
        /*00a2*/ 	.short	(.L_376 - .L_375)
	.align		4
.L_375:
        /*00a4*/ 	.word	index@(.nv.constant0._ZN2at6native31max_unpooling3d_backward_kernelIN3c108BFloat16EEEvPKT_lllNS_27GenericPackedTensorAccessorIlLm4ENS_16DefaultPtrTraitsElEENS7_IS4_Lm4ES8_lEEi)
        /*00a8*/ 	.short	0x0210
        /*00aa*/ 	.short	0x00b4


	//----- nvinfo : EIATTR_SW_WAR
	.align		4
.L_376:
        /*00ac*/ 	.byte	0x04, 0x36
        /*00ae*/ 	.short	(.L_378 - .L_377)
.L_377:
        /*00b0*/ 	.word	0x00000008
.L_378:


//--------------------- .nv.info._ZN2at6native31max_unpooling3d_backward_kernelIN3c104HalfEEEvPKT_lllNS_27GenericPackedTensorAccessorIlLm4ENS_16DefaultPtrTraitsElEENS7_IS4_Lm4ES8_lEEi --------------------------
	.section	.nv.info._ZN2at6native31max_unpooling3d_backward_kernelIN3c104HalfEEEvPKT_lllNS_27GenericPackedTensorAccessorIlLm4ENS_16DefaultPtrTraitsElEENS7_IS4_Lm4ES8_lEEi,"",@"SHT_CUDA_INFO"
	.sectionflags	@""
	.align	4


	//----- nvinfo : EIATTR_CUDA_API_VERSION
	.align		4
        /*0000*/ 	.byte	0x04, 0x37
        /*0002*/ 	.short	(.L_380 - .L_379)
.L_379:
        /*0004*/ 	.word	0x00000082


	//----- nvinfo : EIATTR_KPARAM_INFO
	.align		4
.L_380:
        /*0008*/ 	.byte	0x04, 0x17
        /*000a*/ 	.short	(.L_382 - .L_381)
.L_381:
        /*000c*/ 	.word	0x00000000
        /*0010*/ 	.short	0x0006
        /*0012*/ 	.short	0x00b0
        /*0014*/ 	.byte	0x00, 0xf0, 0x11, 0x00


	//----- nvinfo : EIATTR_KPARAM_INFO
	.align		4
.L_382:
        /*0018*/ 	.byte	0x04, 0x17
        /*001a*/ 	.short	(.L_384 - .L_383)
.L_383:
        /*001c*/ 	.word	0x00000000
        /*0020*/ 	.short	0x0005
        /*0022*/ 	.short	0x0068
        /*0024*/ 	.byte	0x00, 0xf0, 0x21, 0x01


	//----- nvinfo : EIATTR_KPARAM_INFO
	.align		4
.L_384:
        /*0028*/ 	.byte	0x04, 0x17
        /*002a*/ 	.short	(.L_386 - .L_385)
.L_385:
        /*002c*/ 	.word	0x00000000
        /*0030*/ 	.short	0x0004
        /*0032*/ 	.short	0x0020
        /*0034*/ 	.byte	0x00, 0xf0, 0x21, 0x01


	//----- nvinfo : EIATTR_KPARAM_INFO
	.align		4
.L_386:
        /*0038*/ 	.byte	0x04, 0x17
        /*003a*/ 	.short	(.L_388 - .L_387)
.L_387:
        /*003c*/ 	.word	0x00000000
        /*0040*/ 	.short	0x0003
        /*0042*/ 	.short	0x0018
        /*0044*/ 	.byte	0x00, 0xf0, 0x21, 0x00


	//----- nvinfo : EIATTR_KPARAM_INFO
	.align		4
.L_388:
        /*0048*/ 	.byte	0x04, 0x17
        /*004a*/ 	.short	(.L_390 - .L_389)
.L_389:
        /*004c*/ 	.word	0x00000000
        /*0050*/ 	.short	0x0002
        /*0052*/ 	.short	0x0010
        /*0054*/ 	.byte	0x00, 0xf0, 0x21, 0x00


	//----- nvinfo : EIATTR_KPARAM_INFO
	.align		4
.L_390:
        /*0058*/ 	.byte	0x04, 0x17
        /*005a*/ 	.short	(.L_392 - .L_391)
.L_391:
        /*005c*/ 	.word	0x00000000
        /*0060*/ 	.short	0x0001
        /*0062*/ 	.short	0x0008
        /*0064*/ 	.byte	0x00, 0xf0, 0x21, 0x00


	//----- nvinfo : EIATTR_KPARAM_INFO
	.align		4
.L_392:
        /*0068*/ 	.byte	0x04, 0x17
        /*006a*/ 	.short	(.L_394 - .L_393)
.L_393:
        /*006c*/ 	.word	0x00000000
        /*0070*/ 	.short	0x0000
        /*0072*/ 	.short	0x0000
        /*0074*/ 	.byte	0x00, 0xf0, 0x21, 0x00


	//----- nvinfo : EIATTR_SPARSE_MMA_MASK
	.align		4
.L_394:
        /*0078*/ 	.byte	0x03, 0x50
        /*007a*/ 	.short	0x0000


	//----- nvinfo : EIATTR_MAXREG_COUNT
	.align		4
        /*007c*/ 	.byte	0x03, 0x1b
        /*007e*/ 	.short	0x00ff


	//----- nvinfo : EIATTR_MERCURY_ISA_VERSION
	.align		4
        /*0080*/ 	.byte	0x03, 0x5f
        /*0082*/ 	.short	0x0101


	//----- nvinfo : EIATTR_EXIT_INSTR_OFFSETS
	.align		4
        /*0084*/ 	.byte	0x04, 0x1c
        /*0086*/ 	.short	(.L_396 - .L_395)


	//   ....[0]....
.L_395:
        /*0088*/ 	.word	0x000002e0


	//   ....[1]....
        /*008c*/ 	.word	0x00000370


	//   ....[2]....
        /*0090*/ 	.word	0x000007e0


	//----- nvinfo : EIATTR_CRS_STACK_SIZE
	.align		4
.L_396:
        /*0094*/ 	.byte	0x04, 0x1e
        /*0096*/ 	.short	(.L_398 - .L_397)
.L_397:
        /*0098*/ 	.word	0x00000000


	//----- nvinfo : EIATTR_CBANK_PARAM_SIZE
	.align		4
.L_398:
        /*009c*/ 	.byte	0x03, 0x19
        /*009e*/ 	.short	0x00b4


	//----- nvinfo : EIATTR_PARAM_CBANK
	.align		4
        /*00a0*/ 	.byte	0x04, 0x0a
        /*00a2*/ 	.short	(.L_400 - .L_399)
	.align		4
.L_399:
        /*00a4*/ 	.word	index@(.nv.constant0._ZN2at6native31max_unpooling3d_backward_kernelIN3c104HalfEEEvPKT_lllNS_27GenericPackedTensorAccessorIlLm4ENS_16DefaultPtrTraitsElEENS7_IS4_Lm4ES8_lEEi)
        /*00a8*/ 	.short	0x0210
        /*00aa*/ 	.short	0x00b4


	//----- nvinfo : EIATTR_SW_WAR
	.align		4
.L_400:
        /*00ac*/ 	.byte	0x04, 0x36
        /*00ae*/ 	.short	(.L_402 - .L_401)
.L_401:
        /*00b0*/ 	.word	0x00000008
.L_402:


//--------------------- .nv.info._ZN2at6native31max_unpooling3d_backward_kernelIfEEvPKT_lllNS_27GenericPackedTensorAccessorIlLm4ENS_16DefaultPtrTraitsElEENS5_IS2_Lm4ES6_lEEi --------------------------
	.section	.nv.info._ZN2at6native31max_unpooling3d_backward_kernelIfEEvPKT_lllNS_27GenericPackedTensorAccessorIlLm4ENS_16DefaultPtrTraitsElEENS5_IS2_Lm4ES6_lEEi,"",@"SHT_CUDA_INFO"
	.sectionflags	@""
	.align	4


	//----- nvinfo : EIATTR_CUDA_API_VERSION
	.align		4
        /*0000*/ 	.byte	0x04, 0x37
        /*0002*/ 	.short	(.L_404 - .L_403)
.L_403:
        /*0004*/ 	.word	0x00000082


	//----- nvinfo : EIATTR_KPARAM_INFO
	.align		4
.L_404:
        /*0008*/ 	.byte	0x04, 0x17
        /*000a*/ 	.short	(.L_406 - .L_405)
.L_405:
        /*000c*/ 	.word	0x00000000
        /*0010*/ 	.short	0x0006
        /*0012*/ 	.short	0x00b0
        /*0014*/ 	.byte	0x00, 0xf0, 0x11, 0x00


	//----- nvinfo : EIATTR_KPARAM_INFO
	.align		4
.L_406:
        /*0018*/ 	.byte	0x04, 0x17
        /*001a*/ 	.short	(.L_408 - .L_407)
.L_407:
        /*001c*/ 	.word	0x00000000
        /*0020*/ 	.short	0x0005
        /*0022*/ 	.short	0x0068
        /*0024*/ 	.byte	0x00, 0xf0, 0x21, 0x01


	//----- nvinfo : EIATTR_KPARAM_INFO
	.align		4
.L_408:
        /*0028*/ 	.byte	0x04, 0x17
        /*002a*/ 	.short	(.L_410 - .L_409)
.L_409:
        /*002c*/ 	.word	0x00000000
        /*0030*/ 	.short	0x0004
        /*0032*/ 	.short	0x0020
        /*0034*/ 	.byte	0x00, 0xf0, 0x21, 0x01


	//----- nvinfo : EIATTR_KPARAM_INFO
	.align		4
.L_410:
        /*0038*/ 	.byte	0x04, 0x17
        /*003a*/ 	.short	(.L_412 - .L_411)
.L_411:
        /*003c*/ 	.word	0x00000000
        /*0040*/ 	.short	0x0003
        /*0042*/ 	.short	0x0018
        /*0044*/ 	.byte	0x00, 0xf0, 0x21, 0x00


	//----- nvinfo : EIATTR_KPARAM_INFO
	.align		4
.L_412:
        /*0048*/ 	.byte	0x04, 0x17
        /*004a*/ 	.short	(.L_414 - .L_413)
.L_413:
        /*004c*/ 	.word	0x00000000
        /*0050*/ 	.short	0x0002
        /*0052*/ 	.short	0x0010
        /*0054*/ 	.byte	0x00, 0xf0, 0x21, 0x00


	//----- nvinfo : EIATTR_KPARAM_INFO
	.align		4
.L_414:
        /*0058*/ 	.byte	0x04, 0x17
        /*005a*/ 	.short	(.L_416 - .L_415)
.L_415:
        /*005c*/ 	.word	0x00000000
        /*0060*/ 	.short	0x0001
        /*0062*/ 	.short	0x0008
        /*0064*/ 	.byte	0x00, 0xf0, 0x21, 0x00


	//----- nvinfo : EIATTR_KPARAM_INFO
	.align		4
.L_416:
        /*0068*/ 	.byte	0x04, 0x17
        /*006a*/ 	.short	(.L_418 - .L_417)
.L_417:
        /*006c*/ 	.word	0x00000000
        /*0070*/ 	.short	0x0000
        /*0072*/ 	.short	0x0000
        /*0074*/ 	.byte	0x00, 0xf0, 0x21, 0x00


	//----- nvinfo : EIATTR_SPARSE_MMA_MASK
	.align		4
.L_418:
        /*0078*/ 	.byte	0x03, 0x50
        /*007a*/ 	.short	0x0000


	//----- nvinfo : EIATTR_MAXREG_COUNT
	.align		4
        /*007c*/ 	.byte	0x03, 0x1b
        /*007e*/ 	.short	0x00ff


	//----- nvinfo : EIATTR_MERCURY_ISA_VERSION
	.align		4
        /*0080*/ 	.byte	0x03, 0x5f
        /*0082*/ 	.short	0x0101


	//----- nvinfo : EIATTR_EXIT_INSTR_OFFSETS
	.align		4
        /*0084*/ 	.byte	0x04, 0x1c
        /*0086*/ 	.short	(.L_420 - .L_419)


	//   ....[0]....
.L_419:
        /*0088*/ 	.word	0x000002e0


	//   ....[1]....
        /*008c*/ 	.word	0x00000370


	//   ....[2]....
        /*0090*/ 	.word	0x000007e0


	//----- nvinfo : EIATTR_CRS_STACK_SIZE
	.align		4
.L_420:
        /*0094*/ 	.byte	0x04, 0x1e
        /*0096*/ 	.short	(.L_422 - .L_421)
.L_421:
        /*0098*/ 	.word	0x00000000


	//----- nvinfo : EIATTR_CBANK_PARAM_SIZE
	.align		4
.L_422:
        /*009c*/ 	.byte	0x03, 0x19
        /*009e*/ 	.short	0x00b4


	//----- nvinfo : EIATTR_PARAM_CBANK
	.align		4
        /*00a0*/ 	.byte	0x04, 0x0a
        /*00a2*/ 	.short	(.L_424 - .L_423)
	.align		4
.L_423:
        /*00a4*/ 	.word	index@(.nv.constant0._ZN2at6native31max_unpooling3d_backward_kernelIfEEvPKT_lllNS_27GenericPackedTensorAccessorIlLm4ENS_16DefaultPtrTraitsElEENS5_IS2_Lm4ES6_lEEi)
        /*00a8*/ 	.short	0x0210
        /*00aa*/ 	.short	0x00b4


	//----- nvinfo : EIATTR_SW_WAR
	.align		4
.L_424:
        /*00ac*/ 	.byte	0x04, 0x36
        /*00ae*/ 	.short	(.L_426 - .L_425)
.L_425:
        /*00b0*/ 	.word	0x00000008
.L_426:


//--------------------- .nv.info._ZN2at6native31max_unpooling3d_backward_kernelIdEEvPKT_lllNS_27GenericPackedTensorAccessorIlLm4ENS_16DefaultPtrTraitsElEENS5_IS2_Lm4ES6_lEEi --------------------------
	.section	.nv.info._ZN2at6native31max_unpooling3d_backward_kernelIdEEvPKT_lllNS_27GenericPackedTensorAccessorIlLm4ENS_16DefaultPtrTraitsElEENS5_IS2_Lm4ES6_lEEi,"",@"SHT_CUDA_INFO"
	.sectionflags	@""
	.align	4


	//----- nvinfo : EIATTR_CUDA_API_VERSION
	.align		4
        /*0000*/ 	.byte	0x04, 0x37
        /*0002*/ 	.short	(.L_428 - .L_427)
.L_427:
        /*0004*/ 	.word	0x00000082


	//----- nvinfo : EIATTR_KPARAM_INFO
	.align		4
.L_428:
        /*0008*/ 	.byte	0x04, 0x17
        /*000a*/ 	.short	(.L_430 - .L_429)
.L_429:
        /*000c*/ 	.word	0x00000000
        /*0010*/ 	.short	0x0006
        /*0012*/ 	.short	0x00b0
        /*0014*/ 	.byte	0x00, 0xf0, 0x11, 0x00


	//----- nvinfo : EIATTR_KPARAM_INFO
	.align		4
.L_430:
        /*0018*/ 	.byte	0x04, 0x17
        /*001a*/ 	.short	(.L_432 - .L_431)
.L_431:
        /*001c*/ 	.word	0x00000000
        /*0020*/ 	.short	0x0005
        /*0022*/ 	.short	0x0068
        /*0024*/ 	.byte	0x00, 0xf0, 0x21, 0x01


	//----- nvinfo : EIATTR_KPARAM_INFO
	.align		4
.L_432:
        /*0028*/ 	.byte	0x04, 0x17
        /*002a*/ 	.short	(.L_434 - .L_433)
.L_433:
        /*002c*/ 	.word	0x00000000
        /*0030*/ 	.short	0x0004
        /*0032*/ 	.short	0x0020
        /*0034*/ 	.byte	0x00, 0xf0, 0x21, 0x01


	//----- nvinfo : EIATTR_KPARAM_INFO
	.align		4
.L_434:
        /*0038*/ 	.byte	0x04, 0x17
        /*003a*/ 	.short	(.L_436 - .L_435)
.L_435:
        /*003c*/ 	.word	0x00000000
        /*0040*/ 	.short	0x0003
        /*0042*/ 	.short	0x0018
        /*0044*/ 	.byte	0x00, 0xf0, 0x21, 0x00


	//----- nvinfo : EIATTR_KPARAM_INFO
	.align		4
.L_436:
        /*0048*/ 	.byte	0x04, 0x17
        /*004a*/ 	.short	(.L_438 - .L_437)
.L_437:
        /*004c*/ 	.word	0x00000000
        /*0050*/ 	.short	0x0002
        /*0052*/ 	.short	0x0010
        /*0054*/ 	.byte	0x00, 0xf0, 0x21, 0x00


	//----- nvinfo : EIATTR_KPARAM_INFO
	.align		4
.L_438:
        /*0058*/ 	.byte	0x04, 0x17
        /*005a*/ 	.short	(.L_440 - .L_439)
.L_439:
        /*005c*/ 	.word	0x00000000
        /*0060*/ 	.short	0x0001
        /*0062*/ 	.short	0x0008
        /*0064*/ 	.byte	0x00, 0xf0, 0x21, 0x00


	//----- nvinfo : EIATTR_KPARAM_INFO
	.align		4
.L_440:
        /*0068*/ 	.byte	0x04, 0x17
        /*006a*/ 	.short	(.L_442 - .L_441)
.L_441:
        /*006c*/ 	.word	0x00000000
        /*0070*/ 	.short	0x0000
        /*0072*/ 	.short	0x0000
        /*0074*/ 	.byte	0x00, 0xf0, 0x21, 0x00


	//----- nvinfo : EIATTR_SPARSE_MMA_MASK
	.align		4
.L_442:
        /*0078*/ 	.byte	0x03, 0x50
        /*007a*/ 	.short	0x0000


	//----- nvinfo : EIATTR_MAXREG_COUNT
	.align		4
        /*007c*/ 	.byte	0x03, 0x1b
        /*007e*/ 	.short	0x00ff


	//----- nvinfo : EIATTR_MERCURY_ISA_VERSION
	.align		4
        /*0080*/ 	.byte	0x03, 0x5f
        /*0082*/ 	.short	0x0101


	//----- nvinfo : EIATTR_EXIT_INSTR_OFFSETS
	.align		4
        /*0084*/ 	.byte	0x04, 0x1c
        /*0086*/ 	.short	(.L_444 - .L_443)


	//   ....[0]....
.L_443:
        /*0088*/ 	.word	0x000002e0


	//   ....[1]....
        /*008c*/ 	.word	0x00000370


	//   ....[2]....
        /*0090*/ 	.word	0x000007e0


	//----- nvinfo : EIATTR_CRS_STACK_SIZE
	.align		4
.L_444:
        /*0094*/ 	.byte	0x04, 0x1e
        /*0096*/ 	.short	(.L_446 - .L_445)
.L_445:
        /*0098*/ 	.word	0x00000000


	//----- nvinfo : EIATTR_CBANK_PARAM_SIZE
	.align		4
.L_446:
        /*009c*/ 	.byte	0x03, 0x19
        /*009e*/ 	.short	0x00b4


	//----- nvinfo : EIATTR_PARAM_CBANK
	.align		4
        /*00a0*/ 	.byte	0x04, 0x0a
        /*00a2*/ 	.short	(.L_448 - .L_447)
	.align		4
.L_447:
        /*00a4*/ 	.word	index@(.nv.constant0._ZN2at6native31max_unpooling3d_backward_kernelIdEEvPKT_lllNS_27GenericPackedTensorAccessorIlLm4ENS_16DefaultPtrTraitsElEENS5_IS2_Lm4ES6_lEEi)
        /*00a8*/ 	.short	0x0210
        /*00aa*/ 	.short	0x00b4


	//----- nvinfo : EIATTR_SW_WAR
	.align		4
.L_448:
        /*00ac*/ 	.byte	0x04, 0x36
        /*00ae*/ 	.short	(.L_450 - .L_449)
.L_449:
        /*00b0*/ 	.word	0x00000008
.L_450:


//--------------------- .nv.info._ZN2at6native31max_unpooling3d_backward_kernelIsEEvPKT_lllNS_27GenericPackedTensorAccessorIlLm4ENS_16DefaultPtrTraitsElEENS5_IS2_Lm4ES6_lEEi --------------------------
	.section	.nv.info._ZN2at6native31max_unpooling3d_backward_kernelIsEEvPKT_lllNS_27GenericPackedTensorAccessorIlLm4ENS_16DefaultPtrTraitsElEENS5_IS2_Lm4ES6_lEEi,"",@"SHT_CUDA_INFO"
	.sectionflags	@""
	.align	4


	//----- nvinfo : EIATTR_CUDA_API_VERSION
	.align		4
        /*0000*/ 	.byte	0x04, 0x37
        /*0002*/ 	.short	(.L_452 - .L_451)
.L_451:
        /*0004*/ 	.word	0x00000082


	//----- nvinfo : EIATTR_KPARAM_INFO
	.align		4
.L_452:
        /*0008*/ 	.byte	0x04, 0x17
        /*000a*/ 	.short	(.L_454 - .L_453)
.L_453:
        /*000c*/ 	.word	0x00000000
        /*0010*/ 	.short	0x0006
        /*0012*/ 	.short	0x00b0
        /*0014*/ 	.byte	0x00, 0xf0, 0x11, 0x00


	//----- nvinfo : EIATTR_KPARAM_INFO
	.align		4
.L_454:
        /*0018*/ 	.byte	0x04, 0x17
        /*001a*/ 	.short	(.L_456 - .L_455)
.L_455:
        /*001c*/ 	.word	0x00000000
        /*0020*/ 	.short	0x0005
        /*0022*/ 	.short	0x0068
        /*0024*/ 	.byte	0x00, 0xf0, 0x21, 0x01


	//----- nvinfo : EIATTR_KPARAM_INFO
	.align		4
.L_456:
        /*0028*/ 	.byte	0x04, 0x17
        /*002a*/ 	.short	(.L_458 - .L_457)
.L_457:
        /*002c*/ 	.word	0x00000000
        /*0030*/ 	.short	0x0004
        /*0032*/ 	.short	0x0020
        /*0034*/ 	.byte	0x00, 0xf0, 0x21, 0x01


	//----- nvinfo : EIATTR_KPARAM_INFO
	.align		4
.L_458:
        /*0038*/ 	.byte	0x04, 0x17
        /*003a*/ 	.short	(.L_460 - .L_459)
.L_459:
        /*003c*/ 	.word	0x00000000
        /*0040*/ 	.short	0x0003
        /*0042*/ 	.short	0x0018
        /*0044*/ 	.byte	0x00, 0xf0, 0x21, 0x00


	//----- nvinfo : EIATTR_KPARAM_INFO
	.align		4
.L_460:
        /*0048*/ 	.byte	0x04, 0x17
        /*004a*/ 	.short	(.L_462 - .L_461)
.L_461:
        /*004c*/ 	.word	0x00000000
        /*0050*/ 	.short	0x0002
        /*0052*/ 	.short	0x0010
        /*0054*/ 	.byte	0x00, 0xf0, 0x21, 0x00


	//----- nvinfo : EIATTR_KPARAM_INFO
	.align		4
.L_462:
        /*0058*/ 	.byte	0x04, 0x17
        /*005a*/ 	.short	(.L_464 - .L_463)
.L_463:
        /*005c*/ 	.word	0x00000000
        /*0060*/ 	.short	0x0001
        /*0062*/ 	.short	0x0008
        /*0064*/ 	.byte	0x00, 0xf0, 0x21, 0x00


	//----- nvinfo : EIATTR_KPARAM_INFO
	.align		4
.L_464:
        /*0068*/ 	.byte	0x04, 0x17
        /*006a*/ 	.short	(.L_466 - .L_465)
.L_465:
        /*006c*/ 	.word	0x00000000
        /*0070*/ 	.short	0x0000
        /*0072*/ 	.short	0x0000
        /*0074*/ 	.byte	0x00, 0xf0, 0x21, 0x00


	//----- nvinfo : EIATTR_SPARSE_MMA_MASK
	.align		4
.L_466:
        /*0078*/ 	.byte	0x03, 0x50
        /*007a*/ 	.short	0x0000


	//----- nvinfo : EIATTR_MAXREG_COUNT
	.align		4
        /*007c*/ 	.byte	0x03, 0x1b
        /*007e*/ 	.short	0x00ff


	//----- nvinfo : EIATTR_MERCURY_ISA_VERSION
	.align		4
        /*0080*/ 	.byte	0x03, 0x5f
        /*0082*/ 	.short	0x0101


	//----- nvinfo : EIATTR_EXIT_INSTR_OFFSETS
	.align		4
        /*0084*/ 	.byte	0x04, 0x1c
        /*0086*/ 	.short	(.L_468 - .L_467)


	//   ....[0]....
.L_467:
        /*0088*/ 	.word	0x000002e0


	//   ....[1]....
        /*008c*/ 	.word	0x00000370


	//   ....[2]....
        /*0090*/ 	.word	0x000007e0


	//----- nvinfo : EIATTR_CRS_STACK_SIZE
	.align		4
.L_468:
        /*0094*/ 	.byte	0x04, 0x1e
        /*0096*/ 	.short	(.L_470 - .L_469)
.L_469:
        /*0098*/ 	.word	0x00000000


	//----- nvinfo : EIATTR_CBANK_PARAM_SIZE
	.align		4
.L_470:
        /*009c*/ 	.byte	0x03, 0x19
        /*009e*/ 	.short	0x00b4


	//----- nvinfo : EIATTR_PARAM_CBANK
	.align		4
        /*00a0*/ 	.byte	0x04, 0x0a
        /*00a2*/ 	.short	(.L_472 - .L_471)
	.align		4
.L_471:
        /*00a4*/ 	.word	index@(.nv.constant0._ZN2at6native31max_unpooling3d_backward_kernelIsEEvPKT_lllNS_27GenericPackedTensorAccessorIlLm4ENS_16DefaultPtrTraitsElEENS5_IS2_Lm4ES6_lEEi)
        /*00a8*/ 	.short	0x0210
        /*00aa*/ 	.short	0x00b4


	//----- nvinfo : EIATTR_SW_WAR
	.align		4
.L_472:
        /*00ac*/ 	.byte	0x04, 0x36
        /*00ae*/ 	.short	(.L_474 - .L_473)
.L_473:
        /*00b0*/ 	.word	0x00000008
.L_474:


//--------------------- .nv.info._ZN2at6native31max_unpooling3d_backward_kernelIlEEvPKT_lllNS_27GenericPackedTensorAccessorIlLm4ENS_16DefaultPtrTraitsElEENS5_IS2_Lm4ES6_lEEi --------------------------
	.section	.nv.info._ZN2at6native31max_unpooling3d_backward_kernelIlEEvPKT_lllNS_27GenericPackedTensorAccessorIlLm4ENS_16DefaultPtrTraitsElEENS5_IS2_Lm4ES6_lEEi,"",@"SHT_CUDA_INFO"
	.sectionflags	@""
	.align	4


	//----- nvinfo : EIATTR_CUDA_API_VERSION
	.align		4
        /*0000*/ 	.byte	0x04, 0x37
        /*0002*/ 	.short	(.L_476 - .L_475)
.L_475:
        /*0004*/ 	.word	0x00000082


	//----- nvinfo : EIATTR_KPARAM_INFO
	.align		4
.L_476:
        /*0008*/ 	.byte	0x04, 0x17
        /*000a*/ 	.short	(.L_478 - .L_477)
.L_477:
        /*000c*/ 	.word	0x00000000
        /*0010*/ 	.short	0x0006
        /*0012*/ 	.short	0x00b0
        /*0014*/ 	.byte	0x00, 0xf0, 0x11, 0x00


	//----- nvinfo : EIATTR_KPARAM_INFO
	.align		4
.L_478:
        /*0018*/ 	.byte	0x04, 0x17
        /*001a*/ 	.short	(.L_480 - .L_479)
.L_479:
        /*001c*/ 	.word	0x00000000
        /*0020*/ 	.short	0x0005
        /*0022*/ 	.short	0x0068
        /*0024*/ 	.byte	0x00, 0xf0, 0x21, 0x01


	//----- nvinfo : EIATTR_KPARAM_INFO
	.align		4
.L_480:
        /*0028*/ 	.byte	0x04, 0x17
        /*002a*/ 	.short	(.L_482 - .L_481)
.L_481:
        /*002c*/ 	.word	0x00000000
        /*0030*/ 	.short	0x0004
        /*0032*/ 	.short	0x0020
        /*0034*/ 	.byte	0x00, 0xf0, 0x21, 0x01


	//----- nvinfo : EIATTR_KPARAM_INFO
	.align		4
.L_482:
        /*0038*/ 	.byte	0x04, 0x17
        /*003a*/ 	.short	(.L_484 - .L_483)
.L_483:
        /*003c*/ 	.word	0x00000000
        /*0040*/ 	.short	0x0003
        /*0042*/ 	.short	0x0018
        /*0044*/ 	.byte	0x00, 0xf0, 0x21, 0x00


	//----- nvinfo : EIATTR_KPARAM_INFO
	.align		4
.L_484:
        /*0048*/ 	.byte	0x04, 0x17
        /*004a*/ 	.short	(.L_486 - .L_485)
.L_485:
        /*004c*/ 	.word	0x00000000
        /*0050*/ 	.short	0x0002
        /*0052*/ 	.short	0x0010
        /*0054*/ 	.byte	0x00, 0xf0, 0x21, 0x00


	//----- nvinfo : EIATTR_KPARAM_INFO
	.align		4
.L_486:
        /*0058*/ 	.byte	0x04, 0x17
        /*005a*/ 	.short	(.L_488 - .L_487)
.L_487:
        /*005c*/ 	.word	0x00000000
        /*0060*/ 	.short	0x0001
        /*0062*/ 	.short	0x0008
        /*0064*/ 	.byte	0x00, 0xf0, 0x21, 0x00


	//----- nvinfo : EIATTR_KPARAM_INFO
	.align		4
.L_488:
        /*0068*/ 	.byte	0x04, 0x17
        /*006a*/ 	.short	(.L_490 - .L_489)
.L_489:
        /*006c*/ 	.word	0x00000000
        /*0070*/ 	.short	0x0000
        /*0072*/ 	.short	0x0000
        /*0074*/ 	.byte	0x00, 0xf0, 0x21, 0x00


	//----- nvinfo : EIATTR_SPARSE_MMA_MASK
	.align		4
.L_490:
        /*0078*/ 	.byte	0x03, 0x50
        /*007a*/ 	.short	0x0000


	//----- nvinfo : EIATTR_MAXREG_COUNT
	.align		4
        /*007c*/ 	.byte	0x03, 0x1b
        /*007e*/ 	.short	0x00ff


	//----- nvinfo : EIATTR_MERCURY_ISA_VERSION
	.align		4
        /*0080*/ 	.byte	0x03, 0x5f
        /*0082*/ 	.short	0x0101


	//----- nvinfo : EIATTR_EXIT_INSTR_OFFSETS
	.align		4
        /*0084*/ 	.byte	0x04, 0x1c
        /*0086*/ 	.short	(.L_492 - .L_491)


	//   ....[0]....
.L_491:
        /*0088*/ 	.word	0x000002e0


	//   ....[1]....
        /*008c*/ 	.word	0x00000370


	//   ....[2]....
        /*0090*/ 	.word	0x000007e0


	//----- nvinfo : EIATTR_CRS_STACK_SIZE
	.align		4
.L_492:
        /*0094*/ 	.byte	0x04, 0x1e
        /*0096*/ 	.short	(.L_494 - .L_493)
.L_493:
        /*0098*/ 	.word	0x00000000


	//----- nvinfo : EIATTR_CBANK_PARAM_SIZE
	.align		4
.L_494:
        /*009c*/ 	.byte	0x03, 0x19
        /*009e*/ 	.short	0x00b4


	//----- nvinfo : EIATTR_PARAM_CBANK
	.align		4
        /*00a0*/ 	.byte	0x04, 0x0a
        /*00a2*/ 	.short	(.L_496 - .L_495)
	.align		4
.L_495:
        /*00a4*/ 	.word	index@(.nv.constant0._ZN2at6native31max_unpooling3d_backward_kernelIlEEvPKT_lllNS_27GenericPackedTensorAccessorIlLm4ENS_16DefaultPtrTraitsElEENS5_IS2_Lm4ES6_lEEi)
        /*00a8*/ 	.short	0x0210
        /*00aa*/ 	.short	0x00b4


	//----- nvinfo : EIATTR_SW_WAR
	.align		4
.L_496:
        /*00ac*/ 	.byte	0x04, 0x36
        /*00ae*/ 	.short	(.L_498 - .L_497)
.L_497:
        /*00b0*/ 	.word	0x00000008
.L_498:


//--------------------- .nv.info._ZN2at6native31max_unpooling3d_backward_kernelIiEEvPKT_lllNS_27GenericPackedTensorAccessorIlLm4ENS_16DefaultPtrTraitsElEENS5_IS2_Lm4ES6_lEEi --------------------------
	.section	.nv.info._ZN2at6native31max_unpooling3d_backward_kernelIiEEvPKT_lllNS_27GenericPackedTensorAccessorIlLm4ENS_16DefaultPtrTraitsElEENS5_IS2_Lm4ES6_lEEi,"",@"SHT_CUDA_INFO"
	.sectionflags	@""
	.align	4


	//----- nvinfo : EIATTR_CUDA_API_VERSION
	.align		4
        /*0000*/ 	.byte	0x04, 0x37
        /*0002*/ 	.short	(.L_500 - .L_499)
.L_499:
        /*0004*/ 	.word	0x00000082


	//----- nvinfo : EIATTR_KPARAM_INFO
	.align		4
.L_500:
        /*0008*/ 	.byte	0x04, 0x17
        /*000a*/ 	.short	(.L_502 - .L_501)
.L_501:
        /*000c*/ 	.word	0x00000000
        /*0010*/ 	.short	0x0006
        /*0012*/ 	.short	0x00b0
        /*0014*/ 	.byte	0x00, 0xf0, 0x11, 0x00


	//----- nvinfo : EIATTR_KPARAM_INFO
	.align		4
.L_502:
        /*0018*/ 	.byte	0x04, 0x17
        /*001a*/ 	.short	(.L_504 - .L_503)
.L_503:
        /*001c*/ 	.word	0x00000000
        /*0020*/ 	.short	0x0005
        /*0022*/ 	.short	0x0068
        /*0024*/ 	.byte	0x00, 0xf0, 0x21, 0x01


	//----- nvinfo : EIATTR_KPARAM_INFO
	.align		4
.L_504:
        /*0028*/ 	.byte	0x04, 0x17
        /*002a*/ 	.short	(.L_506 - .L_505)
.L_505:
        /*002c*/ 	.word	0x00000000
        /*0030*/ 	.short	0x0004
        /*0032*/ 	.short	0x0020
        /*0034*/ 	.byte	0x00, 0xf0, 0x21, 0x01


	//----- nvinfo : EIATTR_KPARAM_INFO
	.align		4
.L_506:
        /*0038*/ 	.byte	0x04, 0x17
        /*003a*/ 	.short	(.L_508 - .L_507)
.L_507:
        /*003c*/ 	.word	0x00000000
        /*0040*/ 	.short	0x0003
        /*0042*/ 	.short	0x0018
        /*0044*/ 	.byte	0x00, 0xf0, 0x21, 0x00


	//----- nvinfo : EIATTR_KPARAM_INFO
	.align		4
.L_508:
        /*0048*/ 	.byte	0x04, 0x17
        /*004a*/ 	.short	(.L_510 - .L_509)
.L_509:
        /*004c*/ 	.word	0x00000000
        /*0050*/ 	.short	0x0002
        /*0052*/ 	.short	0x0010
        /*0054*/ 	.byte	0x00, 0xf0, 0x21, 0x00


	//----- nvinfo : EIATTR_KPARAM_INFO
	.align		4
.L_510:
        /*0058*/ 	.byte	0x04, 0x17
        /*005a*/ 	.short	(.L_512 - .L_511)
.L_511:
        /*005c*/ 	.word	0x00000000
        /*0060*/ 	.short	0x0001
        /*0062*/ 	.short	0x0008
        /*0064*/ 	.byte	0x00, 0xf0, 0x21, 0x00


	//----- nvinfo : EIATTR_KPARAM_INFO
	.align		4
.L_512:
        /*0068*/ 	.byte	0x04, 0x17
        /*006a*/ 	.short	(.L_514 - .L_513)
.L_513:
        /*006c*/ 	.word	0x00000000
        /*0070*/ 	.short	0x0000
        /*0072*/ 	.short	0x0000
        /*0074*/ 	.byte	0x00, 0xf0, 0x21, 0x00


	//----- nvinfo : EIATTR_SPARSE_MMA_MASK
	.align		4
.L_514:
        /*0078*/ 	.byte	0x03, 0x50
        /*007a*/ 	.short	0x0000


	//----- nvinfo : EIATTR_MAXREG_COUNT
	.align		4
        /*007c*/ 	.byte	0x03, 0x1b
        /*007e*/ 	.short	0x00ff


	//----- nvinfo : EIATTR_MERCURY_ISA_VERSION
	.align		4
        /*0080*/ 	.byte	0x03, 0x5f
        /*0082*/ 	.short	0x0101


	//----- nvinfo : EIATTR_EXIT_INSTR_OFFSETS
	.align		4
        /*0084*/ 	.byte	0x04, 0x1c
        /*0086*/ 	.short	(.L_516 - .L_515)


	//   ....[0]....
.L_515:
        /*0088*/ 	.word	0x000002e0


	//   ....[1]....
        /*008c*/ 	.word	0x00000370


	//   ....[2]....
        /*0090*/ 	.word	0x000007e0


	//----- nvinfo : EIATTR_CRS_STACK_SIZE
	.align		4
.L_516:
        /*0094*/ 	.byte	0x04, 0x1e
        /*0096*/ 	.short	(.L_518 - .L_517)
.L_517:
        /*0098*/ 	.word	0x00000000


	//----- nvinfo : EIATTR_CBANK_PARAM_SIZE
	.align		4
.L_518:
        /*009c*/ 	.byte	0x03, 0x19
        /*009e*/ 	.short	0x00b4


	//----- nvinfo : EIATTR_PARAM_CBANK
	.align		4
        /*00a0*/ 	.byte	0x04, 0x0a
        /*00a2*/ 	.short	(.L_520 - .L_519)
	.align		4
.L_519:
        /*00a4*/ 	.word	index@(.nv.constant0._ZN2at6native31max_unpooling3d_backward_kernelIiEEvPKT_lllNS_27GenericPackedTensorAccessorIlLm4ENS_16DefaultPtrTraitsElEENS5_IS2_Lm4ES6_lEEi)
        /*00a8*/ 	.short	0x0210
        /*00aa*/ 	.short	0x00b4


	//----- nvinfo : EIATTR_SW_WAR
	.align		4
.L_520:
        /*00ac*/ 	.byte	0x04, 0x36
        /*00ae*/ 	.short	(.L_522 - .L_521)
.L_521:
        /*00b0*/ 	.word	0x00000008
.L_522:


//--------------------- .nv.info._ZN2at6native31max_unpooling3d_backward_kernelIaEEvPKT_lllNS_27GenericPackedTensorAccessorIlLm4ENS_16DefaultPtrTraitsElEENS5_IS2_Lm4ES6_lEEi --------------------------
	.section	.nv.info._ZN2at6native31max_unpooling3d_backward_kernelIaEEvPKT_lllNS_27GenericPackedTensorAccessorIlLm4ENS_16DefaultPtrTraitsElEENS5_IS2_Lm4ES6_lEEi,"",@"SHT_CUDA_INFO"
	.sectionflags	@""
	.align	4


	//----- nvinfo : EIATTR_CUDA_API_VERSION
	.align		4
        /*0000*/ 	.byte	0x04, 0x37
        /*0002*/ 	.short	(.L_524 - .L_523)
.L_523:
        /*0004*/ 	.word	0x00000082


	//----- nvinfo : EIATTR_KPARAM_INFO
	.align		4
.L_524:
        /*0008*/ 	.byte	0x04, 0x17
        /*000a*/ 	.short	(.L_526 - .L_525)
.L_525:
        /*000c*/ 	.word	0x00000000
        /*0010*/ 	.short	0x0006
        /*0012*/ 	.short	0x00b0
        /*0014*/ 	.byte	0x00, 0xf0, 0x11, 0x00


	//----- nvinfo : EIATTR_KPARAM_INFO
	.align		4
.L_526:
        /*0018*/ 	.byte	0x04, 0x17
        /*001a*/ 	.short	(.L_528 - .L_527)
.L_527:
        /*001c*/ 	.word	0x00000000
        /*0020*/ 	.short	0x0005
        /*0022*/ 	.short	0x0068
        /*0024*/ 	.byte	0x00, 0xf0, 0x21, 0x01


	//----- nvinfo : EIATTR_KPARAM_INFO
	.align		4
.L_528:
        /*0028*/ 	.byte	0x04, 0x17
        /*002a*/ 	.short	(.L_530 - .L_529)
.L_529:
        /*002c*/ 	.word	0x00000000
        /*0030*/ 	.short	0x0004
        /*0032*/ 	.short	0x0020
        /*0034*/ 	.byte	0x00, 0xf0, 0x21, 0x01


	//----- nvinfo : EIATTR_KPARAM_INFO
	.align		4
.L_530:
        /*0038*/ 	.byte	0x04, 0x17
        /*003a*/ 	.short	(.L_532 - .L_531)
.L_531:
        /*003c*/ 	.word	0x00000000
        /*0040*/ 	.short	0x0003
        /*0042*/ 	.short	0x0018
        /*0044*/ 	.byte	0x00, 0xf0, 0x21, 0x00


	//----- nvinfo : EIATTR_KPARAM_INFO
	.align		4
.L_532:
        /*0048*/ 	.byte	0x04, 0x17
        /*004a*/ 	.short	(.L_534 - .L_533)
.L_533:
        /*004c*/ 	.word	0x00000000
        /*0050*/ 	.short	0x0002
        /*0052*/ 	.short	0x0010
        /*0054*/ 	.byte	0x00, 0xf0, 0x21, 0x00


	//----- nvinfo : EIATTR_KPARAM_INFO
	.align		4
.L_534:
        /*0058*/ 	.byte	0x04, 0x17
        /*005a*/ 	.short	(.L_536 - .L_535)
.L_535:
        /*005c*/ 	.word	0x00000000
        /*0060*/ 	.short	0x0001
        /*0062*/ 	.short	0x0008
        /*0064*/ 	.byte	0x00, 0xf0, 0x21, 0x00


	//----- nvinfo : EIATTR_KPARAM_INFO
	.align		4
.L_536:
        /*0068*/ 	.byte	0x04, 0x17
        /*006a*/ 	.short	(.L_538 - .L_537)
.L_537:
        /*006c*/ 	.word	0x00000000
        /*0070*/ 	.short	0x0000
        /*0072*/ 	.short	0x0000
        /*0074*/ 	.byte	0x00, 0xf0, 0x21, 0x00


	//----- nvinfo : EIATTR_SPARSE_MMA_MASK
	.align		4
.L_538:
        /*0078*/ 	.byte	0x03, 0x50
        /*007a*/ 	.short	0x0000


	//----- nvinfo : EIATTR_MAXREG_COUNT
	.align		4
        /*007c*/ 	.byte	0x03, 0x1b
        /*007e*/ 	.short	0x00ff


	//----- nvinfo : EIATTR_MERCURY_ISA_VERSION
	.align		4
        /*0080*/ 	.byte	0x03, 0x5f
        /*0082*/ 	.short	0x0101


	//----- nvinfo : EIATTR_EXIT_INSTR_OFFSETS
	.align		4
        /*0084*/ 	.byte	0x04, 0x1c
        /*0086*/ 	.short	(.L_540 - .L_539)


	//   ....[0]....
.L_539:
        /*0088*/ 	.word	0x000002e0


	//   ....[1]....
        /*008c*/ 	.word	0x00000370


	//   ....[2]....
        /*0090*/ 	.word	0x000007c0


	//----- nvinfo : EIATTR_CRS_STACK_SIZE
	.align		4
.L_540:
        /*0094*/ 	.byte	0x04, 0x1e
        /*0096*/ 	.short	(.L_542 - .L_541)
.L_541:
        /*0098*/ 	.word	0x00000000


	//----- nvinfo : EIATTR_CBANK_PARAM_SIZE
	.align		4
.L_542:
        /*009c*/ 	.byte	0x03, 0x19
        /*009e*/ 	.short	0x00b4


	//----- nvinfo : EIATTR_PARAM_CBANK
	.align		4
        /*00a0*/ 	.byte	0x04, 0x0a
        /*00a2*/ 	.short	(.L_544 - .L_543)
	.align		4
.L_543:
        /*00a4*/ 	.word	index@(.nv.constant0._ZN2at6native31max_unpooling3d_backward_kernelIaEEvPKT_lllNS_27GenericPackedTensorAccessorIlLm4ENS_16DefaultPtrTraitsElEENS5_IS2_Lm4ES6_lEEi)
        /*00a8*/ 	.short	0x0210
        /*00aa*/ 	.short	0x00b4


	//----- nvinfo : EIATTR_SW_WAR
	.align		4
.L_544:
        /*00ac*/ 	.byte	0x04, 0x36
        /*00ae*/ 	.short	(.L_546 - .L_545)
.L_545:
        /*00b0*/ 	.word	0x00000008
.L_546:


//--------------------- .nv.info._ZN2at6native31max_unpooling3d_backward_kernelIhEEvPKT_lllNS_27GenericPackedTensorAccessorIlLm4ENS_16DefaultPtrTraitsElEENS5_IS2_Lm4ES6_lEEi --------------------------
	.section	.nv.info._ZN2at6native31max_unpooling3d_backward_kernelIhEEvPKT_lllNS_27GenericPackedTensorAccessorIlLm4ENS_16DefaultPtrTraitsElEENS5_IS2_Lm4ES6_lEEi,"",@"SHT_CUDA_INFO"
	.sectionflags	@""
	.align	4


	//----- nvinfo : EIATTR_CUDA_API_VERSION
	.align		4
        /*0000*/ 	.byte	0x04, 0x37
        /*0002*/ 	.short	(.L_548 - .L_547)
.L_547:
        /*0004*/ 	.word	0x00000082


	//----- nvinfo : EIATTR_KPARAM_INFO
	.align		4
.L_548:
        /*0008*/ 	.byte	0x04, 0x17
        /*000a*/ 	.short	(.L_550 - .L_549)
.L_549:
        /*000c*/ 	.word	0x00000000
        /*0010*/ 	.short	0x0006
        /*0012*/ 	.short	0x00b0
        /*0014*/ 	.byte	0x00, 0xf0, 0x11, 0x00


	//----- nvinfo : EIATTR_KPARAM_INFO
	.align		4
.L_550:
        /*0018*/ 	.byte	0x04, 0x17
        /*001a*/ 	.short	(.L_552 - .L_551)
.L_551:
        /*001c*/ 	.word	0x00000000
        /*0020*/ 	.short	0x0005
        /*0022*/ 	.short	0x0068
        /*0024*/ 	.byte	0x00, 0xf0, 0x21, 0x01


	//----- nvinfo : EIATTR_KPARAM_INFO
	.align		4
.L_552:
        /*0028*/ 	.byte	0x04, 0x17
        /*002a*/ 	.short	(.L_554 - .L_553)
.L_553:
        /*002c*/ 	.word	0x00000000
        /*0030*/ 	.short	0x0004
        /*0032*/ 	.short	0x0020
        /*0034*/ 	.byte	0x00, 0xf0, 0x21, 0x01


	//----- nvinfo : EIATTR_KPARAM_INFO
	.align		4
.L_554:
        /*0038*/ 	.byte	0x04, 0x17
        /*003a*/ 	.short	(.L_556 - .L_555)
.L_555:
        /*003c*/ 	.word	0x00000000
        /*0040*/ 	.short	0x0003
        /*0042*/ 	.short	0x0018
        /*0044*/ 	.byte	0x00, 0xf0, 0x21, 0x00


	//----- nvinfo : EIATTR_KPARAM_INFO
	.align		4
.L_556:
        /*0048*/ 	.byte	0x04, 0x17
        /*004a*/ 	.short	(.L_558 - .L_557)
.L_557:
        /*004c*/ 	.word	0x00000000
        /*0050*/ 	.short	0x0002
        /*0052*/ 	.short	0x0010
        /*0054*/ 	.byte	0x00, 0xf0, 0x21, 0x00


	//----- nvinfo : EIATTR_KPARAM_INFO
	.align		4
.L_558:
        /*0058*/ 	.byte	0x04, 0x17
        /*005a*/ 	.short	(.L_560 - .L_559)
.L_559:
        /*005c*/ 	.word	0x00000000
        /*0060*/ 	.short	0x0001
        /*0062*/ 	.short	0x0008
        /*0064*/ 	.byte	0x00, 0xf0, 0x21, 0x00


	//----- nvinfo : EIATTR_KPARAM_INFO
	.align		4
.L_560:
        /*0068*/ 	.byte	0x04, 0x17
        /*006a*/ 	.short	(.L_562 - .L_561)
.L_561:
        /*006c*/ 	.word	0x00000000
        /*0070*/ 	.short	0x0000
        /*0072*/ 	.short	0x0000
        /*0074*/ 	.byte	0x00, 0xf0, 0x21, 0x00


	//----- nvinfo : EIATTR_SPARSE_MMA_MASK
	.align		4
.L_562:
        /*0078*/ 	.byte	0x03, 0x50
        /*007a*/ 	.short	0x0000


	//----- nvinfo : EIATTR_MAXREG_COUNT
	.align		4
        /*007c*/ 	.byte	0x03, 0x1b
        /*007e*/ 	.short	0x00ff


	//----- nvinfo : EIATTR_MERCURY_ISA_VERSION
	.align		4
        /*0080*/ 	.byte	0x03, 0x5f
        /*0082*/ 	.short	0x0101


	//----- nvinfo : EIATTR_EXIT_INSTR_OFFSETS
	.align		4
        /*0084*/ 	.byte	0x04, 0x1c
        /*0086*/ 	.short	(.L_564 - .L_563)


	//   ....[0]....
.L_563:
        /*0088*/ 	.word	0x000002e0


	//   ....[1]....
        /*008c*/ 	.word	0x00000370


	//   ....[2]....
        /*0090*/ 	.word	0x000007c0


	//----- nvinfo : EIATTR_CRS_STACK_SIZE
	.align		4
.L_564:
        /*0094*/ 	.byte	0x04, 0x1e
        /*0096*/ 	.short	(.L_566 - .L_565)
.L_565:
        /*0098*/ 	.word	0x00000000


	//----- nvinfo : EIATTR_CBANK_PARAM_SIZE
	.align		4
.L_566:
        /*009c*/ 	.byte	0x03, 0x19
        /*009e*/ 	.short	0x00b4


	//----- nvinfo : EIATTR_PARAM_CBANK
	.align		4
        /*00a0*/ 	.byte	0x04, 0x0a
        /*00a2*/ 	.short	(.L_568 - .L_567)
	.align		4
.L_567:
        /*00a4*/ 	.word	index@(.nv.constant0._ZN2at6native31max_unpooling3d_backward_kernelIhEEvPKT_lllNS_27GenericPackedTensorAccessorIlLm4ENS_16DefaultPtrTraitsElEENS5_IS2_Lm4ES6_lEEi)
        /*00a8*/ 	.short	0x0210
        /*00aa*/ 	.short	0x00b4


	//----- nvinfo : EIATTR_SW_WAR
	.align		4
.L_568:
        /*00ac*/ 	.byte	0x04, 0x36
        /*00ae*/ 	.short	(.L_570 - .L_569)
.L_569:
        /*00b0*/ 	.word	0x00000008
.L_570:


//--------------------- .nv.info._ZN2at6native31max_unpooling2d_backward_kernelIN3c108BFloat16EEEvlPKT_PKllllllPS4_ --------------------------
	.section	.nv.info._ZN2at6native31max_unpooling2d_backward_kernelIN3c108BFloat16EEEvlPKT_PKllllllPS4_,"",@"SHT_CUDA_INFO"
	.sectionflags	@""
	.align	4


	//----- nvinfo : EIATTR_CUDA_API_VERSION
	.align		4
        /*0000*/ 	.byte	0x04, 0x37
        /*0002*/ 	.short	(.L_572 - .L_571)
.L_571:
        /*0004*/ 	.word	0x00000082


	//----- nvinfo : EIATTR_KPARAM_INFO
	.align		4
.L_572:
        /*0008*/ 	.byte	0x04, 0x17
        /*000a*/ 	.short	(.L_574 - .L_573)
.L_573:
        /*000c*/ 	.word	0x00000000
        /*0010*/ 	.short	0x0008
        /*0012*/ 	.short	0x0040
        /*0014*/ 	.byte	0x00, 0xf0, 0x21, 0x00


	//----- nvinfo : EIATTR_KPARAM_INFO
	.align		4
.L_574:
        /*0018*/ 	.byte	0x04, 0x17
        /*001a*/ 	.short	(.L_576 - .L_575)
.L_575:
        /*001c*/ 	.word	0x00000000
        /*0020*/ 	.short	0x0007
        /*0022*/ 	.short	0x0038
        /*0024*/ 	.byte	0x00, 0xf0, 0x21, 0x00


	//----- nvinfo : EIATTR_KPARAM_INFO
	.align		4
.L_576:
        /*0028*/ 	.byte	0x04, 0x17
        /*002a*/ 	.short	(.L_578 - .L_577)
.L_577:
        /*002c*/ 	.word	0x00000000
        /*0030*/ 	.short	0x0006
        /*0032*/ 	.short	0x0030
        /*0034*/ 	.byte	0x00, 0xf0, 0x21, 0x00


	//----- nvinfo : EIATTR_KPARAM_INFO
	.align		4
.L_578:
        /*0038*/ 	.byte	0x04, 0x17
        /*003a*/ 	.short	(.L_580 - .L_579)
.L_579:
        /*003c*/ 	.word	0x00000000
        /*0040*/ 	.short	0x0005
        /*0042*/ 	.short	0x0028
        /*0044*/ 	.byte	0x00, 0xf0, 0x21, 0x00


	//----- nvinfo : EIATTR_KPARAM_INFO
	.align		4
.L_580:
        /*0048*/ 	.byte	0x04, 0x17
        /*004a*/ 	.short	(.L_582 - .L_581)
.L_581:
        /*004c*/ 	.word	0x00000000
        /*0050*/ 	.short	0x0004
        /*0052*/ 	.short	0x0020
        /*0054*/ 	.byte	0x00, 0xf0, 0x21, 0x00


	//----- nvinfo : EIATTR_KPARAM_INFO
	.align		4
.L_582:
        /*0058*/ 	.byte	0x04, 0x17
        /*005a*/ 	.short	(.L_584 - .L_583)
.L_583:
        /*005c*/ 	.word	0x00000000
        /*0060*/ 	.short	0x0003
        /*0062*/ 	.short	0x0018
        /*0064*/ 	.byte	0x00, 0xf0, 0x21, 0x00


	//----- nvinfo : EIATTR_KPARAM_INFO
	.align		4
.L_584:
        /*0068*/ 	.byte	0x04, 0x17
        /*006a*/ 	.short	(.L_586 - .L_585)
.L_585:
        /*006c*/ 	.word	0x00000000
        /*0070*/ 	.short	0x0002
        /*0072*/ 	.short	0x0010
        /*0074*/ 	.byte	0x00, 0xf0, 0x21, 0x00


	//----- nvinfo : EIATTR_KPARAM_INFO
	.align		4
.L_586:
        /*0078*/ 	.byte	0x04, 0x17
        /*007a*/ 	.short	(.L_588 - .L_587)
.L_587:
        /*007c*/ 	.word	0x00000000
        /*0080*/ 	.short	0x0001
        /*0082*/ 	.short	0x0008
        /*0084*/ 	.byte	0x00, 0xf0, 0x21, 0x00


	//----- nvinfo : EIATTR_KPARAM_INFO
	.align		4
.L_588:
        /*0088*/ 	.byte	0x04, 0x17
        /*008a*/ 	.short	(.L_590 - .L_589)
.L_589:
        /*008c*/ 	.word	0x00000000
        /*0090*/ 	.short	0x0000
        /*0092*/ 	.short	0x0000
        /*0094*/ 	.byte	0x00, 0xf0, 0x21, 0x00


	//----- nvinfo : EIATTR_SPARSE_MMA_MASK
	.align		4
.L_590:
        /*0098*/ 	.byte	0x03, 0x50
        /*009a*/ 	.short	0x0000


	//----- nvinfo : EIATTR_MAXREG_COUNT
	.align		4
        /*009c*/ 	.byte	0x03, 0x1b
        /*009e*/ 	.short	0x00ff


	//----- nvinfo : EIATTR_MERCURY_ISA_VERSION
	.align		4
        /*00a0*/ 	.byte	0x03, 0x5f
        /*00a2*/ 	.short	0x0101


	//----- nvinfo : EIATTR_EXIT_INSTR_OFFSETS
	.align		4
        /*00a4*/ 	.byte	0x04, 0x1c
        /*00a6*/ 	.short	(.L_592 - .L_591)


	//   ....[0]....
.L_591:
        /*00a8*/ 	.word	0x00000090


	//   ....[1]....
        /*00ac*/ 	.word	0x00000d80


	//   ....[2]....
        /*00b0*/ 	.word	0x00002d40


	//----- nvinfo : EIATTR_CRS_STACK_SIZE
	.align		4
.L_592:
        /*00b4*/ 	.byte	0x04, 0x1e
        /*00b6*/ 	.short	(.L_594 - .L_593)
.L_593:
        /*00b8*/ 	.word	0x00000000


	//----- nvinfo : EIATTR_CBANK_PARAM_SIZE
	.align		4
.L_594:
        /*00bc*/ 	.byte	0x03, 0x19
        /*00be*/ 	.short	0x0048


	//----- nvinfo : EIATTR_PARAM_CBANK
	.align		4
        /*00c0*/ 	.byte	0x04, 0x0a
        /*00c2*/ 	.short	(.L_596 - .L_595)
	.align		4
.L_595:
        /*00c4*/ 	.word	index@(.nv.constant0._ZN2at6native31max_unpooling2d_backward_kernelIN3c108BFloat16EEEvlPKT_PKllllllPS4_)
        /*00c8*/ 	.short	0x0210
        /*00ca*/ 	.short	0x0048


	//----- nvinfo : EIATTR_SW_WAR
	.align		4
.L_596:
        /*00cc*/ 	.byte	0x04, 0x36
        /*00ce*/ 	.short	(.L_598 - .L_597)
.L_597:
        /*00d0*/ 	.word	0x00000008
.L_598:


//--------------------- .nv.info._ZN2at6native31max_unpooling2d_backward_kernelIN3c104HalfEEEvlPKT_PKllllllPS4_ --------------------------
	.section	.nv.info._ZN2at6native31max_unpooling2d_backward_kernelIN3c104HalfEEEvlPKT_PKllllllPS4_,"",@"SHT_CUDA_INFO"
	.sectionflags	@""
	.align	4


	//----- nvinfo : EIATTR_CUDA_API_VERSION
	.align		4
        /*0000*/ 	.byte	0x04, 0x37
        /*0002*/ 	.short	(.L_600 - .L_599)
.L_599:
        /*0004*/ 	.word	0x00000082


	//----- nvinfo : EIATTR_KPARAM_INFO
	.align		4
.L_600:
        /*0008*/ 	.byte	0x04, 0x17
        /*000a*/ 	.short	(.L_602 - .L_601)
.L_601:
        /*000c*/ 	.word	0x00000000
        /*0010*/ 	.short	0x0008
        /*0012*/ 	.short	0x0040
        /*0014*/ 	.byte	0x00, 0xf0, 0x21, 0x00


	//----- nvinfo : EIATTR_KPARAM_INFO
	.align		4
.L_602:
        /*0018*/ 	.byte	0x04, 0x17
        /*001a*/ 	.short	(.L_604 - .L_603)
.L_603:
        /*001c*/ 	.word	0x00000000
        /*0020*/ 	.short	0x0007
        /*0022*/ 	.short	0x0038
        /*0024*/ 	.byte	0x00, 0xf0, 0x21, 0x00


	//----- nvinfo : EIATTR_KPARAM_INFO
	.align		4
.L_604:
        /*0028*/ 	.byte	0x04, 0x17
        /*002a*/ 	.short	(.L_606 - .L_605)
.L_605:
        /*002c*/ 	.word	0x00000000
        /*0030*/ 	.short	0x0006
        /*0032*/ 	.short	0x0030
        /*0034*/ 	.byte	0x00, 0xf0, 0x21, 0x00


	//----- nvinfo : EIATTR_KPARAM_INFO
	.align		4
.L_606:
        /*0038*/ 	.byte	0x04, 0x17
        /*003a*/ 	.short	(.L_608 - .L_607)
.L_607:
        /*003c*/ 	.word	0x00000000
        /*0040*/ 	.short	0x0005
        /*0042*/ 	.short	0x0028
        /*0044*/ 	.byte	0x00, 0xf0, 0x21, 0x00


	//----- nvinfo : EIATTR_KPARAM_INFO
	.align		4
.L_608:
        /*0048*/ 	.byte	0x04, 0x17
        /*004a*/ 	.short	(.L_610 - .L_609)
.L_609:
        /*004c*/ 	.word	0x00000000
        /*0050*/ 	.short	0x0004
        /*0052*/ 	.short	0x0020
        /*0054*/ 	.byte	0x00, 0xf0, 0x21, 0x00


	//----- nvinfo : EIATTR_KPARAM_INFO
	.align		4
.L_610:
        /*0058*/ 	.byte	0x04, 0x17
        /*005a*/ 	.short	(.L_612 - .L_611)
.L_611:
        /*005c*/ 	.word	0x00000000
        /*0060*/ 	.short	0x0003
        /*0062*/ 	.short	0x0018
        /*0064*/ 	.byte	0x00, 0xf0, 0x21, 0x00


	//----- nvinfo : EIATTR_KPARAM_INFO
	.align		4
.L_612:
        /*0068*/ 	.byte	0x04, 0x17
        /*006a*/ 	.short	(.L_614 - .L_613)
.L_613:
        /*006c*/ 	.word	0x00000000
        /*0070*/ 	.short	0x0002
        /*0072*/ 	.short	0x0010
        /*0074*/ 	.byte	0x00, 0xf0, 0x21, 0x00


	//----- nvinfo : EIATTR_KPARAM_INFO
	.align		4
.L_614:
        /*0078*/ 	.byte	0x04, 0x17
        /*007a*/ 	.short	(.L_616 - .L_615)
.L_615:
        /*007c*/ 	.word	0x00000000
        /*0080*/ 	.short	0x0001
        /*0082*/ 	.short	0x0008
        /*0084*/ 	.byte	0x00, 0xf0, 0x21, 0x00


	//----- nvinfo : EIATTR_KPARAM_INFO
	.align		4
.L_616:
        /*0088*/ 	.byte	0x04, 0x17
        /*008a*/ 	.short	(.L_618 - .L_617)
.L_617:
        /*008c*/ 	.word	0x00000000
        /*0090*/ 	.short	0x0000
        /*0092*/ 	.short	0x0000
        /*0094*/ 	.byte	0x00, 0xf0, 0x21, 0x00


	//----- nvinfo : EIATTR_SPARSE_MMA_MASK
	.align		4
.L_618:
        /*0098*/ 	.byte	0x03, 0x50
        /*009a*/ 	.short	0x0000


	//----- nvinfo : EIATTR_MAXREG_COUNT
	.align		4
        /*009c*/ 	.byte	0x03, 0x1b
        /*009e*/ 	.short	0x00ff


	//----- nvinfo : EIATTR_MERCURY_ISA_VERSION
	.align		4
        /*00a0*/ 	.byte	0x03, 0x5f
        /*00a2*/ 	.short	0x0101


	//----- nvinfo : EIATTR_EXIT_INSTR_OFFSETS
	.align		4
        /*00a4*/ 	.byte	0x04, 0x1c
        /*00a6*/ 	.short	(.L_620 - .L_619)


	//   ....[0]....
.L_619:
        /*00a8*/ 	.word	0x00000090


	//   ....[1]....
        /*00ac*/ 	.word	0x00000d80


	//   ....[2]....
        /*00b0*/ 	.word	0x00002d40


	//----- nvinfo : EIATTR_CRS_STACK_SIZE
	.align		4
.L_620:
        /*00b4*/ 	.byte	0x04, 0x1e
        /*00b6*/ 	.short	(.L_622 - .L_621)
.L_621:
        /*00b8*/ 	.word	0x00000000


	//----- nvinfo : EIATTR_CBANK_PARAM_SIZE
	.align		4
.L_622:
        /*00bc*/ 	.byte	0x03, 0x19
        /*00be*/ 	.short	0x0048


	//----- nvinfo : EIATTR_PARAM_CBANK
	.align		4
        /*00c0*/ 	.byte	0x04, 0x0a
        /*00c2*/ 	.short	(.L_624 - .L_623)
	.align		4
.L_623:
        /*00c4*/ 	.word	index@(.nv.constant0._ZN2at6native31max_unpooling2d_backward_kernelIN3c104HalfEEEvlPKT_PKllllllPS4_)
        /*00c8*/ 	.short	0x0210
        /*00ca*/ 	.short	0x0048


	//----- nvinfo : EIATTR_SW_WAR
	.align		4
.L_624:
        /*00cc*/ 	.byte	0x04, 0x36
        /*00ce*/ 	.short	(.L_626 - .L_625)
.L_625:
        /*00d0*/ 	.word	0x00000008
.L_626:


//--------------------- .nv.info._ZN2at6native31max_unpooling2d_backward_kernelIfEEvlPKT_PKllllllPS2_ --------------------------
	.section	.nv.info._ZN2at6native31max_unpooling2d_backward_kernelIfEEvlPKT_PKllllllPS2_,"",@"SHT_CUDA_INFO"
	.sectionflags	@""
	.align	4


	//----- nvinfo : EIATTR_CUDA_API_VERSION
	.align		4
        /*0000*/ 	.byte	0x04, 0x37
        /*0002*/ 	.short	(.L_628 - .L_627)
.L_627:
        /*0004*/ 	.word	0x00000082


	//----- nvinfo : EIATTR_KPARAM_INFO
	.align		4
.L_628:
        /*0008*/ 	.byte	0x04, 0x17
        /*000a*/ 	.short	(.L_630 - .L_629)
.L_629:
        /*000c*/ 	.word	0x00000000
        /*0010*/ 	.short	0x0008
        /*0012*/ 	.short	0x0040
        /*0014*/ 	.byte	0x00, 0xf0, 0x21, 0x00


	//----- nvinfo : EIATTR_KPARAM_INFO
	.align		4
.L_630:
        /*0018*/ 	.byte	0x04, 0x17
        /*001a*/ 	.short	(.L_632 - .L_631)
.L_631:
        /*001c*/ 	.word	0x00000000
        /*0020*/ 	.short	0x0007
        /*0022*/ 	.short	0x0038
        /*0024*/ 	.byte	0x00, 0xf0, 0x21, 0x00


	//----- nvinfo : EIATTR_KPARAM_INFO
	.align		4
.L_632:
        /*0028*/ 	.byte	0x04, 0x17
        /*002a*/ 	.short	(.L_634 - .L_633)
.L_633:
        /*002c*/ 	.word	0x00000000
        /*0030*/ 	.short	0x0006
        /*0032*/ 	.short	0x0030
        /*0034*/ 	.byte	0x00, 0xf0, 0x21, 0x00


	//----- nvinfo : EIATTR_KPARAM_INFO
	.align		4
.L_634:
        /*0038*/ 	.byte	0x04, 0x17
        /*003a*/ 	.short	(.L_636 - .L_635)
.L_635:
        /*003c*/ 	.word	0x00000000
        /*0040*/ 	.short	0x0005
        /*0042*/ 	.short	0x0028
        /*0044*/ 	.byte	0x00, 0xf0, 0x21, 0x00


	//----- nvinfo : EIATTR_KPARAM_INFO
	.align		4
.L_636:
        /*0048*/ 	.byte	0x04, 0x17
        /*004a*/ 	.short	(.L_638 - .L_637)
.L_637:
        /*004c*/ 	.word	0x00000000
        /*0050*/ 	.short	0x0004
        /*0052*/ 	.short	0x0020
        /*0054*/ 	.byte	0x00, 0xf0, 0x21, 0x00


	//----- nvinfo : EIATTR_KPARAM_INFO
	.align		4
.L_638:
        /*0058*/ 	.byte	0x04, 0x17
        /*005a*/ 	.short	(.L_640 - .L_639)
.L_639:
        /*005c*/ 	.word	0x00000000
        /*0060*/ 	.short	0x0003
        /*0062*/ 	.short	0x0018
        /*0064*/ 	.byte	0x00, 0xf0, 0x21, 0x00


	//----- nvinfo : EIATTR_KPARAM_INFO
	.align		4
.L_640:
        /*0068*/ 	.byte	0x04, 0x17
        /*006a*/ 	.short	(.L_642 - .L_641)
.L_641:
        /*006c*/ 	.word	0x00000000
        /*0070*/ 	.short	0x0002
        /*0072*/ 	.short	0x0010
        /*0074*/ 	.byte	0x00, 0xf0, 0x21, 0x00


	//----- nvinfo : EIATTR_KPARAM_INFO
	.align		4
.L_642:
        /*0078*/ 	.byte	0x04, 0x17
        /*007a*/ 	.short	(.L_644 - .L_643)
.L_643:
        /*007c*/ 	.word	0x00000000
        /*0080*/ 	.short	0x0001
        /*0082*/ 	.short	0x0008
        /*0084*/ 	.byte	0x00, 0xf0, 0x21, 0x00


	//----- nvinfo : EIATTR_KPARAM_INFO
	.align		4
.L_644:
        /*0088*/ 	.byte	0x04, 0x17
        /*008a*/ 	.short	(.L_646 - .L_645)
.L_645:
        /*008c*/ 	.word	0x00000000
        /*0090*/ 	.short	0x0000
        /*0092*/ 	.short	0x0000
        /*0094*/ 	.byte	0x00, 0xf0, 0x21, 0x00


	//----- nvinfo : EIATTR_SPARSE_MMA_MASK
	.align		4
.L_646:
        /*0098*/ 	.byte	0x03, 0x50
        /*009a*/ 	.short	0x0000


	//----- nvinfo : EIATTR_MAXREG_COUNT
	.align		4
        /*009c*/ 	.byte	0x03, 0x1b
        /*009e*/ 	.short	0x00ff


	//----- nvinfo : EIATTR_MERCURY_ISA_VERSION
	.align		4
        /*00a0*/ 	.byte	0x03, 0x5f
        /*00a2*/ 	.short	0x0101


	//----- nvinfo : EIATTR_EXIT_INSTR_OFFSETS
	.align		4
        /*00a4*/ 	.byte	0x04, 0x1c
        /*00a6*/ 	.short	(.L_648 - .L_647)


	//   ....[0]....
.L_647:
        /*00a8*/ 	.word	0x00000090


	//   ....[1]....
        /*00ac*/ 	.word	0x00000d80


	//   ....[2]....
        /*00b0*/ 	.word	0x00002d40


	//----- nvinfo : EIATTR_CRS_STACK_SIZE
	.align		4
.L_648:
        /*00b4*/ 	.byte	0x04, 0x1e
        /*00b6*/ 	.short	(.L_650 - .L_649)
.L_649:
        /*00b8*/ 	.word	0x00000000


	//----- nvinfo : EIATTR_CBANK_PARAM_SIZE
	.align		4
.L_650:
        /*00bc*/ 	.byte	0x03, 0x19
        /*00be*/ 	.short	0x0048


	//----- nvinfo : EIATTR_PARAM_CBANK
	.align		4
        /*00c0*/ 	.byte	0x04, 0x0a
        /*00c2*/ 	.short	(.L_652 - .L_651)
	.align		4
.L_651:
        /*00c4*/ 	.word	index@(.nv.constant0._ZN2at6native31max_unpooling2d_backward_kernelIfEEvlPKT_PKllllllPS2_)
        /*00c8*/ 	.short	0x0210
        /*00ca*/ 	.short	0x0048


	//----- nvinfo : EIATTR_SW_WAR
	.align		4
.L_652:
        /*00cc*/ 	.byte	0x04, 0x36
        /*00ce*/ 	.short	(.L_654 - .L_653)
.L_653:
        /*00d0*/ 	.word	0x00000008
.L_654:


//--------------------- .nv.info._ZN2at6native31max_unpooling2d_backward_kernelIdEEvlPKT_PKllllllPS2_ --------------------------
	.section	.nv.info._ZN2at6native31max_unpooling2d_backward_kernelIdEEvlPKT_PKllllllPS2_,"",@"SHT_CUDA_INFO"
	.sectionflags	@""
	.align	4


	//----- nvinfo : EIATTR_CUDA_API_VERSION
	.align		4
        /*0000*/ 	.byte	0x04, 0x37
        /*0002*/ 	.short	(.L_656 - .L_655)
.L_655:
        /*0004*/ 	.word	0x00000082


	//----- nvinfo : EIATTR_KPARAM_INFO
	.align		4
.L_656:
        /*0008*/ 	.byte	0x04, 0x17
        /*000a*/ 	.short	(.L_658 - .L_657)
.L_657:
        /*000c*/ 	.word	0x00000000
        /*0010*/ 	.short	0x0008
        /*0012*/ 	.short	0x0040
        /*0014*/ 	.byte	0x00, 0xf0, 0x21, 0x00


	//----- nvinfo : EIATTR_KPARAM_INFO
	.align		4
.L_658:
        /*0018*/ 	.byte	0x04, 0x17
        /*001a*/ 	.short	(.L_660 - .L_659)
.L_659:
        /*001c*/ 	.word	0x00000000
        /*0020*/ 	.short	0x0007
        /*0022*/ 	.short	0x0038
        /*0024*/ 	.byte	0x00, 0xf0, 0x21, 0x00


	//----- nvinfo : EIATTR_KPARAM_INFO
	.align		4
.L_660:
        /*0028*/ 	.byte	0x04, 0x17
        /*002a*/ 	.short	(.L_662 - .L_661)
.L_661:
        /*002c*/ 	.word	0x00000000
        /*0030*/ 	.short	0x0006
        /*0032*/ 	.short	0x0030
        /*0034*/ 	.byte	0x00, 0xf0, 0x21, 0x00


	//----- nvinfo : EIATTR_KPARAM_INFO
	.align		4
.L_662:
        /*0038*/ 	.byte	0x04, 0x17
        /*003a*/ 	.short	(.L_664 - .L_663)
.L_663:
        /*003c*/ 	.word	0x00000000
        /*0040*/ 	.short	0x0005
        /*0042*/ 	.short	0x0028
        /*0044*/ 	.byte	0x00, 0xf0, 0x21, 0x00


	//----- nvinfo : EIATTR_KPARAM_INFO
	.align		4
.L_664:
        /*0048*/ 	.byte	0x04, 0x17
        /*004a*/ 	.short	(.L_666 - .L_665)
.L_665:
        /*004c*/ 	.word	0x00000000
        /*0050*/ 	.short	0x0004
        /*0052*/ 	.short	0x0020
        /*0054*/ 	.byte	0x00, 0xf0, 0x21, 0x00


	//----- nvinfo : EIATTR_KPARAM_INFO
	.align		4
.L_666:
        /*0058*/ 	.byte	0x04, 0x17
        /*005a*/ 	.short	(.L_668 - .L_667)
.L_667:
        /*005c*/ 	.word	0x00000000
        /*0060*/ 	.short	0x0003
        /*0062*/ 	.short	0x0018
        /*0064*/ 	.byte	0x00, 0xf0, 0x21, 0x00


	//----- nvinfo : EIATTR_KPARAM_INFO
	.align		4
.L_668:
        /*0068*/ 	.byte	0x04, 0x17
        /*006a*/ 	.short	(.L_670 - .L_669)
.L_669:
        /*006c*/ 	.word	0x00000000
        /*0070*/ 	.short	0x0002
        /*0072*/ 	.short	0x0010
        /*0074*/ 	.byte	0x00, 0xf0, 0x21, 0x00


	//----- nvinfo : EIATTR_KPARAM_INFO
	.align		4
.L_670:
        /*0078*/ 	.byte	0x04, 0x17
        /*007a*/ 	.short	(.L_672 - .L_671)
.L_671:
        /*007c*/ 	.word	0x00000000
        /*0080*/ 	.short	0x0001
        /*0082*/ 	.short	0x0008
        /*0084*/ 	.byte	0x00, 0xf0, 0x21, 0x00


	//----- nvinfo : EIATTR_KPARAM_INFO
	.align		4
.L_672:
        /*0088*/ 	.byte	0x04, 0x17
        /*008a*/ 	.short	(.L_674 - .L_673)
.L_673:
        /*008c*/ 	.word	0x00000000
        /*0090*/ 	.short	0x0000
        /*0092*/ 	.short	0x0000
        /*0094*/ 	.byte	0x00, 0xf0, 0x21, 0x00


	//----- nvinfo : EIATTR_SPARSE_MMA_MASK
	.align		4
.L_674:
        /*0098*/ 	.byte	0x03, 0x50
        /*009a*/ 	.short	0x0000


	//----- nvinfo : EIATTR_MAXREG_COUNT
	.align		4
        /*009c*/ 	.byte	0x03, 0x1b
        /*009e*/ 	.short	0x00ff


	//----- nvinfo : EIATTR_MERCURY_ISA_VERSION
	.align		4
        /*00a0*/ 	.byte	0x03, 0x5f
        /*00a2*/ 	.short	0x0101


	//----- nvinfo : EIATTR_EXIT_INSTR_OFFSETS
	.align		4
        /*00a4*/ 	.byte	0x04, 0x1c
        /*00a6*/ 	.short	(.L_676 - .L_675)


	//   ....[0]....
.L_675:
        /*00a8*/ 	.word	0x00000090


	//   ....[1]....
        /*00ac*/ 	.word	0x00000dd0


	//   ....[2]....
        /*00b0*/ 	.word	0x00002f00


	//----- nvinfo : EIATTR_CRS_STACK_SIZE
	.align		4
.L_676:
        /*00b4*/ 	.byte	0x04, 0x1e
        /*00b6*/ 	.short	(.L_678 - .L_677)
.L_677:
        /*00b8*/ 	.word	0x00000000


	//----- nvinfo : EIATTR_CBANK_PARAM_SIZE
	.align		4
.L_678:
        /*00bc*/ 	.byte	0x03, 0x19
        /*00be*/ 	.short	0x0048


	//----- nvinfo : EIATTR_PARAM_CBANK
	.align		4
        /*00c0*/ 	.byte	0x04, 0x0a
        /*00c2*/ 	.short	(.L_680 - .L_679)
	.align		4
.L_679:
        /*00c4*/ 	.word	index@(.nv.constant0._ZN2at6native31max_unpooling2d_backward_kernelIdEEvlPKT_PKllllllPS2_)
        /*00c8*/ 	.short	0x0210
        /*00ca*/ 	.short	0x0048


	//----- nvinfo : EIATTR_SW_WAR
	.align		4
.L_680:
        /*00cc*/ 	.byte	0x04, 0x36
        /*00ce*/ 	.short	(.L_682 - .L_681)
.L_681:
        /*00d0*/ 	.word	0x00000008
.L_682:


//--------------------- .nv.info._ZN2at6native31max_unpooling2d_backward_kernelIsEEvlPKT_PKllllllPS2_ --------------------------
	.section	.nv.info._ZN2at6native31max_unpooling2d_backward_kernelIsEEvlPKT_PKllllllPS2_,"",@"SHT_CUDA_INFO"
	.sectionflags	@""
	.align	4


	//----- nvinfo : EIATTR_CUDA_API_VERSION
	.align		4
        /*0000*/ 	.byte	0x04, 0x37
        /*0002*/ 	.short	(.L_684 - .L_683)
.L_683:
        /*0004*/ 	.word	0x00000082


	//----- nvinfo : EIATTR_KPARAM_INFO
	.align		4
.L_684:
        /*0008*/ 	.byte	0x04, 0x17
        /*000a*/ 	.short	(.L_686 - .L_685)
.L_685:
        /*000c*/ 	.word	0x00000000
        /*0010*/ 	.short	0x0008
        /*0012*/ 	.short	0x0040
        /*0014*/ 	.byte	0x00, 0xf0, 0x21, 0x00


	//----- nvinfo : EIATTR_KPARAM_INFO
	.align		4
.L_686:
        /*0018*/ 	.byte	0x04, 0x17
        /*001a*/ 	.short	(.L_688 - .L_687)
.L_687:
        /*001c*/ 	.word	0x00000000
        /*0020*/ 	.short	0x0007
        /*0022*/ 	.short	0x0038
        /*0024*/ 	.byte	0x00, 0xf0, 0x21, 0x00


	//----- nvinfo : EIATTR_KPARAM_INFO
	.align		4
.L_688:
        /*0028*/ 	.byte	0x04, 0x17
        /*002a*/ 	.short	(.L_690 - .L_689)
.L_689:
        /*002c*/ 	.word	0x00000000
        /*0030*/ 	.short	0x0006
        /*0032*/ 	.short	0x0030
        /*0034*/ 	.byte	0x00, 0xf0, 0x21, 0x00


	//----- nvinfo : EIATTR_KPARAM_INFO
	.align		4
.L_690:
        /*0038*/ 	.byte	0x04, 0x17
        /*003a*/ 	.short	(.L_692 - .L_691)
.L_691:
        /*003c*/ 	.word	0x00000000
        /*0040*/ 	.short	0x0005
        /*0042*/ 	.short	0x0028
        /*0044*/ 	.byte	0x00, 0xf0, 0x21, 0x00


	//----- nvinfo : EIATTR_KPARAM_INFO
	.align		4
.L_692:
        /*0048*/ 	.byte	0x04, 0x17
        /*004a*/ 	.short	(.L_694 - .L_693)
.L_693:
        /*004c*/ 	.word	0x00000000
        /*0050*/ 	.short	0x0004
        /*0052*/ 	.short	0x0020
        /*0054*/ 	.byte	0x00, 0xf0, 0x21, 0x00


	//----- nvinfo : EIATTR_KPARAM_INFO
	.align		4
.L_694:
        /*0058*/ 	.byte	0x04, 0x17
        /*005a*/ 	.short	(.L_696 - .L_695)
.L_695:
        /*005c*/ 	.word	0x00000000
        /*0060*/ 	.short	0x0003
        /*0062*/ 	.short	0x0018
        /*0064*/ 	.byte	0x00, 0xf0, 0x21, 0x00


	//----- nvinfo : EIATTR_KPARAM_INFO
	.align		4
.L_696:
        /*0068*/ 	.byte	0x04, 0x17
        /*006a*/ 	.short	(.L_698 - .L_697)
.L_697:
        /*006c*/ 	.word	0x00000000
        /*0070*/ 	.short	0x0002
        /*0072*/ 	.short	0x0010
        /*0074*/ 	.byte	0x00, 0xf0, 0x21, 0x00


	//----- nvinfo : EIATTR_KPARAM_INFO
	.align		4
.L_698:
        /*0078*/ 	.byte	0x04, 0x17
        /*007a*/ 	.short	(.L_700 - .L_699)
.L_699:
        /*007c*/ 	.word	0x00000000
        /*0080*/ 	.short	0x0001
        /*0082*/ 	.short	0x0008
        /*0084*/ 	.byte	0x00, 0xf0, 0x21, 0x00


	//----- nvinfo : EIATTR_KPARAM_INFO
	.align		4
.L_700:
        /*0088*/ 	.byte	0x04, 0x17
        /*008a*/ 	.short	(.L_702 - .L_701)
.L_701:
        /*008c*/ 	.word	0x00000000
        /*0090*/ 	.short	0x0000
        /*0092*/ 	.short	0x0000
        /*0094*/ 	.byte	0x00, 0xf0, 0x21, 0x00


	//----- nvinfo : EIATTR_SPARSE_MMA_MASK
	.align		4
.L_702:
        /*0098*/ 	.byte	0x03, 0x50
        /*009a*/ 	.short	0x0000


	//----- nvinfo : EIATTR_MAXREG_COUNT
	.align		4
        /*009c*/ 	.byte	0x03, 0x1b
        /*009e*/ 	.short	0x00ff


	//----- nvinfo : EIATTR_MERCURY_ISA_VERSION
	.align		4
        /*00a0*/ 	.byte	0x03, 0x5f
        /*00a2*/ 	.short	0x0101


	//----- nvinfo : EIATTR_EXIT_INSTR_OFFSETS
	.align		4
        /*00a4*/ 	.byte	0x04, 0x1c
        /*00a6*/ 	.short	(.L_704 - .L_703)


	//   ....[0]....
.L_703:
        /*00a8*/ 	.word	0x00000090


	//   ....[1]....
        /*00ac*/ 	.word	0x00000d80


	//   ....[2]....
        /*00b0*/ 	.word	0x00002d40


	//----- nvinfo : EIATTR_CRS_STACK_SIZE
	.align		4
.L_704:
        /*00b4*/ 	.byte	0x04, 0x1e
        /*00b6*/ 	.short	(.L_706 - .L_705)
.L_705:
        /*00b8*/ 	.word	0x00000000


	//----- nvinfo : EIATTR_CBANK_PARAM_SIZE
	.align		4
.L_706:
        /*00bc*/ 	.byte	0x03, 0x19
        /*00be*/ 	.short	0x0048


	//----- nvinfo : EIATTR_PARAM_CBANK
	.align		4
        /*00c0*/ 	.byte	0x04, 0x0a
        /*00c2*/ 	.short	(.L_708 - .L_707)
	.align		4
.L_707:
        /*00c4*/ 	.word	index@(.nv.constant0._ZN2at6native31max_unpooling2d_backward_kernelIsEEvlPKT_PKllllllPS2_)
        /*00c8*/ 	.short	0x0210
        /*00ca*/ 	.short	0x0048


	//----- nvinfo : EIATTR_SW_WAR
	.align		4
.L_708:
        /*00cc*/ 	.byte	0x04, 0x36
        /*00ce*/ 	.short	(.L_710 - .L_709)
.L_709:
        /*00d0*/ 	.word	0x00000008
.L_710:


//--------------------- .nv.info._ZN2at6native31max_unpooling2d_backward_kernelIlEEvlPKT_PKllllllPS2_ --------------------------
	.section	.nv.info._ZN2at6native31max_unpooling2d_backward_kernelIlEEvlPKT_PKllllllPS2_,"",@"SHT_CUDA_INFO"
	.sectionflags	@""
	.align	4


	//----- nvinfo : EIATTR_CUDA_API_VERSION
	.align		4
        /*0000*/ 	.byte	0x04, 0x37
        /*0002*/ 	.short	(.L_712 - .L_711)
.L_711:
        /*0004*/ 	.word	0x00000082


	//----- nvinfo : EIATTR_KPARAM_INFO
	.align		4
.L_712:
        /*0008*/ 	.byte	0x04, 0x17
        /*000a*/ 	.short	(.L_714 - .L_713)
.L_713:
        /*000c*/ 	.word	0x00000000
        /*0010*/ 	.short	0x0008
        /*0012*/ 	.short	0x0040
        /*0014*/ 	.byte	0x00, 0xf0, 0x21, 0x00


	//----- nvinfo : EIATTR_KPARAM_INFO
	.align		4
.L_714:
        /*0018*/ 	.byte	0x04, 0x17
        /*001a*/ 	.short	(.L_716 - .L_715)
.L_715:
        /*001c*/ 	.word	0x00000000
        /*0020*/ 	.short	0x0007
        /*0022*/ 	.short	0x0038
        /*0024*/ 	.byte	0x00, 0xf0, 0x21, 0x00


	//----- nvinfo : EIATTR_KPARAM_INFO
	.align		4
.L_716:
        /*0028*/ 	.byte	0x04, 0x17
        /*002a*/ 	.short	(.L_718 - .L_717)
.L_717:
        /*002c*/ 	.word	0x00000000
        /*0030*/ 	.short	0x0006
        /*0032*/ 	.short	0x0030
        /*0034*/ 	.byte	0x00, 0xf0, 0x21, 0x00


	//----- nvinfo : EIATTR_KPARAM_INFO
	.align		4
.L_718:
        /*0038*/ 	.byte	0x04, 0x17
        /*003a*/ 	.short	(.L_720 - .L_719)
.L_719:
        /*003c*/ 	.word	0x00000000
        /*0040*/ 	.short	0x0005
        /*0042*/ 	.short	0x0028
        /*0044*/ 	.byte	0x00, 0xf0, 0x21, 0x00


	//----- nvinfo : EIATTR_KPARAM_INFO
	.align		4
.L_720:
        /*0048*/ 	.byte	0x04, 0x17
        /*004a*/ 	.short	(.L_722 - .L_721)
.L_721:
        /*004c*/ 	.word	0x00000000
        /*0050*/ 	.short	0x0004
        /*0052*/ 	.short	0x0020
        /*0054*/ 	.byte	0x00, 0xf0, 0x21, 0x00


	//----- nvinfo : EIATTR_KPARAM_INFO
	.align		4
.L_722:
        /*0058*/ 	.byte	0x04, 0x17
        /*005a*/ 	.short	(.L_724 - .L_723)
.L_723:
        /*005c*/ 	.word	0x00000000
        /*0060*/ 	.short	0x0003
        /*0062*/ 	.short	0x0018
        /*0064*/ 	.byte	0x00, 0xf0, 0x21, 0x00


	//----- nvinfo : EIATTR_KPARAM_INFO
	.align		4
.L_724:
        /*0068*/ 	.byte	0x04, 0x17
        /*006a*/ 	.short	(.L_726 - .L_725)
.L_725:
        /*006c*/ 	.word	0x00000000
        /*0070*/ 	.short	0x0002
        /*0072*/ 	.short	0x0010
        /*0074*/ 	.byte	0x00, 0xf0, 0x21, 0x00


	//----- nvinfo : EIATTR_KPARAM_INFO
	.align		4
.L_726:
        /*0078*/ 	.byte	0x04, 0x17
        /*007a*/ 	.short	(.L_728 - .L_727)
.L_727:
        /*007c*/ 	.word	0x00000000
        /*0080*/ 	.short	0x0001
        /*0082*/ 	.short	0x0008
        /*0084*/ 	.byte	0x00, 0xf0, 0x21, 0x00


	//----- nvinfo : EIATTR_KPARAM_INFO
	.align		4
.L_728:
        /*0088*/ 	.byte	0x04, 0x17
        /*008a*/ 	.short	(.L_730 - .L_729)
.L_729:
        /*008c*/ 	.word	0x00000000
        /*0090*/ 	.short	0x0000
        /*0092*/ 	.short	0x0000
        /*0094*/ 	.byte	0x00, 0xf0, 0x21, 0x00


	//----- nvinfo : EIATTR_SPARSE_MMA_MASK
	.align		4
.L_730:
        /*0098*/ 	.byte	0x03, 0x50
        /*009a*/ 	.short	0x0000


	//----- nvinfo : EIATTR_MAXREG_COUNT
	.align		4
        /*009c*/ 	.byte	0x03, 0x1b
        /*009e*/ 	.short	0x00ff


	//----- nvinfo : EIATTR_MERCURY_ISA_VERSION
	.align		4
        /*00a0*/ 	.byte	0x03, 0x5f
        /*00a2*/ 	.short	0x0101


	//----- nvinfo : EIATTR_EXIT_INSTR_OFFSETS
	.align		4
        /*00a4*/ 	.byte	0x04, 0x1c
        /*00a6*/ 	.short	(.L_732 - .L_731)


	//   ....[0]....
.L_731:
        /*00a8*/ 	.word	0x00000090


	//   ....[1]....
        /*00ac*/ 	.word	0x00000dd0


	//   ....[2]....
        /*00b0*/ 	.word	0x00002f00


	//----- nvinfo : EIATTR_CRS_STACK_SIZE
	.align		4
.L_732:
        /*00b4*/ 	.byte	0x04, 0x1e
        /*00b6*/ 	.short	(.L_734 - .L_733)
.L_733:
        /*00b8*/ 	.word	0x00000000


	//----- nvinfo : EIATTR_CBANK_PARAM_SIZE
	.align		4
.L_734:
        /*00bc*/ 	.byte	0x03, 0x19
        /*00be*/ 	.short	0x0048


	//----- nvinfo : EIATTR_PARAM_CBANK
	.align		4
        /*00c0*/ 	.byte	0x04, 0x0a
        /*00c2*/ 	.short	(.L_736 - .L_735)
	.align		4
.L_735:
        /*00c4*/ 	.word	index@(.nv.constant0._ZN2at6native31max_unpooling2d_backward_kernelIlEEvlPKT_PKllllllPS2_)
        /*00c8*/ 	.short	0x0210
        /*00ca*/ 	.short	0x0048


	//----- nvinfo : EIATTR_SW_WAR
	.align		4
.L_736:
        /*00cc*/ 	.byte	0x04, 0x36
        /*00ce*/ 	.short	(.L_738 - .L_737)
.L_737:
        /*00d0*/ 	.word	0x00000008
.L_738:


//--------------------- .nv.info._ZN2at6native31max_unpooling2d_backward_kernelIiEEvlPKT_PKllllllPS2_ --------------------------
	.section	.nv.info._ZN2at6native31max_unpooling2d_backward_kernelIiEEvlPKT_PKllllllPS2_,"",@"SHT_CUDA_INFO"
	.sectionflags	@""
	.align	4


	//----- nvinfo : EIATTR_CUDA_API_VERSION
	.align		4
        /*0000*/ 	.byte	0x04, 0x37
        /*0002*/ 	.short	(.L_740 - .L_739)
.L_739:
        /*0004*/ 	.word	0x00000082


	//----- nvinfo : EIATTR_KPARAM_INFO
	.align		4
.L_740:
        /*0008*/ 	.byte	0x04, 0x17
        /*000a*/ 	.short	(.L_742 - .L_741)
.L_741:
        /*000c*/ 	.word	0x00000000
        /*0010*/ 	.short	0x0008
        /*0012*/ 	.short	0x0040
        /*0014*/ 	.byte	0x00, 0xf0, 0x21, 0x00


	//----- nvinfo : EIATTR_KPARAM_INFO
	.align		4
.L_742:
        /*0018*/ 	.byte	0x04, 0x17
        /*001a*/ 	.short	(.L_744 - .L_743)
.L_743:
        /*001c*/ 	.word	0x00000000
        /*0020*/ 	.short	0x0007
        /*0022*/ 	.short	0x0038
        /*0024*/ 	.byte	0x00, 0xf0, 0x21, 0x00


	//----- nvinfo : EIATTR_KPARAM_INFO
	.align		4
.L_744:
        /*0028*/ 	.byte	0x04, 0x17
        /*002a*/ 	.short	(.L_746 - .L_745)
.L_745:
        /*002c*/ 	.word	0x00000000
        /*0030*/ 	.short	0x0006
        /*0032*/ 	.short	0x0030
        /*0034*/ 	.byte	0x00, 0xf0, 0x21, 0x00


	//----- nvinfo : EIATTR_KPARAM_INFO
	.align		4
.L_746:
        /*0038*/ 	.byte	0x04, 0x17
        /*003a*/ 	.short	(.L_748 - .L_747)
.L_747:
        /*003c*/ 	.word	0x00000000
        /*0040*/ 	.short	0x0005
        /*0042*/ 	.short	0x0028
        /*0044*/ 	.byte	0x00, 0xf0, 0x21, 0x00


	//----- nvinfo : EIATTR_KPARAM_INFO
	.align		4
.L_748:
        /*0048*/ 	.byte	0x04, 0x17
        /*004a*/ 	.short	(.L_750 - .L_749)
.L_749:
        /*004c*/ 	.word	0x00000000
        /*0050*/ 	.short	0x0004
        /*0052*/ 	.short	0x0020
        /*0054*/ 	.byte	0x00, 0xf0, 0x21, 0x00


	//----- nvinfo : EIATTR_KPARAM_INFO
	.align		4
.L_750:
        /*0058*/ 	.byte	0x04, 0x17
        /*005a*/ 	.short	(.L_752 - .L_751)
.L_751:
        /*005c*/ 	.word	0x00000000
        /*0060*/ 	.short	0x0003
        /*0062*/ 	.short	0x0018
        /*0064*/ 	.byte	0x00, 0xf0, 0x21, 0x00


	//----- nvinfo : EIATTR_KPARAM_INFO
	.align		4
.L_752:
        /*0068*/ 	.byte	0x04, 0x17
        /*006a*/ 	.short	(.L_754 - .L_753)
.L_753:
        /*006c*/ 	.word	0x00000000
        /*0070*/ 	.short	0x0002
        /*0072*/ 	.short	0x0010
        /*0074*/ 	.byte	0x00, 0xf0, 0x21, 0x00


	//----- nvinfo : EIATTR_KPARAM_INFO
	.align		4
.L_754:
        /*0078*/ 	.byte	0x04, 0x17
        /*007a*/ 	.short	(.L_756 - .L_755)
.L_755:
        /*007c*/ 	.word	0x00000000
        /*0080*/ 	.short	0x0001
        /*0082*/ 	.short	0x0008
        /*0084*/ 	.byte	0x00, 0xf0, 0x21, 0x00


	//----- nvinfo : EIATTR_KPARAM_INFO
	.align		4
.L_756:
        /*0088*/ 	.byte	0x04, 0x17
        /*008a*/ 	.short	(.L_758 - .L_757)
.L_757:
        /*008c*/ 	.word	0x00000000
        /*0090*/ 	.short	0x0000
        /*0092*/ 	.short	0x0000
        /*0094*/ 	.byte	0x00, 0xf0, 0x21, 0x00


	//----- nvinfo : EIATTR_SPARSE_MMA_MASK
	.align		4
.L_758:
        /*0098*/ 	.byte	0x03, 0x50
        /*009a*/ 	.short	0x0000


	//----- nvinfo : EIATTR_MAXREG_COUNT
	.align		4
        /*009c*/ 	.byte	0x03, 0x1b
        /*009e*/ 	.short	0x00ff


	//----- nvinfo : EIATTR_MERCURY_ISA_VERSION
	.align		4
        /*00a0*/ 	.byte	0x03, 0x5f
        /*00a2*/ 	.short	0x0101


	//----- nvinfo : EIATTR_EXIT_INSTR_OFFSETS
	.align		4
        /*00a4*/ 	.byte	0x04, 0x1c
        /*00a6*/ 	.short	(.L_760 - .L_759)


	//   ....[0]....
.L_759:
        /*00a8*/ 	.word	0x00000090


	//   ....[1]....
        /*00ac*/ 	.word	0x00000d80


	//   ....[2]....
        /*00b0*/ 	.word	0x00002d40


	//----- nvinfo : EIATTR_CRS_STACK_SIZE
	.align		4
.L_760:
        /*00b4*/ 	.byte	0x04, 0x1e
        /*00b6*/ 	.short	(.L_762 - .L_761)
.L_761:
        /*00b8*/ 	.word	0x00000000


	//----- nvinfo : EIATTR_CBANK_PARAM_SIZE
	.align		4
.L_762:
        /*00bc*/ 	.byte	0x03, 0x19
        /*00be*/ 	.short	0x0048


	//----- nvinfo : EIATTR_PARAM_CBANK
	.align		4
        /*00c0*/ 	.byte	0x04, 0x0a
        /*00c2*/ 	.short	(.L_764 - .L_763)
	.align		4
.L_763:
        /*00c4*/ 	.word	index@(.nv.constant0._ZN2at6native31max_unpooling2d_backward_kernelIiEEvlPKT_PKllllllPS2_)
        /*00c8*/ 	.short	0x0210
        /*00ca*/ 	.short	0x0048


	//----- nvinfo : EIATTR_SW_WAR
	.align		4
.L_764:
        /*00cc*/ 	.byte	0x04, 0x36
        /*00ce*/ 	.short	(.L_766 - .L_765)
.L_765:
        /*00d0*/ 	.word	0x00000008
.L_766:


//--------------------- .nv.info._ZN2at6native31max_unpooling2d_backward_kernelIaEEvlPKT_PKllllllPS2_ --------------------------
	.section	.nv.info._ZN2at6native31max_unpooling2d_backward_kernelIaEEvlPKT_PKllllllPS2_,"",@"SHT_CUDA_INFO"
	.sectionflags	@""
	.align	4


	//----- nvinfo : EIATTR_CUDA_API_VERSION
	.align		4
        /*0000*/ 	.byte	0x04, 0x37
        /*0002*/ 	.short	(.L_768 - .L_767)
.L_767:
        /*0004*/ 	.word	0x00000082


	//----- nvinfo : EIATTR_KPARAM_INFO
	.align		4
.L_768:
        /*0008*/ 	.byte	0x04, 0x17
        /*000a*/ 	.short	(.L_770 - .L_769)
.L_769:
        /*000c*/ 	.word	0x00000000
        /*0010*/ 	.short	0x0008
        /*0012*/ 	.short	0x0040
        /*0014*/ 	.byte	0x00, 0xf0, 0x21, 0x00


	//----- nvinfo : EIATTR_KPARAM_INFO
	.align		4
.L_770:
        /*0018*/ 	.byte	0x04, 0x17
        /*001a*/ 	.short	(.L_772 - .L_771)
.L_771:
        /*001c*/ 	.word	0x00000000
        /*0020*/ 	.short	0x0007
        /*0022*/ 	.short	0x0038
        /*0024*/ 	.byte	0x00, 0xf0, 0x21, 0x00


	//----- nvinfo : EIATTR_KPARAM_INFO
	.align		4
.L_772:
        /*0028*/ 	.byte	0x04, 0x17
        /*002a*/ 	.short	(.L_774 - .L_773)
.L_773:
        /*002c*/ 	.word	0x00000000
        /*0030*/ 	.short	0x0006
        /*0032*/ 	.short	0x0030
        /*0034*/ 	.byte	0x00, 0xf0, 0x21, 0x00


	//----- nvinfo : EIATTR_KPARAM_INFO
	.align		4
.L_774:
        /*0038*/ 	.byte	0x04, 0x17
        /*003a*/ 	.short	(.L_776 - .L_775)
.L_775:
        /*003c*/ 	.word	0x00000000
        /*0040*/ 	.short	0x0005
        /*0042*/ 	.short	0x0028
        /*0044*/ 	.byte	0x00, 0xf0, 0x21, 0x00


	//----- nvinfo : EIATTR_KPARAM_INFO
	.align		4
.L_776:
        /*0048*/ 	.byte	0x04, 0x17
        /*004a*/ 	.short	(.L_778 - .L_777)
.L_777:
        /*004c*/ 	.word	0x00000000
        /*0050*/ 	.short	0x0004
        /*0052*/ 	.short	0x0020
        /*0054*/ 	.byte	0x00, 0xf0, 0x21, 0x00


	//----- nvinfo : EIATTR_KPARAM_INFO
	.align		4
.L_778:
        /*0058*/ 	.byte	0x04, 0x17
        /*005a*/ 	.short	(.L_780 - .L_779)
.L_779:
        /*005c*/ 	.word	0x00000000
        /*0060*/ 	.short	0x0003
        /*0062*/ 	.short	0x0018
        /*0064*/ 	.byte	0x00, 0xf0, 0x21, 0x00


	//----- nvinfo : EIATTR_KPARAM_INFO
	.align		4
.L_780:
        /*0068*/ 	.byte	0x04, 0x17
        /*006a*/ 	.short	(.L_782 - .L_781)
.L_781:
        /*006c*/ 	.word	0x00000000
        /*0070*/ 	.short	0x0002
        /*0072*/ 	.short	0x0010
        /*0074*/ 	.byte	0x00, 0xf0, 0x21, 0x00


	//----- nvinfo : EIATTR_KPARAM_INFO
	.align		4
.L_782:
        /*0078*/ 	.byte	0x04, 0x17
        /*007a*/ 	.short	(.L_784 - .L_783)
.L_783:
        /*007c*/ 	.word	0x00000000
        /*0080*/ 	.short	0x0001
        /*0082*/ 	.short	0x0008
        /*0084*/ 	.byte	0x00, 0xf0, 0x21, 0x00


	//----- nvinfo : EIATTR_KPARAM_INFO
	.align		4
.L_784:
        /*0088*/ 	.byte	0x04, 0x17
        /*008a*/ 	.short	(.L_786 - .L_785)
.L_785:
        /*008c*/ 	.word	0x00000000
        /*0090*/ 	.short	0x0000
        /*0092*/ 	.short	0x0000
        /*0094*/ 	.byte	0x00, 0xf0, 0x21, 0x00


	//----- nvinfo : EIATTR_SPARSE_MMA_MASK
	.align		4
.L_786:
        /*0098*/ 	.byte	0x03, 0x50
        /*009a*/ 	.short	0x0000


	//----- nvinfo : EIATTR_MAXREG_COUNT
	.align		4
        /*009c*/ 	.byte	0x03, 0x1b
        /*009e*/ 	.short	0x00ff


	//----- nvinfo : EIATTR_MERCURY_ISA_VERSION
	.align		4
        /*00a0*/ 	.byte	0x03, 0x5f
        /*00a2*/ 	.short	0x0101


	//----- nvinfo : EIATTR_EXIT_INSTR_OFFSETS
	.align		4
        /*00a4*/ 	.byte	0x04, 0x1c
        /*00a6*/ 	.short	(.L_788 - .L_787)


	//   ....[0]....
.L_787:
        /*00a8*/ 	.word	0x00000090


	//   ....[1]....
        /*00ac*/ 	.word	0x00000da0


	//   ....[2]....
        /*00b0*/ 	.word	0x00002e00


	//----- nvinfo : EIATTR_CRS_STACK_SIZE
	.align		4
.L_788:
        /*00b4*/ 	.byte	0x04, 0x1e
        /*00b6*/ 	.short	(.L_790 - .L_789)
.L_789:
        /*00b8*/ 	.word	0x00000000


	//----- nvinfo : EIATTR_CBANK_PARAM_SIZE
	.align		4
.L_790:
        /*00bc*/ 	.byte	0x03, 0x19
        /*00be*/ 	.short	0x0048


	//----- nvinfo : EIATTR_PARAM_CBANK
	.align		4
        /*00c0*/ 	.byte	0x04, 0x0a
        /*00c2*/ 	.short	(.L_792 - .L_791)
	.align		4
.L_791:
        /*00c4*/ 	.word	index@(.nv.constant0._ZN2at6native31max_unpooling2d_backward_kernelIaEEvlPKT_PKllllllPS2_)
        /*00c8*/ 	.short	0x0210
        /*00ca*/ 	.short	0x0048


	//----- nvinfo : EIATTR_SW_WAR
	.align		4
.L_792:
        /*00cc*/ 	.byte	0x04, 0x36
        /*00ce*/ 	.short	(.L_794 - .L_793)
.L_793:
        /*00d0*/ 	.word	0x00000008
.L_794:


//--------------------- .nv.info._ZN2at6native31max_unpooling2d_backward_kernelIhEEvlPKT_PKllllllPS2_ --------------------------
	.section	.nv.info._ZN2at6native31max_unpooling2d_backward_kernelIhEEvlPKT_PKllllllPS2_,"",@"SHT_CUDA_INFO"
	.sectionflags	@""
	.align	4


	//----- nvinfo : EIATTR_CUDA_API_VERSION
	.align		4
        /*0000*/ 	.byte	0x04, 0x37
        /*0002*/ 	.short	(.L_796 - .L_795)
.L_795:
        /*0004*/ 	.word	0x00000082


	//----- nvinfo : EIATTR_KPARAM_INFO
	.align		4
.L_796:
        /*0008*/ 	.byte	0x04, 0x17
        /*000a*/ 	.short	(.L_798 - .L_797)
.L_797:
        /*000c*/ 	.word	0x00000000
        /*0010*/ 	.short	0x0008
        /*0012*/ 	.short	0x0040
        /*0014*/ 	.byte	0x00, 0xf0, 0x21, 0x00


	//----- nvinfo : EIATTR_KPARAM_INFO
	.align		4
.L_798:
        /*0018*/ 	.byte	0x04, 0x17
        /*001a*/ 	.short	(.L_800 - .L_799)
.L_799:
        /*001c*/ 	.word	0x00000000
        /*0020*/ 	.short	0x0007
        /*0022*/ 	.short	0x0038
        /*0024*/ 	.byte	0x00, 0xf0, 0x21, 0x00


	//----- nvinfo : EIATTR_KPARAM_INFO
	.align		4
.L_800:
        /*0028*/ 	.byte	0x04, 0x17
        /*002a*/ 	.short	(.L_802 - .L_801)
.L_801:
        /*002c*/ 	.word	0x00000000
        /*0030*/ 	.short	0x0006
        /*0032*/ 	.short	0x0030
        /*0034*/ 	.byte	0x00, 0xf0, 0x21, 0x00


	//----- nvinfo : EIATTR_KPARAM_INFO
	.align		4
.L_802:
        /*0038*/ 	.byte	0x04, 0x17
        /*003a*/ 	.short	(.L_804 - .L_803)
.L_803:
        /*003c*/ 	.word	0x00000000
        /*0040*/ 	.short	0x0005
        /*0042*/ 	.short	0x0028
        /*0044*/ 	.byte	0x00, 0xf0, 0x21, 0x00


	//----- nvinfo : EIATTR_KPARAM_INFO
	.align		4
.L_804:
        /*0048*/ 	.byte	0x04, 0x17
        /*004a*/ 	.short	(.L_806 - .L_805)
.L_805:
        /*004c*/ 	.word	0x00000000
        /*0050*/ 	.short	0x0004
        /*0052*/ 	.short	0x0020
        /*0054*/ 	.byte	0x00, 0xf0, 0x21, 0x00


	//----- nvinfo : EIATTR_KPARAM_INFO
	.align		4
.L_806:
        /*0058*/ 	.byte	0x04, 0x17
        /*005a*/ 	.short	(.L_808 - .L_807)
.L_807:
        /*005c*/ 	.word	0x00000000
        /*0060*/ 	.short	0x0003
        /*0062*/ 	.short	0x0018
        /*0064*/ 	.byte	0x00, 0xf0, 0x21, 0x00


	//----- nvinfo : EIATTR_KPARAM_INFO
	.align		4
.L_808:
        /*0068*/ 	.byte	0x04, 0x17
        /*006a*/ 	.short	(.L_810 - .L_809)
.L_809:
        /*006c*/ 	.word	0x00000000
        /*0070*/ 	.short	0x0002
        /*0072*/ 	.short	0x0010
        /*0074*/ 	.byte	0x00, 0xf0, 0x21, 0x00


	//----- nvinfo : EIATTR_KPARAM_INFO
	.align		4
.L_810:
        /*0078*/ 	.byte	0x04, 0x17
        /*007a*/ 	.short	(.L_812 - .L_811)
.L_811:
        /*007c*/ 	.word	0x00000000
        /*0080*/ 	.short	0x0001
        /*0082*/ 	.short	0x0008
        /*0084*/ 	.byte	0x00, 0xf0, 0x21, 0x00


	//----- nvinfo : EIATTR_KPARAM_INFO
	.align		4
.L_812:
        /*0088*/ 	.byte	0x04, 0x17
        /*008a*/ 	.short	(.L_814 - .L_813)
.L_813:
        /*008c*/ 	.word	0x00000000
        /*0090*/ 	.short	0x0000
        /*0092*/ 	.short	0x0000
        /*0094*/ 	.byte	0x00, 0xf0, 0x21, 0x00


	//----- nvinfo : EIATTR_SPARSE_MMA_MASK
	.align		4
.L_814:
        /*0098*/ 	.byte	0x03, 0x50
        /*009a*/ 	.short	0x0000


	//----- nvinfo : EIATTR_MAXREG_COUNT
	.align		4
        /*009c*/ 	.byte	0x03, 0x1b
        /*009e*/ 	.short	0x00ff


	//----- nvinfo : EIATTR_MERCURY_ISA_VERSION
	.align		4
        /*00a0*/ 	.byte	0x03, 0x5f
        /*00a2*/ 	.short	0x0101


	//----- nvinfo : EIATTR_EXIT_INSTR_OFFSETS
	.align		4
        /*00a4*/ 	.byte	0x04, 0x1c
        /*00a6*/ 	.short	(.L_816 - .L_815)


	//   ....[0]....
.L_815:
        /*00a8*/ 	.word	0x00000090


	//   ....[1]....
        /*00ac*/ 	.word	0x00000da0


	//   ....[2]....
        /*00b0*/ 	.word	0x00002e00


	//----- nvinfo : EIATTR_CRS_STACK_SIZE
	.align		4
.L_816:
        /*00b4*/ 	.byte	0x04, 0x1e
        /*00b6*/ 	.short	(.L_818 - .L_817)
.L_817:
        /*00b8*/ 	.word	0x00000000


	//----- nvinfo : EIATTR_CBANK_PARAM_SIZE
	.align		4
.L_818:
        /*00bc*/ 	.byte	0x03, 0x19
        /*00be*/ 	.short	0x0048


	//----- nvinfo : EIATTR_PARAM_CBANK
	.align		4
        /*00c0*/ 	.byte	0x04, 0x0a
        /*00c2*/ 	.short	(.L_820 - .L_819)
	.align		4
.L_819:
        /*00c4*/ 	.word	index@(.nv.constant0._ZN2at6native31max_unpooling2d_backward_kernelIhEEvlPKT_PKllllllPS2_)
        /*00c8*/ 	.short	0x0210
        /*00ca*/ 	.short	0x0048


	//----- nvinfo : EIATTR_SW_WAR
	.align		4
.L_820:
        /*00cc*/ 	.byte	0x04, 0x36
        /*00ce*/ 	.short	(.L_822 - .L_821)
.L_821:
        /*00d0*/ 	.word	0x00000008
.L_822:


//--------------------- .nv.info._ZN2at6native30max_unpooling3d_forward_kernelIN3c108BFloat16EEEvNS_27GenericPackedTensorAccessorIKT_Lm4ENS_16DefaultPtrTraitsElEENS4_IKlLm4ES7_lEEPS5_llll --------------------------
	.section	.nv.info._ZN2at6native30max_unpooling3d_forward_kernelIN3c108BFloat16EEEvNS_27GenericPackedTensorAccessorIKT_Lm4ENS_16DefaultPtrTraitsElEENS4_IKlLm4ES7_lEEPS5_llll,"",@"SHT_CUDA_INFO"
	.sectionflags	@""
	.align	4


	//----- nvinfo : EIATTR_CUDA_API_VERSION
	.align		4
        /*0000*/ 	.byte	0x04, 0x37
        /*0002*/ 	.short	(.L_824 - .L_823)
.L_823:
        /*0004*/ 	.word	0x00000082


	//----- nvinfo : EIATTR_KPARAM_INFO
	.align		4
.L_824:
        /*0008*/ 	.byte	0x04, 0x17
        /*000a*/ 	.short	(.L_826 - .L_825)
.L_825:
        /*000c*/ 	.word	0x00000000
        /*0010*/ 	.short	0x0006
        /*0012*/ 	.short	0x00b0
        /*0014*/ 	.byte	0x00, 0xf0, 0x21, 0x00


	//----- nvinfo : EIATTR_KPARAM_INFO
	.align		4
.L_826:
        /*0018*/ 	.byte	0x04, 0x17
        /*001a*/ 	.short	(.L_828 - .L_827)
.L_827:
        /*001c*/ 	.word	0x00000000
        /*0020*/ 	.short	0x0005
        /*0022*/ 	.short	0x00a8
        /*0024*/ 	.byte	0x00, 0xf0, 0x21, 0x00


	//----- nvinfo : EIATTR_KPARAM_INFO
	.align		4
.L_828:
        /*0028*/ 	.byte	0x04, 0x17
        /*002a*/ 	.short	(.L_830 - .L_829)
.L_829:
        /*002c*/ 	.word	0x00000000
        /*0030*/ 	.short	0x0004
        /*0032*/ 	.short	0x00a0
        /*0034*/ 	.byte	0x00, 0xf0, 0x21, 0x00


	//----- nvinfo : EIATTR_KPARAM_INFO
	.align		4
.L_830:
        /*0038*/ 	.byte	0x04, 0x17
        /*003a*/ 	.short	(.L_832 - .L_831)
.L_831:
        /*003c*/ 	.word	0x00000000
        /*0040*/ 	.short	0x0003
        /*0042*/ 	.short	0x0098
        /*0044*/ 	.byte	0x00, 0xf0, 0x21, 0x00


	//----- nvinfo : EIATTR_KPARAM_INFO
	.align		4
.L_832:
        /*0048*/ 	.byte	0x04, 0x17
        /*004a*/ 	.short	(.L_834 - .L_833)
.L_833:
        /*004c*/ 	.word	0x00000000
        /*0050*/ 	.short	0x0002
        /*0052*/ 	.short	0x0090
        /*0054*/ 	.byte	0x00, 0xf0, 0x21, 0x00


	//----- nvinfo : EIATTR_KPARAM_INFO
	.align		4
.L_834:
        /*0058*/ 	.byte	0x04, 0x17
        /*005a*/ 	.short	(.L_836 - .L_835)
.L_835:
        /*005c*/ 	.word	0x00000000
        /*0060*/ 	.short	0x0001
        /*0062*/ 	.short	0x0048
        /*0064*/ 	.byte	0x00, 0xf0, 0x21, 0x01


	//----- nvinfo : EIATTR_KPARAM_INFO
	.align		4
.L_836:
        /*0068*/ 	.byte	0x04, 0x17
        /*006a*/ 	.short	(.L_838 - .L_837)
.L_837:
        /*006c*/ 	.word	0x00000000
        /*0070*/ 	.short	0x0000
        /*0072*/ 	.short	0x0000
        /*0074*/ 	.byte	0x00, 0xf0, 0x21, 0x01


	//----- nvinfo : EIATTR_SPARSE_MMA_MASK
	.align		4
.L_838:
        /*0078*/ 	.byte	0x03, 0x50
        /*007a*/ 	.short	0x0000


	//----- nvinfo : EIATTR_MAXREG_COUNT
	.align		4
        /*007c*/ 	.byte	0x03, 0x1b
        /*007e*/ 	.short	0x00ff


	//----- nvinfo : EIATTR_EXTERNS
	.align		4
        /*0080*/ 	.byte	0x04, 0x0f
        /*0082*/ 	.short	(.L_840 - .L_839)


	//   ....[0]....
	.align		4
.L_839:
        /*0084*/ 	.word	index@(__assertfail)


	//----- nvinfo : EIATTR_MERCURY_ISA_VERSION
	.align		4
.L_840:
        /*0088*/ 	.byte	0x03, 0x5f
        /*008a*/ 	.short	0x0101


	//----- nvinfo : EIATTR_SYSCALL_OFFSETS
	.align		4
        /*008c*/ 	.byte	0x04, 0x46
        /*008e*/ 	.short	(.L_842 - .L_841)


	//   ....[0]....
.L_841:
        /*0090*/ 	.word	0x00000890


	//----- nvinfo : EIATTR_EXIT_INSTR_OFFSETS
	.align		4
.L_842:
        /*0094*/ 	.byte	0x04, 0x1c
        /*0096*/ 	.short	(.L_844 - .L_843)


	//   ....[0]....
.L_843:
        /*0098*/ 	.word	0x00000440


	//   ....[1]....
        /*009c*/ 	.word	0x00000930


	//----- nvinfo : EIATTR_CRS_STACK_SIZE
	.align		4
.L_844:
        /*00a0*/ 	.byte	0x04, 0x1e
        /*00a2*/ 	.short	(.L_846 - .L_845)
.L_845:
        /*00a4*/ 	.word	0x00000000


	//----- nvinfo : EIATTR_CBANK_PARAM_SIZE
	.align		4
.L_846:
        /*00a8*/ 	.byte	0x03, 0x19
        /*00aa*/ 	.short	0x00b8


	//----- nvinfo : EIATTR_PARAM_CBANK
	.align		4
        /*00ac*/ 	.byte	0x04, 0x0a
        /*00ae*/ 	.short	(.L_848 - .L_847)
	.align		4
.L_847:
        /*00b0*/ 	.word	index@(.nv.constant0._ZN2at6native30max_unpooling3d_forward_kernelIN3c108BFloat16EEEvNS_27GenericPackedTensorAccessorIKT_Lm4ENS_16DefaultPtrTraitsElEENS4_IKlLm4ES7_lEEPS5_llll)
        /*00b4*/ 	.short	0x0210
        /*00b6*/ 	.short	0x00b8


	//----- nvinfo : EIATTR_SW_WAR
	.align		4
.L_848:
        /*00b8*/ 	.byte	0x04, 0x36
        /*00ba*/ 	.short	(.L_850 - .L_849)
.L_849:
        /*00bc*/ 	.word	0x00000008
.L_850:


//--------------------- .nv.info._ZN2at6native30max_unpooling3d_forward_kernelIN3c104HalfEEEvNS_27GenericPackedTensorAccessorIKT_Lm4ENS_16DefaultPtrTraitsElEENS4_IKlLm4ES7_lEEPS5_llll --------------------------
	.section	.nv.info._ZN2at6native30max_unpooling3d_forward_kernelIN3c104HalfEEEvNS_27GenericPackedTensorAccessorIKT_Lm4ENS_16DefaultPtrTraitsElEENS4_IKlLm4ES7_lEEPS5_llll,"",@"SHT_CUDA_INFO"
	.sectionflags	@""
	.align	4


	//----- nvinfo : EIATTR_CUDA_API_VERSION
	.align		4
        /*0000*/ 	.byte	0x04, 0x37
        /*0002*/ 	.short	(.L_852 - .L_851)
.L_851:
        /*0004*/ 	.word	0x00000082


	//----- nvinfo : EIATTR_KPARAM_INFO
	.align		4
.L_852:
        /*0008*/ 	.byte	0x04, 0x17
        /*000a*/ 	.short	(.L_854 - .L_853)
.L_853:
        /*000c*/ 	.word	0x00000000
        /*0010*/ 	.short	0x0006
        /*0012*/ 	.short	0x00b0
        /*0014*/ 	.byte	0x00, 0xf0, 0x21, 0x00


	//----- nvinfo : EIATTR_KPARAM_INFO
	.align		4
.L_854:
        /*0018*/ 	.byte	0x04, 0x17
        /*001a*/ 	.short	(.L_856 - .L_855)
.L_855:
        /*001c*/ 	.word	0x00000000
        /*0020*/ 	.short	0x0005
        /*0022*/ 	.short	0x00a8
        /*0024*/ 	.byte	0x00, 0xf0, 0x21, 0x00


	//----- nvinfo : EIATTR_KPARAM_INFO
	.align		4
.L_856:
        /*0028*/ 	.byte	0x04, 0x17
        /*002a*/ 	.short	(.L_858 - .L_857)
.L_857:
        /*002c*/ 	.word	0x00000000
        /*0030*/ 	.short	0x0004
        /*0032*/ 	.short	0x00a0
        /*0034*/ 	.byte	0x00, 0xf0, 0x21, 0x00


	//----- nvinfo : EIATTR_KPARAM_INFO
	.align		4
.L_858:
        /*0038*/ 	.byte	0x04, 0x17
        /*003a*/ 	.short	(.L_860 - .L_859)
.L_859:
        /*003c*/ 	.word	0x00000000
        /*0040*/ 	.short	0x0003
        /*0042*/ 	.short	0x0098
        /*0044*/ 	.byte	0x00, 0xf0, 0x21, 0x00


	//----- nvinfo : EIATTR_KPARAM_INFO
	.align		4
.L_860:
        /*0048*/ 	.byte	0x04, 0x17
        /*004a*/ 	.short	(.L_862 - .L_861)
.L_861:
        /*004c*/ 	.word	0x00000000
        /*0050*/ 	.short	0x0002
        /*0052*/ 	.short	0x0090
        /*0054*/ 	.byte	0x00, 0xf0, 0x21, 0x00


	//----- nvinfo : EIATTR_KPARAM_INFO
	.align		4
.L_862:
        /*0058*/ 	.byte	0x04, 0x17
        /*005a*/ 	.short	(.L_864 - .L_863)
.L_863:
        /*005c*/ 	.word	0x00000000
        /*0060*/ 	.short	0x0001
        /*0062*/ 	.short	0x0048
        /*0064*/ 	.byte	0x00, 0xf0, 0x21, 0x01


	//----- nvinfo : EIATTR_KPARAM_INFO
	.align		4
.L_864:
        /*0068*/ 	.byte	0x04, 0x17
        /*006a*/ 	.short	(.L_866 - .L_865)
.L_865:
        /*006c*/ 	.word	0x00000000
        /*0070*/ 	.short	0x0000
        /*0072*/ 	.short	0x0000
        /*0074*/ 	.byte	0x00, 0xf0, 0x21, 0x01


	//----- nvinfo : EIATTR_SPARSE_MMA_MASK
	.align		4
.L_866:
        /*0078*/ 	.byte	0x03, 0x50
        /*007a*/ 	.short	0x0000


	//----- nvinfo : EIATTR_MAXREG_COUNT
	.align		4
        /*007c*/ 	.byte	0x03, 0x1b
        /*007e*/ 	.short	0x00ff


	//----- nvinfo : EIATTR_EXTERNS
	.align		4
        /*0080*/ 	.byte	0x04, 0x0f
        /*0082*/ 	.short	(.L_868 - .L_867)


	//   ....[0]....
	.align		4
.L_867:
        /*0084*/ 	.word	index@(__assertfail)


	//----- nvinfo : EIATTR_MERCURY_ISA_VERSION
	.align		4
.L_868:
        /*0088*/ 	.byte	0x03, 0x5f
        /*008a*/ 	.short	0x0101


	//----- nvinfo : EIATTR_SYSCALL_OFFSETS
	.align		4
        /*008c*/ 	.byte	0x04, 0x46
        /*008e*/ 	.short	(.L_870 - .L_869)


	//   ....[0]....
.L_869:
        /*0090*/ 	.word	0x00000890


	//----- nvinfo : EIATTR_EXIT_INSTR_OFFSETS
	.align		4
.L_870:
        /*0094*/ 	.byte	0x04, 0x1c
        /*0096*/ 	.short	(.L_872 - .L_871)


	//   ....[0]....
.L_871:
        /*0098*/ 	.word	0x00000440


	//   ....[1]....
        /*009c*/ 	.word	0x00000930


	//----- nvinfo : EIATTR_CRS_STACK_SIZE
	.align		4
.L_872:
        /*00a0*/ 	.byte	0x04, 0x1e
        /*00a2*/ 	.short	(.L_874 - .L_873)
.L_873:
        /*00a4*/ 	.word	0x00000000


	//----- nvinfo : EIATTR_CBANK_PARAM_SIZE
	.align		4
.L_874:
        /*00a8*/ 	.byte	0x03, 0x19
        /*00aa*/ 	.short	0x00b8


	//----- nvinfo : EIATTR_PARAM_CBANK
	.align		4
        /*00ac*/ 	.byte	0x04, 0x0a
        /*00ae*/ 	.short	(.L_876 - .L_875)
	.align		4
.L_875:
        /*00b0*/ 	.word	index@(.nv.constant0._ZN2at6native30max_unpooling3d_forward_kernelIN3c104HalfEEEvNS_27GenericPackedTensorAccessorIKT_Lm4ENS_16DefaultPtrTraitsElEENS4_IKlLm4ES7_lEEPS5_llll)
        /*00b4*/ 	.short	0x0210
        /*00b6*/ 	.short	0x00b8


	//----- nvinfo : EIATTR_SW_WAR
	.align		4
.L_876:
        /*00b8*/ 	.byte	0x04, 0x36
        /*00ba*/ 	.short	(.L_878 - .L_877)
.L_877:
        /*00bc*/ 	.word	0x00000008
.L_878:


//--------------------- .nv.info._ZN2at6native30max_unpooling3d_forward_kernelIfEEvNS_27GenericPackedTensorAccessorIKT_Lm4ENS_16DefaultPtrTraitsElEENS2_IKlLm4ES5_lEEPS3_llll --------------------------
	.section	.nv.info._ZN2at6native30max_unpooling3d_forward_kernelIfEEvNS_27GenericPackedTensorAccessorIKT_Lm4ENS_16DefaultPtrTraitsElEENS2_IKlLm4ES5_lEEPS3_llll,"",@"SHT_CUDA_INFO"
	.sectionflags	@""
	.align	4


	//----- nvinfo : EIATTR_CUDA_API_VERSION
	.align		4
        /*0000*/ 	.byte	0x04, 0x37
        /*0002*/ 	.short	(.L_880 - .L_879)
.L_879:
        /*0004*/ 	.word	0x00000082


	//----- nvinfo : EIATTR_KPARAM_INFO
	.align		4
.L_880:
        /*0008*/ 	.byte	0x04, 0x17
        /*000a*/ 	.short	(.L_882 - .L_881)
.L_881:
        /*000c*/ 	.word	0x00000000
        /*0010*/ 	.short	0x0006
        /*0012*/ 	.short	0x00b0
        /*0014*/ 	.byte	0x00, 0xf0, 0x21, 0x00


	//----- nvinfo : EIATTR_KPARAM_INFO
	.align		4
.L_882:
        /*0018*/ 	.byte	0x04, 0x17
        /*001a*/ 	.short	(.L_884 - .L_883)
.L_883:
        /*001c*/ 	.word	0x00000000
        /*0020*/ 	.short	0x0005
        /*0022*/ 	.short	0x00a8
        /*0024*/ 	.byte	0x00, 0xf0, 0x21, 0x00


	//----- nvinfo : EIATTR_KPARAM_INFO
	.align		4
.L_884:
        /*0028*/ 	.byte	0x04, 0x17
        /*002a*/ 	.short	(.L_886 - .L_885)
.L_885:
        /*002c*/ 	.word	0x00000000
        /*0030*/ 	.short	0x0004
        /*0032*/ 	.short	0x00a0
        /*0034*/ 	.byte	0x00, 0xf0, 0x21, 0x00


	//----- nvinfo : EIATTR_KPARAM_INFO
	.align		4
.L_886:
        /*0038*/ 	.byte	0x04, 0x17
        /*003a*/ 	.short	(.L_888 - .L_887)
.L_887:
        /*003c*/ 	.word	0x00000000
        /*0040*/ 	.short	0x0003
        /*0042*/ 	.short	0x0098
        /*0044*/ 	.byte	0x00, 0xf0, 0x21, 0x00


	//----- nvinfo : EIATTR_KPARAM_INFO
	.align		4
.L_888:
        /*0048*/ 	.byte	0x04, 0x17
        /*004a*/ 	.short	(.L_890 - .L_889)
.L_889:
        /*004c*/ 	.word	0x00000000
        /*0050*/ 	.short	0x0002
        /*0052*/ 	.short	0x0090
        /*0054*/ 	.byte	0x00, 0xf0, 0x21, 0x00


	//----- nvinfo : EIATTR_KPARAM_INFO
	.align		4
.L_890:
        /*0058*/ 	.byte	0x04, 0x17
        /*005a*/ 	.short	(.L_892 - .L_891)
.L_891:
        /*005c*/ 	.word	0x00000000
        /*0060*/ 	.short	0x0001
        /*0062*/ 	.short	0x0048
        /*0064*/ 	.byte	0x00, 0xf0, 0x21, 0x01


	//----- nvinfo : EIATTR_KPARAM_INFO
	.align		4
.L_892:
        /*0068*/ 	.byte	0x04, 0x17
        /*006a*/ 	.short	(.L_894 - .L_893)
.L_893:
        /*006c*/ 	.word	0x00000000
        /*0070*/ 	.short	0x0000
        /*0072*/ 	.short	0x0000
        /*0074*/ 	.byte	0x00, 0xf0, 0x21, 0x01


	//----- nvinfo : EIATTR_SPARSE_MMA_MASK
	.align		4
.L_894:
        /*0078*/ 	.byte	0x03, 0x50
        /*007a*/ 	.short	0x0000


	//----- nvinfo : EIATTR_MAXREG_COUNT
	.align		4
        /*007c*/ 	.byte	0x03, 0x1b
        /*007e*/ 	.short	0x00ff


	//----- nvinfo : EIATTR_EXTERNS
	.align		4
        /*0080*/ 	.byte	0x04, 0x0f
        /*0082*/ 	.short	(.L_896 - .L_895)


	//   ....[0]....
	.align		4
.L_895:
        /*0084*/ 	.word	index@(__assertfail)


	//----- nvinfo : EIATTR_MERCURY_ISA_VERSION
	.align		4
.L_896:
        /*0088*/ 	.byte	0x03, 0x5f
        /*008a*/ 	.short	0x0101


	//----- nvinfo : EIATTR_SYSCALL_OFFSETS
	.align		4
        /*008c*/ 	.byte	0x04, 0x46
        /*008e*/ 	.short	(.L_898 - .L_897)


	//   ....[0]....
.L_897:
        /*0090*/ 	.word	0x00000890


	//----- nvinfo : EIATTR_EXIT_INSTR_OFFSETS
	.align		4
.L_898:
        /*0094*/ 	.byte	0x04, 0x1c
        /*0096*/ 	.short	(.L_900 - .L_899)


	//   ....[0]....
.L_899:
        /*0098*/ 	.word	0x00000440


	//   ....[1]....
        /*009c*/ 	.word	0x00000930


	//----- nvinfo : EIATTR_CRS_STACK_SIZE
	.align		4
.L_900:
        /*00a0*/ 	.byte	0x04, 0x1e
        /*00a2*/ 	.short	(.L_902 - .L_901)
.L_901:
        /*00a4*/ 	.word	0x00000000


	//----- nvinfo : EIATTR_CBANK_PARAM_SIZE
	.align		4
.L_902:
        /*00a8*/ 	.byte	0x03, 0x19
        /*00aa*/ 	.short	0x00b8


	//----- nvinfo : EIATTR_PARAM_CBANK
	.align		4
        /*00ac*/ 	.byte	0x04, 0x0a
        /*00ae*/ 	.short	(.L_904 - .L_903)
	.align		4
.L_903:
        /*00b0*/ 	.word	index@(.nv.constant0._ZN2at6native30max_unpooling3d_forward_kernelIfEEvNS_27GenericPackedTensorAccessorIKT_Lm4ENS_16DefaultPtrTraitsElEENS2_IKlLm4ES5_lEEPS3_llll)
        /*00b4*/ 	.short	0x0210
        /*00b6*/ 	.short	0x00b8


	//----- nvinfo : EIATTR_SW_WAR
	.align		4
.L_904:
        /*00b8*/ 	.byte	0x04, 0x36
        /*00ba*/ 	.short	(.L_906 - .L_905)
.L_905:
        /*00bc*/ 	.word	0x00000008
.L_906:


//--------------------- .nv.info._ZN2at6native30max_unpooling3d_forward_kernelIdEEvNS_27GenericPackedTensorAccessorIKT_Lm4ENS_16DefaultPtrTraitsElEENS2_IKlLm4ES5_lEEPS3_llll --------------------------
	.section	.nv.info._ZN2at6native30max_unpooling3d_forward_kernelIdEEvNS_27GenericPackedTensorAccessorIKT_Lm4ENS_16DefaultPtrTraitsElEENS2_IKlLm4ES5_lEEPS3_llll,"",@"SHT_CUDA_INFO"
	.sectionflags	@""
	.align	4


	//----- nvinfo : EIATTR_CUDA_API_VERSION
	.align		4
        /*0000*/ 	.byte	0x04, 0x37
        /*0002*/ 	.short	(.L_908 - .L_907)
.L_907:
        /*0004*/ 	.word	0x00000082


	//----- nvinfo : EIATTR_KPARAM_INFO
	.align		4
.L_908:
        /*0008*/ 	.byte	0x04, 0x17
        /*000a*/ 	.short	(.L_910 - .L_909)
.L_909:
        /*000c*/ 	.word	0x00000000
        /*0010*/ 	.short	0x0006
        /*0012*/ 	.short	0x00b0
        /*0014*/ 	.byte	0x00, 0xf0, 0x21, 0x00


	//----- nvinfo : EIATTR_KPARAM_INFO
	.align		4
.L_910:
        /*0018*/ 	.byte	0x04, 0x17
        /*001a*/ 	.short	(.L_912 - .L_911)
.L_911:
        /*001c*/ 	.word	0x00000000
        /*0020*/ 	.short	0x0005
        /*0022*/ 	.short	0x00a8
        /*0024*/ 	.byte	0x00, 0xf0, 0x21, 0x00


	//----- nvinfo : EIATTR_KPARAM_INFO
	.align		4
.L_912:
        /*0028*/ 	.byte	0x04, 0x17
        /*002a*/ 	.short	(.L_914 - .L_913)
.L_913:
        /*002c*/ 	.word	0x00000000
        /*0030*/ 	.short	0x0004
        /*0032*/ 	.short	0x00a0
        /*0034*/ 	.byte	0x00, 0xf0, 0x21, 0x00


	//----- nvinfo : EIATTR_KPARAM_INFO
	.align		4
.L_914:
        /*0038*/ 	.byte	0x04, 0x17
        /*003a*/ 	.short	(.L_916 - .L_915)
.L_915:
        /*003c*/ 	.word	0x00000000
        /*0040*/ 	.short	0x0003
        /*0042*/ 	.short	0x0098
        /*0044*/ 	.byte	0x00, 0xf0, 0x21, 0x00


	//----- nvinfo : EIATTR_KPARAM_INFO
	.align		4
.L_916:
        /*0048*/ 	.byte	0x04, 0x17
        /*004a*/ 	.short	(.L_918 - .L_917)
.L_917:
        /*004c*/ 	.word	0x00000000
        /*0050*/ 	.short	0x0002
        /*0052*/ 	.short	0x0090
        /*0054*/ 	.byte	0x00, 0xf0, 0x21, 0x00


	//----- nvinfo : EIATTR_KPARAM_INFO
	.align		4
.L_918:
        /*0058*/ 	.byte	0x04, 0x17
        /*005a*/ 	.short	(.L_920 - .L_919)
.L_919:
        /*005c*/ 	.word	0x00000000
        /*0060*/ 	.short	0x0001
        /*0062*/ 	.short	0x0048
        /*0064*/ 	.byte	0x00, 0xf0, 0x21, 0x01


	//----- nvinfo : EIATTR_KPARAM_INFO
	.align		4
.L_920:
        /*0068*/ 	.byte	0x04, 0x17
        /*006a*/ 	.short	(.L_922 - .L_921)
.L_921:
        /*006c*/ 	.word	0x00000000
        /*0070*/ 	.short	0x0000
        /*0072*/ 	.short	0x0000
        /*0074*/ 	.byte	0x00, 0xf0, 0x21, 0x01


	//----- nvinfo : EIATTR_SPARSE_MMA_MASK
	.align		4
.L_922:
        /*0078*/ 	.byte	0x03, 0x50
        /*007a*/ 	.short	0x0000


	//----- nvinfo : EIATTR_MAXREG_COUNT
	.align		4
        /*007c*/ 	.byte	0x03, 0x1b
        /*007e*/ 	.short	0x00ff


	//----- nvinfo : EIATTR_EXTERNS
	.align		4
        /*0080*/ 	.byte	0x04, 0x0f
        /*0082*/ 	.short	(.L_924 - .L_923)


	//   ....[0]....
	.align		4
.L_923:
        /*0084*/ 	.word	index@(__assertfail)


	//----- nvinfo : EIATTR_MERCURY_ISA_VERSION
	.align		4
.L_924:
        /*0088*/ 	.byte	0x03, 0x5f
        /*008a*/ 	.short	0x0101


	//----- nvinfo : EIATTR_SYSCALL_OFFSETS
	.align		4
        /*008c*/ 	.byte	0x04, 0x46
        /*008e*/ 	.short	(.L_926 - .L_925)


	//   ....[0]....
.L_925:
        /*0090*/ 	.word	0x00000890


	//----- nvinfo : EIATTR_EXIT_INSTR_OFFSETS
	.align		4
.L_926:
        /*0094*/ 	.byte	0x04, 0x1c
        /*0096*/ 	.short	(.L_928 - .L_927)


	//   ....[0]....
.L_927:
        /*0098*/ 	.word	0x00000440


	//   ....[1]....
        /*009c*/ 	.word	0x00000930


	//----- nvinfo : EIATTR_CRS_STACK_SIZE
	.align		4
.L_928:
        /*00a0*/ 	.byte	0x04, 0x1e
        /*00a2*/ 	.short	(.L_930 - .L_929)
.L_929:
        /*00a4*/ 	.word	0x00000000


	//----- nvinfo : EIATTR_CBANK_PARAM_SIZE
	.align		4
.L_930:
        /*00a8*/ 	.byte	0x03, 0x19
        /*00aa*/ 	.short	0x00b8


	//----- nvinfo : EIATTR_PARAM_CBANK
	.align		4
        /*00ac*/ 	.byte	0x04, 0x0a
        /*00ae*/ 	.short	(.L_932 - .L_931)
	.align		4
.L_931:
        /*00b0*/ 	.word	index@(.nv.constant0._ZN2at6native30max_unpooling3d_forward_kernelIdEEvNS_27GenericPackedTensorAccessorIKT_Lm4ENS_16DefaultPtrTraitsElEENS2_IKlLm4ES5_lEEPS3_llll)
        /*00b4*/ 	.short	0x0210
        /*00b6*/ 	.short	0x00b8


	//----- nvinfo : EIATTR_SW_WAR
	.align		4
.L_932:
        /*00b8*/ 	.byte	0x04, 0x36
        /*00ba*/ 	.short	(.L_934 - .L_933)
.L_933:
        /*00bc*/ 	.word	0x00000008
.L_934:


//--------------------- .nv.info._ZN2at6native30max_unpooling3d_forward_kernelIsEEvNS_27GenericPackedTensorAccessorIKT_Lm4ENS_16DefaultPtrTraitsElEENS2_IKlLm4ES5_lEEPS3_llll --------------------------
	.section	.nv.info._ZN2at6native30max_unpooling3d_forward_kernelIsEEvNS_27GenericPackedTensorAccessorIKT_Lm4ENS_16DefaultPtrTraitsElEENS2_IKlLm4ES5_lEEPS3_llll,"",@"SHT_CUDA_INFO"
	.sectionflags	@""
	.align	4


	//----- nvinfo : EIATTR_CUDA_API_VERSION
	.align		4
        /*0000*/ 	.byte	0x04, 0x37
        /*0002*/ 	.short	(.L_936 - .L_935)
.L_935:
        /*0004*/ 	.word	0x00000082


	//----- nvinfo : EIATTR_KPARAM_INFO
	.align		4
.L_936:
        /*0008*/ 	.byte	0x04, 0x17
        /*000a*/ 	.short	(.L_938 - .L_937)
.L_937:
        /*000c*/ 	.word	0x00000000
        /*0010*/ 	.short	0x0006
        /*0012*/ 	.short	0x00b0
        /*0014*/ 	.byte	0x00, 0xf0, 0x21, 0x00


	//----- nvinfo : EIATTR_KPARAM_INFO
	.align		4
.L_938:
        /*0018*/ 	.byte	0x04, 0x17
        /*001a*/ 	.short	(.L_940 - .L_939)
.L_939:
        /*001c*/ 	.word	0x00000000
        /*0020*/ 	.short	0x0005
        /*0022*/ 	.short	0x00a8
        /*0024*/ 	.byte	0x00, 0xf0, 0x21, 0x00


	//----- nvinfo : EIATTR_KPARAM_INFO
	.align		4
.L_940:
        /*0028*/ 	.byte	0x04, 0x17
        /*002a*/ 	.short	(.L_942 - .L_941)
.L_941:
        /*002c*/ 	.word	0x00000000
        /*0030*/ 	.short	0x0004
        /*0032*/ 	.short	0x00a0
        /*0034*/ 	.byte	0x00, 0xf0, 0x21, 0x00


	//----- nvinfo : EIATTR_KPARAM_INFO
	.align		4
.L_942:
        /*0038*/ 	.byte	0x04, 0x17
        /*003a*/ 	.short	(.L_944 - .L_943)
.L_943:
        /*003c*/ 	.word	0x00000000
        /*0040*/ 	.short	0x0003
        /*0042*/ 	.short	0x0098
        /*0044*/ 	.byte	0x00, 0xf0, 0x21, 0x00


	//----- nvinfo : EIATTR_KPARAM_INFO
	.align		4
.L_944:
        /*0048*/ 	.byte	0x04, 0x17
        /*004a*/ 	.short	(.L_946 - .L_945)
.L_945:
        /*004c*/ 	.word	0x00000000
        /*0050*/ 	.short	0x0002
        /*0052*/ 	.short	0x0090
        /*0054*/ 	.byte	0x00, 0xf0, 0x21, 0x00


	//----- nvinfo : EIATTR_KPARAM_INFO
	.align		4
.L_946:
        /*0058*/ 	.byte	0x04, 0x17
        /*005a*/ 	.short	(.L_948 - .L_947)
.L_947:
        /*005c*/ 	.word	0x00000000
        /*0060*/ 	.short	0x0001
        /*0062*/ 	.short	0x0048
        /*0064*/ 	.byte	0x00, 0xf0, 0x21, 0x01


	//----- nvinfo : EIATTR_KPARAM_INFO
	.align		4
.L_948:
        /*0068*/ 	.byte	0x04, 0x17
        /*006a*/ 	.short	(.L_950 - .L_949)
.L_949:
        /*006c*/ 	.word	0x00000000
        /*0070*/ 	.short	0x0000
        /*0072*/ 	.short	0x0000
        /*0074*/ 	.byte	0x00, 0xf0, 0x21, 0x01


	//----- nvinfo : EIATTR_SPARSE_MMA_MASK
	.align		4
.L_950:
        /*0078*/ 	.byte	0x03, 0x50
        /*007a*/ 	.short	0x0000


	//----- nvinfo : EIATTR_MAXREG_COUNT
	.align		4
        /*007c*/ 	.byte	0x03, 0x1b
        /*007e*/ 	.short	0x00ff


	//----- nvinfo : EIATTR_EXTERNS
	.align		4
        /*0080*/ 	.byte	0x04, 0x0f
        /*0082*/ 	.short	(.L_952 - .L_951)


	//   ....[0]....
	.align		4
.L_951:
        /*0084*/ 	.word	index@(__assertfail)


	//----- nvinfo : EIATTR_MERCURY_ISA_VERSION
	.align		4
.L_952:
        /*0088*/ 	.byte	0x03, 0x5f
        /*008a*/ 	.short	0x0101


	//----- nvinfo : EIATTR_SYSCALL_OFFSETS
	.align		4
        /*008c*/ 	.byte	0x04, 0x46
        /*008e*/ 	.short	(.L_954 - .L_953)


	//   ....[0]....
.L_953:
        /*0090*/ 	.word	0x00000890


	//----- nvinfo : EIATTR_EXIT_INSTR_OFFSETS
	.align		4
.L_954:
        /*0094*/ 	.byte	0x04, 0x1c
        /*0096*/ 	.short	(.L_956 - .L_955)


	//   ....[0]....
.L_955:
        /*0098*/ 	.word	0x00000440


	//   ....[1]....
        /*009c*/ 	.word	0x00000930


	//----- nvinfo : EIATTR_CRS_STACK_SIZE
	.align		4
.L_956:
        /*00a0*/ 	.byte	0x04, 0x1e
        /*00a2*/ 	.short	(.L_958 - .L_957)
.L_957:
        /*00a4*/ 	.word	0x00000000


	//----- nvinfo : EIATTR_CBANK_PARAM_SIZE
	.align		4
.L_958:
        /*00a8*/ 	.byte	0x03, 0x19
        /*00aa*/ 	.short	0x00b8


	//----- nvinfo : EIATTR_PARAM_CBANK
	.align		4
        /*00ac*/ 	.byte	0x04, 0x0a
        /*00ae*/ 	.short	(.L_960 - .L_959)
	.align		4
.L_959:
        /*00b0*/ 	.word	index@(.nv.constant0._ZN2at6native30max_unpooling3d_forward_kernelIsEEvNS_27GenericPackedTensorAccessorIKT_Lm4ENS_16DefaultPtrTraitsElEENS2_IKlLm4ES5_lEEPS3_llll)
        /*00b4*/ 	.short	0x0210
        /*00b6*/ 	.short	0x00b8


	//----- nvinfo : EIATTR_SW_WAR
	.align		4
.L_960:
        /*00b8*/ 	.byte	0x04, 0x36
        /*00ba*/ 	.short	(.L_962 - .L_961)
.L_961:
        /*00bc*/ 	.word	0x00000008
.L_962:


//--------------------- .nv.info._ZN2at6native30max_unpooling3d_forward_kernelIlEEvNS_27GenericPackedTensorAccessorIKT_Lm4ENS_16DefaultPtrTraitsElEENS2_IKlLm4ES5_lEEPS3_llll --------------------------
	.section	.nv.info._ZN2at6native30max_unpooling3d_forward_kernelIlEEvNS_27GenericPackedTensorAccessorIKT_Lm4ENS_16DefaultPtrTraitsElEENS2_IKlLm4ES5_lEEPS3_llll,"",@"SHT_CUDA_INFO"
	.sectionflags	@""
	.align	4


	//----- nvinfo : EIATTR_CUDA_API_VERSION
	.align		4
        /*0000*/ 	.byte	0x04, 0x37
        /*0002*/ 	.short	(.L_964 - .L_963)
.L_963:
        /*0004*/ 	.word	0x00000082


	//----- nvinfo : EIATTR_KPARAM_INFO
	.align		4
.L_964:
        /*0008*/ 	.byte	0x04, 0x17
        /*000a*/ 	.short	(.L_966 - .L_965)
.L_965:
        /*000c*/ 	.word	0x00000000
        /*0010*/ 	.short	0x0006
        /*0012*/ 	.short	0x00b0
        /*0014*/ 	.byte	0x00, 0xf0, 0x21, 0x00


	//----- nvinfo : EIATTR_KPARAM_INFO
	.align		4
.L_966:
        /*0018*/ 	.byte	0x04, 0x17
        /*001a*/ 	.short	(.L_968 - .L_967)
.L_967:
        /*001c*/ 	.word	0x00000000
        /*0020*/ 	.short	0x0005
        /*0022*/ 	.short	0x00a8
        /*0024*/ 	.byte	0x00, 0xf0, 0x21, 0x00


	//----- nvinfo : EIATTR_KPARAM_INFO
	.align		4
.L_968:
        /*0028*/ 	.byte	0x04, 0x17
        /*002a*/ 	.short	(.L_970 - .L_969)
.L_969:
        /*002c*/ 	.word	0x00000000
        /*0030*/ 	.short	0x0004
        /*0032*/ 	.short	0x00a0
        /*0034*/ 	.byte	0x00, 0xf0, 0x21, 0x00


	//----- nvinfo : EIATTR_KPARAM_INFO
	.align		4
.L_970:
        /*0038*/ 	.byte	0x04, 0x17
        /*003a*/ 	.short	(.L_972 - .L_971)
.L_971:
        /*003c*/ 	.word	0x00000000
        /*0040*/ 	.short	0x0003
        /*0042*/ 	.short	0x0098
        /*0044*/ 	.byte	0x00, 0xf0, 0x21, 0x00


	//----- nvinfo : EIATTR_KPARAM_INFO
	.align		4
.L_972:
        /*0048*/ 	.byte	0x04, 0x17
        /*004a*/ 	.short	(.L_974 - .L_973)
.L_973:
        /*004c*/ 	.word	0x00000000
        /*0050*/ 	.short	0x0002
        /*0052*/ 	.short	0x0090
        /*0054*/ 	.byte	0x00, 0xf0, 0x21, 0x00


	//----- nvinfo : EIATTR_KPARAM_INFO
	.align		4
.L_974:
        /*0058*/ 	.byte	0x04, 0x17
        /*005a*/ 	.short	(.L_976 - .L_975)
.L_975:
        /*005c*/ 	.word	0x00000000
        /*0060*/ 	.short	0x0001
        /*0062*/ 	.short	0x0048
        /*0064*/ 	.byte	0x00, 0xf0, 0x21, 0x01


	//----- nvinfo : EIATTR_KPARAM_INFO
	.align		4
.L_976:
        /*0068*/ 	.byte	0x04, 0x17
        /*006a*/ 	.short	(.L_978 - .L_977)
.L_977:
        /*006c*/ 	.word	0x00000000
        /*0070*/ 	.short	0x0000
        /*0072*/ 	.short	0x0000
        /*0074*/ 	.byte	0x00, 0xf0, 0x21, 0x01


	//----- nvinfo : EIATTR_SPARSE_MMA_MASK
	.align		4
.L_978:
        /*0078*/ 	.byte	0x03, 0x50
        /*007a*/ 	.short	0x0000


	//----- nvinfo : EIATTR_MAXREG_COUNT
	.align		4
        /*007c*/ 	.byte	0x03, 0x1b
        /*007e*/ 	.short	0x00ff


	//----- nvinfo : EIATTR_EXTERNS
	.align		4
        /*0080*/ 	.byte	0x04, 0x0f
        /*0082*/ 	.short	(.L_980 - .L_979)


	//   ....[0]....
	.align		4
.L_979:
        /*0084*/ 	.word	index@(__assertfail)


	//----- nvinfo : EIATTR_MERCURY_ISA_VERSION
	.align		4
.L_980:
        /*0088*/ 	.byte	0x03, 0x5f
        /*008a*/ 	.short	0x0101


	//----- nvinfo : EIATTR_SYSCALL_OFFSETS
	.align		4
        /*008c*/ 	.byte	0x04, 0x46
        /*008e*/ 	.short	(.L_982 - .L_981)


	//   ....[0]....
.L_981:
        /*0090*/ 	.word	0x00000890


	//----- nvinfo : EIATTR_EXIT_INSTR_OFFSETS
	.align		4
.L_982:
        /*0094*/ 	.byte	0x04, 0x1c
        /*0096*/ 	.short	(.L_984 - .L_983)


	//   ....[0]....
.L_983:
        /*0098*/ 	.word	0x00000440


	//   ....[1]....
        /*009c*/ 	.word	0x00000930


	//----- nvinfo : EIATTR_CRS_STACK_SIZE
	.align		4
.L_984:
        /*00a0*/ 	.byte	0x04, 0x1e
        /*00a2*/ 	.short	(.L_986 - .L_985)
.L_985:
        /*00a4*/ 	.word	0x00000000


	//----- nvinfo : EIATTR_CBANK_PARAM_SIZE
	.align		4
.L_986:
        /*00a8*/ 	.byte	0x03, 0x19
        /*00aa*/ 	.short	0x00b8


	//----- nvinfo : EIATTR_PARAM_CBANK
	.align		4
        /*00ac*/ 	.byte	0x04, 0x0a
        /*00ae*/ 	.short	(.L_988 - .L_987)
	.align		4
.L_987:
        /*00b0*/ 	.word	index@(.nv.constant0._ZN2at6native30max_unpooling3d_forward_kernelIlEEvNS_27GenericPackedTensorAccessorIKT_Lm4ENS_16DefaultPtrTraitsElEENS2_IKlLm4ES5_lEEPS3_llll)
        /*00b4*/ 	.short	0x0210
        /*00b6*/ 	.short	0x00b8


	//----- nvinfo : EIATTR_SW_WAR
	.align		4
.L_988:
        /*00b8*/ 	.byte	0x04, 0x36
        /*00ba*/ 	.short	(.L_990 - .L_989)
.L_989:
        /*00bc*/ 	.word	0x00000008
.L_990:


//--------------------- .nv.info._ZN2at6native30max_unpooling3d_forward_kernelIiEEvNS_27GenericPackedTensorAccessorIKT_Lm4ENS_16DefaultPtrTraitsElEENS2_IKlLm4ES5_lEEPS3_llll --------------------------
	.section	.nv.info._ZN2at6native30max_unpooling3d_forward_kernelIiEEvNS_27GenericPackedTensorAccessorIKT_Lm4ENS_16DefaultPtrTraitsElEENS2_IKlLm4ES5_lEEPS3_llll,"",@"SHT_CUDA_INFO"
	.sectionflags	@""
	.align	4


	//----- nvinfo : EIATTR_CUDA_API_VERSION
	.align		4
        /*0000*/ 	.byte	0x04, 0x37
        /*0002*/ 	.short	(.L_992 - .L_991)
.L_991:
        /*0004*/ 	.word	0x00000082


	//----- nvinfo : EIATTR_KPARAM_INFO
	.align		4
.L_992:
        /*0008*/ 	.byte	0x04, 0x17
        /*000a*/ 	.short	(.L_994 - .L_993)
.L_993:
        /*000c*/ 	.word	0x00000000
        /*0010*/ 	.short	0x0006
        /*0012*/ 	.short	0x00b0
        /*0014*/ 	.byte	0x00, 0xf0, 0x21, 0x00


	//----- nvinfo : EIATTR_KPARAM_INFO
	.align		4
.L_994:
        /*0018*/ 	.byte	0x04, 0x17
        /*001a*/ 	.short	(.L_996 - .L_995)
.L_995:
        /*001c*/ 	.word	0x00000000
        /*0020*/ 	.short	0x0005
        /*0022*/ 	.short	0x00a8
        /*0024*/ 	.byte	0x00, 0xf0, 0x21, 0x00


	//----- nvinfo : EIATTR_KPARAM_INFO
	.align		4
.L_996:
        /*0028*/ 	.byte	0x04, 0x17
        /*002a*/ 	.short	(.L_998 - .L_997)
.L_997:
        /*002c*/ 	.word	0x00000000
        /*0030*/ 	.short	0x0004
        /*0032*/ 	.short	0x00a0
        /*0034*/ 	.byte	0x00, 0xf0, 0x21, 0x00


	//----- nvinfo : EIATTR_KPARAM_INFO
	.align		4
.L_998:
        /*0038*/ 	.byte	0x04, 0x17
        /*003a*/ 	.short	(.L_1000 - .L_999)
.L_999:
        /*003c*/ 	.word	0x00000000
        /*0040*/ 	.short	0x0003
        /*0042*/ 	.short	0x0098
        /*0044*/ 	.byte	0x00, 0xf0, 0x21, 0x00


	//----- nvinfo : EIATTR_KPARAM_INFO
	.align		4
.L_1000:
        /*0048*/ 	.byte	0x04, 0x17
        /*004a*/ 	.short	(.L_1002 - .L_1001)
.L_1001:
        /*004c*/ 	.word	0x00000000
        /*0050*/ 	.short	0x0002
        /*0052*/ 	.short	0x0090
        /*0054*/ 	.byte	0x00, 0xf0, 0x21, 0x00


	//----- nvinfo : EIATTR_KPARAM_INFO
	.align		4
.L_1002:
        /*0058*/ 	.byte	0x04, 0x17
        /*005a*/ 	.short	(.L_1004 - .L_1003)
.L_1003:
        /*005c*/ 	.word	0x00000000
        /*0060*/ 	.short	0x0001
        /*0062*/ 	.short	0x0048
        /*0064*/ 	.byte	0x00, 0xf0, 0x21, 0x01


	//----- nvinfo : EIATTR_KPARAM_INFO
	.align		4
.L_1004:
        /*0068*/ 	.byte	0x04, 0x17
        /*006a*/ 	.short	(.L_1006 - .L_1005)
.L_1005:
        /*006c*/ 	.word	0x00000000
        /*0070*/ 	.short	0x0000
        /*0072*/ 	.short	0x0000
        /*0074*/ 	.byte	0x00, 0xf0, 0x21, 0x01


	//----- nvinfo : EIATTR_SPARSE_MMA_MASK
	.align		4
.L_1006:
        /*0078*/ 	.byte	0x03, 0x50
        /*007a*/ 	.short	0x0000


	//----- nvinfo : EIATTR_MAXREG_COUNT
	.align		4
        /*007c*/ 	.byte	0x03, 0x1b
        /*007e*/ 	.short	0x00ff


	//----- nvinfo : EIATTR_EXTERNS
	.align		4
        /*0080*/ 	.byte	0x04, 0x0f
        /*0082*/ 	.short	(.L_1008 - .L_1007)


	//   ....[0]....
	.align		4
.L_1007:
        /*0084*/ 	.word	index@(__assertfail)


	//----- nvinfo : EIATTR_MERCURY_ISA_VERSION
	.align		4
.L_1008:
        /*0088*/ 	.byte	0x03, 0x5f
        /*008a*/ 	.short	0x0101


	//----- nvinfo : EIATTR_SYSCALL_OFFSETS
	.align		4
        /*008c*/ 	.byte	0x04, 0x46
        /*008e*/ 	.short	(.L_1010 - .L_1009)


	//   ....[0]....
.L_1009:
        /*0090*/ 	.word	0x00000890


	//----- nvinfo : EIATTR_EXIT_INSTR_OFFSETS
	.align		4
.L_1010:
        /*0094*/ 	.byte	0x04, 0x1c
        /*0096*/ 	.short	(.L_1012 - .L_1011)


	//   ....[0]....
.L_1011:
        /*0098*/ 	.word	0x00000440


	//   ....[1]....
        /*009c*/ 	.word	0x00000930


	//----- nvinfo : EIATTR_CRS_STACK_SIZE
	.align		4
.L_1012:
        /*00a0*/ 	.byte	0x04, 0x1e
        /*00a2*/ 	.short	(.L_1014 - .L_1013)
.L_1013:
        /*00a4*/ 	.word	0x00000000


	//----- nvinfo : EIATTR_CBANK_PARAM_SIZE
	.align		4
.L_1014:
        /*00a8*/ 	.byte	0x03, 0x19
        /*00aa*/ 	.short	0x00b8


	//----- nvinfo : EIATTR_PARAM_CBANK
	.align		4
        /*00ac*/ 	.byte	0x04, 0x0a
        /*00ae*/ 	.short	(.L_1016 - .L_1015)
	.align		4
.L_1015:
        /*00b0*/ 	.word	index@(.nv.constant0._ZN2at6native30max_unpooling3d_forward_kernelIiEEvNS_27GenericPackedTensorAccessorIKT_Lm4ENS_16DefaultPtrTraitsElEENS2_IKlLm4ES5_lEEPS3_llll)
        /*00b4*/ 	.short	0x0210
        /*00b6*/ 	.short	0x00b8


	//----- nvinfo : EIATTR_SW_WAR
	.align		4
.L_1016:
        /*00b8*/ 	.byte	0x04, 0x36
        /*00ba*/ 	.short	(.L_1018 - .L_1017)
.L_1017:
        /*00bc*/ 	.word	0x00000008
.L_1018:


//--------------------- .nv.info._ZN2at6native30max_unpooling3d_forward_kernelIaEEvNS_27GenericPackedTensorAccessorIKT_Lm4ENS_16DefaultPtrTraitsElEENS2_IKlLm4ES5_lEEPS3_llll --------------------------
	.section	.nv.info._ZN2at6native30max_unpooling3d_forward_kernelIaEEvNS_27GenericPackedTensorAccessorIKT_Lm4ENS_16DefaultPtrTraitsElEENS2_IKlLm4ES5_lEEPS3_llll,"",@"SHT_CUDA_INFO"
	.sectionflags	@""
	.align	4


	//----- nvinfo : EIATTR_CUDA_API_VERSION
	.align		4
        /*0000*/ 	.byte	0x04, 0x37
        /*0002*/ 	.short	(.L_1020 - .L_1019)
.L_1019:
        /*0004*/ 	.word	0x00000082


	//----- nvinfo : EIATTR_KPARAM_INFO
	.align		4
.L_1020:
        /*0008*/ 	.byte	0x04, 0x17
        /*000a*/ 	.short	(.L_1022 - .L_1021)
.L_1021:
        /*000c*/ 	.word	0x00000000
        /*0010*/ 	.short	0x0006
        /*0012*/ 	.short	0x00b0
        /*0014*/ 	.byte	0x00, 0xf0, 0x21, 0x00


	//----- nvinfo : EIATTR_KPARAM_INFO
	.align		4
.L_1022:
        /*0018*/ 	.byte	0x04, 0x17
        /*001a*/ 	.short	(.L_1024 - .L_1023)
.L_1023:
        /*001c*/ 	.word	0x00000000
        /*0020*/ 	.short	0x0005
        /*0022*/ 	.short	0x00a8
        /*0024*/ 	.byte	0x00, 0xf0, 0x21, 0x00


	//----- nvinfo : EIATTR_KPARAM_INFO
	.align		4
.L_1024:
        /*0028*/ 	.byte	0x04, 0x17
        /*002a*/ 	.short	(.L_1026 - .L_1025)
.L_1025:
        /*002c*/ 	.word	0x00000000
        /*0030*/ 	.short	0x0004
        /*0032*/ 	.short	0x00a0
        /*0034*/ 	.byte	0x00, 0xf0, 0x21, 0x00


	//----- nvinfo : EIATTR_KPARAM_INFO
	.align		4
.L_1026:
        /*0038*/ 	.byte	0x04, 0x17
        /*003a*/ 	.short	(.L_1028 - .L_1027)
.L_1027:
        /*003c*/ 	.word	0x00000000
        /*0040*/ 	.short	0x0003
        /*0042*/ 	.short	0x0098
        /*0044*/ 	.byte	0x00, 0xf0, 0x21, 0x00


	//----- nvinfo : EIATTR_KPARAM_INFO
	.align		4
.L_1028:
        /*0048*/ 	.byte	0x04, 0x17
        /*004a*/ 	.short	(.L_1030 - .L_1029)
.L_1029:
        /*004c*/ 	.word	0x00000000
        /*0050*/ 	.short	0x0002
        /*0052*/ 	.short	0x0090
        /*0054*/ 	.byte	0x00, 0xf0, 0x21, 0x00


	//----- nvinfo : EIATTR_KPARAM_INFO
	.align		4
.L_1030:
        /*0058*/ 	.byte	0x04, 0x17
        /*005a*/ 	.short	(.L_1032 - .L_1031)
.L_1031:
        /*005c*/ 	.word	0x00000000
        /*0060*/ 	.short	0x0001
        /*0062*/ 	.short	0x0048
        /*0064*/ 	.byte	0x00, 0xf0, 0x21, 0x01


	//----- nvinfo : EIATTR_KPARAM_INFO
	.align		4
.L_1032:
        /*0068*/ 	.byte	0x04, 0x17
        /*006a*/ 	.short	(.L_1034 - .L_1033)
.L_1033:
        /*006c*/ 	.word	0x00000000
        /*0070*/ 	.short	0x0000
        /*0072*/ 	.short	0x0000
        /*0074*/ 	.byte	0x00, 0xf0, 0x21, 0x01


	//----- nvinfo : EIATTR_SPARSE_MMA_MASK
	.align		4
.L_1034:
        /*0078*/ 	.byte	0x03, 0x50
        /*007a*/ 	.short	0x0000


	//----- nvinfo : EIATTR_MAXREG_COUNT
	.align		4
        /*007c*/ 	.byte	0x03, 0x1b
        /*007e*/ 	.short	0x00ff


	//----- nvinfo : EIATTR_EXTERNS
	.align		4
        /*0080*/ 	.byte	0x04, 0x0f
        /*0082*/ 	.short	(.L_1036 - .L_1035)


	//   ....[0]....
	.align		4
.L_1035:
        /*0084*/ 	.word	index@(__assertfail)


	//----- nvinfo : EIATTR_MERCURY_ISA_VERSION
	.align		4
.L_1036:
        /*0088*/ 	.byte	0x03, 0x5f
        /*008a*/ 	.short	0x0101


	//----- nvinfo : EIATTR_SYSCALL_OFFSETS
	.align		4
        /*008c*/ 	.byte	0x04, 0x46
        /*008e*/ 	.short	(.L_1038 - .L_1037)


	//   ....[0]....
.L_1037:
        /*0090*/ 	.word	0x00000880


	//----- nvinfo : EIATTR_EXIT_INSTR_OFFSETS
	.align		4
.L_1038:
        /*0094*/ 	.byte	0x04, 0x1c
        /*0096*/ 	.short	(.L_1040 - .L_1039)


	//   ....[0]....
.L_1039:
        /*0098*/ 	.word	0x00000440


	//   ....[1]....
        /*009c*/ 	.word	0x00000910


	//----- nvinfo : EIATTR_CRS_STACK_SIZE
	.align		4
.L_1040:
        /*00a0*/ 	.byte	0x04, 0x1e
        /*00a2*/ 	.short	(.L_1042 - .L_1041)
.L_1041:
        /*00a4*/ 	.word	0x00000000


	//----- nvinfo : EIATTR_CBANK_PARAM_SIZE
	.align		4
.L_1042:
        /*00a8*/ 	.byte	0x03, 0x19
        /*00aa*/ 	.short	0x00b8


	//----- nvinfo : EIATTR_PARAM_CBANK
	.align		4
        /*00ac*/ 	.byte	0x04, 0x0a
        /*00ae*/ 	.short	(.L_1044 - .L_1043)
	.align		4
.L_1043:
        /*00b0*/ 	.word	index@(.nv.constant0._ZN2at6native30max_unpooling3d_forward_kernelIaEEvNS_27GenericPackedTensorAccessorIKT_Lm4ENS_16DefaultPtrTraitsElEENS2_IKlLm4ES5_lEEPS3_llll)
        /*00b4*/ 	.short	0x0210
        /*00b6*/ 	.short	0x00b8


	//----- nvinfo : EIATTR_SW_WAR
	.align		4
.L_1044:
        /*00b8*/ 	.byte	0x04, 0x36
        /*00ba*/ 	.short	(.L_1046 - .L_1045)
.L_1045:
        /*00bc*/ 	.word	0x00000008
.L_1046:


//--------------------- .nv.info._ZN2at6native30max_unpooling3d_forward_kernelIhEEvNS_27GenericPackedTensorAccessorIKT_Lm4ENS_16DefaultPtrTraitsElEENS2_IKlLm4ES5_lEEPS3_llll --------------------------
	.section	.nv.info._ZN2at6native30max_unpooling3d_forward_kernelIhEEvNS_27GenericPackedTensorAccessorIKT_Lm4ENS_16DefaultPtrTraitsElEENS2_IKlLm4ES5_lEEPS3_llll,"",@"SHT_CUDA_INFO"
	.sectionflags	@""
	.align	4


	//----- nvinfo : EIATTR_CUDA_API_VERSION
	.align		4
        /*0000*/ 	.byte	0x04, 0x37
        /*0002*/ 	.short	(.L_1048 - .L_1047)
.L_1047:
        /*0004*/ 	.word	0x00000082


	//----- nvinfo : EIATTR_KPARAM_INFO
	.align		4
.L_1048:
        /*0008*/ 	.byte	0x04, 0x17
        /*000a*/ 	.short	(.L_1050 - .L_1049)
.L_1049:
        /*000c*/ 	.word	0x00000000
        /*0010*/ 	.short	0x0006
        /*0012*/ 	.short	0x00b0
        /*0014*/ 	.byte	0x00, 0xf0, 0x21, 0x00


	//----- nvinfo : EIATTR_KPARAM_INFO
	.align		4
.L_1050:
        /*0018*/ 	.byte	0x04, 0x17
        /*001a*/ 	.short	(.L_1052 - .L_1051)
.L_1051:
        /*001c*/ 	.word	0x00000000
        /*0020*/ 	.short	0x0005
        /*0022*/ 	.short	0x00a8
        /*0024*/ 	.byte	0x00, 0xf0, 0x21, 0x00


	//----- nvinfo : EIATTR_KPARAM_INFO
	.align		4
.L_1052:
        /*0028*/ 	.byte	0x04, 0x17
        /*002a*/ 	.short	(.L_1054 - .L_1053)
.L_1053:
        /*002c*/ 	.word	0x00000000
        /*0030*/ 	.short	0x0004
        /*0032*/ 	.short	0x00a0
        /*0034*/ 	.byte	0x00, 0xf0, 0x21, 0x00


	//----- nvinfo : EIATTR_KPARAM_INFO
	.align		4
.L_1054:
        /*0038*/ 	.byte	0x04, 0x17
        /*003a*/ 	.short	(.L_1056 - .L_1055)
.L_1055:
        /*003c*/ 	.word	0x00000000
        /*0040*/ 	.short	0x0003
        /*0042*/ 	.short	0x0098
        /*0044*/ 	.byte	0x00, 0xf0, 0x21, 0x00


	//----- nvinfo : EIATTR_KPARAM_INFO
	.align		4
.L_1056:
        /*0048*/ 	.byte	0x04, 0x17
        /*004a*/ 	.short	(.L_1058 - .L_1057)
.L_1057:
        /*004c*/ 	.word	0x00000000
        /*0050*/ 	.short	0x0002
        /*0052*/ 	.short	0x0090
        /*0054*/ 	.byte	0x00, 0xf0, 0x21, 0x00


	//----- nvinfo : EIATTR_KPARAM_INFO
	.align		4
.L_1058:
        /*0058*/ 	.byte	0x04, 0x17
        /*005a*/ 	.short	(.L_1060 - .L_1059)
.L_1059:
        /*005c*/ 	.word	0x00000000
        /*0060*/ 	.short	0x0001
        /*0062*/ 	.short	0x0048
        /*0064*/ 	.byte	0x00, 0xf0, 0x21, 0x01


	//----- nvinfo : EIATTR_KPARAM_INFO
	.align		4
.L_1060:
        /*0068*/ 	.byte	0x04, 0x17
        /*006a*/ 	.short	(.L_1062 - .L_1061)
.L_1061:
        /*006c*/ 	.word	0x00000000
        /*0070*/ 	.short	0x0000
        /*0072*/ 	.short	0x0000
        /*0074*/ 	.byte	0x00, 0xf0, 0x21, 0x01


	//----- nvinfo : EIATTR_SPARSE_MMA_MASK
	.align		4
.L_1062:
        /*0078*/ 	.byte	0x03, 0x50
        /*007a*/ 	.short	0x0000


	//----- nvinfo : EIATTR_MAXREG_COUNT
	.align		4
        /*007c*/ 	.byte	0x03, 0x1b
        /*007e*/ 	.short	0x00ff


	//----- nvinfo : EIATTR_EXTERNS
	.align		4
        /*0080*/ 	.byte	0x04, 0x0f
        /*0082*/ 	.short	(.L_1064 - .L_1063)


	//   ....[0]....
	.align		4
.L_1063:
        /*0084*/ 	.word	index@(__assertfail)


	//----- nvinfo : EIATTR_MERCURY_ISA_VERSION
	.align		4
.L_1064:
        /*0088*/ 	.byte	0x03, 0x5f
        /*008a*/ 	.short	0x0101


	//----- nvinfo : EIATTR_SYSCALL_OFFSETS
	.align		4
        /*008c*/ 	.byte	0x04, 0x46
        /*008e*/ 	.short	(.L_1066 - .L_1065)


	//   ....[0]....
.L_1065:
        /*0090*/ 	.word	0x00000880


	//----- nvinfo : EIATTR_EXIT_INSTR_OFFSETS
	.align		4
.L_1066:
        /*0094*/ 	.byte	0x04, 0x1c
        /*0096*/ 	.short	(.L_1068 - .L_1067)


	//   ....[0]....
.L_1067:
        /*0098*/ 	.word	0x00000440


	//   ....[1]....
        /*009c*/ 	.word	0x00000910


	//----- nvinfo : EIATTR_CRS_STACK_SIZE
	.align		4
.L_1068:
        /*00a0*/ 	.byte	0x04, 0x1e
        /*00a2*/ 	.short	(.L_1070 - .L_1069)
.L_1069:
        /*00a4*/ 	.word	0x00000000


	//----- nvinfo : EIATTR_CBANK_PARAM_SIZE
	.align		4
.L_1070:
        /*00a8*/ 	.byte	0x03, 0x19
        /*00aa*/ 	.short	0x00b8


	//----- nvinfo : EIATTR_PARAM_CBANK
	.align		4
        /*00ac*/ 	.byte	0x04, 0x0a
        /*00ae*/ 	.short	(.L_1072 - .L_1071)
	.align		4
.L_1071:
        /*00b0*/ 	.word	index@(.nv.constant0._ZN2at6native30max_unpooling3d_forward_kernelIhEEvNS_27GenericPackedTensorAccessorIKT_Lm4ENS_16DefaultPtrTraitsElEENS2_IKlLm4ES5_lEEPS3_llll)
        /*00b4*/ 	.short	0x0210
        /*00b6*/ 	.short	0x00b8


	//----- nvinfo : EIATTR_SW_WAR
	.align		4
.L_1072:
        /*00b8*/ 	.byte	0x04, 0x36
        /*00ba*/ 	.short	(.L_1074 - .L_1073)
.L_1073:
        /*00bc*/ 	.word	0x00000008
.L_1074:


//--------------------- .nv.info._ZN2at6native30max_unpooling2d_forward_kernelIN3c108BFloat16EEEvlPKT_PKllllllPS4_ --------------------------
	.section	.nv.info._ZN2at6native30max_unpooling2d_forward_kernelIN3c108BFloat16EEEvlPKT_PKllllllPS4_,"",@"SHT_CUDA_INFO"
	.sectionflags	@""
	.align	4


	//----- nvinfo : EIATTR_CUDA_API_VERSION
	.align		4
        /*0000*/ 	.byte	0x04, 0x37
        /*0002*/ 	.short	(.L_1076 - .L_1075)
.L_1075:
        /*0004*/ 	.word	0x00000082


	//----- nvinfo : EIATTR_KPARAM_INFO
	.align		4
.L_1076:
        /*0008*/ 	.byte	0x04, 0x17
        /*000a*/ 	.short	(.L_1078 - .L_1077)
.L_1077:
        /*000c*/ 	.word	0x00000000
        /*0010*/ 	.short	0x0008
        /*0012*/ 	.short	0x0040
        /*0014*/ 	.byte	0x00, 0xf0, 0x21, 0x00


	//----- nvinfo : EIATTR_KPARAM_INFO
	.align		4
.L_1078:
        /*0018*/ 	.byte	0x04, 0x17
        /*001a*/ 	.short	(.L_1080 - .L_1079)
.L_1079:
        /*001c*/ 	.word	0x00000000
        /*0020*/ 	.short	0x0007
        /*0022*/ 	.short	0x0038
        /*0024*/ 	.byte	0x00, 0xf0, 0x21, 0x00


	//----- nvinfo : EIATTR_KPARAM_INFO
	.align		4
.L_1080:
        /*0028*/ 	.byte	0x04, 0x17
        /*002a*/ 	.short	(.L_1082 - .L_1081)
.L_1081:
        /*002c*/ 	.word	0x00000000
        /*0030*/ 	.short	0x0006
        /*0032*/ 	.short	0x0030
        /*0034*/ 	.byte	0x00, 0xf0, 0x21, 0x00


	//----- nvinfo : EIATTR_KPARAM_INFO
	.align		4
.L_1082:
        /*0038*/ 	.byte	0x04, 0x17
        /*003a*/ 	.short	(.L_1084 - .L_1083)
.L_1083:
        /*003c*/ 	.word	0x00000000
        /*0040*/ 	.short	0x0005
        /*0042*/ 	.short	0x0028
        /*0044*/ 	.byte	0x00, 0xf0, 0x21, 0x00


	//----- nvinfo : EIATTR_KPARAM_INFO
	.align		4
.L_1084:
        /*0048*/ 	.byte	0x04, 0x17
        /*004a*/ 	.short	(.L_1086 - .L_1085)
.L_1085:
        /*004c*/ 	.word	0x00000000
        /*0050*/ 	.short	0x0004
        /*0052*/ 	.short	0x0020
        /*0054*/ 	.byte	0x00, 0xf0, 0x21, 0x00


	//----- nvinfo : EIATTR_KPARAM_INFO
	.align		4
.L_1086:
        /*0058*/ 	.byte	0x04, 0x17
        /*005a*/ 	.short	(.L_1088 - .L_1087)
.L_1087:
        /*005c*/ 	.word	0x00000000
        /*0060*/ 	.short	0x0003
        /*0062*/ 	.short	0x0018
        /*0064*/ 	.byte	0x00, 0xf0, 0x21, 0x00


	//----- nvinfo : EIATTR_KPARAM_INFO
	.align		4
.L_1088:
        /*0068*/ 	.byte	0x04, 0x17
        /*006a*/ 	.short	(.L_1090 - .L_1089)
.L_1089:
        /*006c*/ 	.word	0x00000000
        /*0070*/ 	.short	0x0002
        /*0072*/ 	.short	0x0010
        /*0074*/ 	.byte	0x00, 0xf0, 0x21, 0x00


	//----- nvinfo : EIATTR_KPARAM_INFO
	.align		4
.L_1090:
        /*0078*/ 	.byte	0x04, 0x17
        /*007a*/ 	.short	(.L_1092 - .L_1091)
.L_1091:
        /*007c*/ 	.word	0x00000000
        /*0080*/ 	.short	0x0001
        /*0082*/ 	.short	0x0008
        /*0084*/ 	.byte	0x00, 0xf0, 0x21, 0x00


	//----- nvinfo : EIATTR_KPARAM_INFO
	.align		4
.L_1092:
        /*0088*/ 	.byte	0x04, 0x17
        /*008a*/ 	.short	(.L_1094 - .L_1093)
.L_1093:
        /*008c*/ 	.word	0x00000000
        /*0090*/ 	.short	0x0000
        /*0092*/ 	.short	0x0000
        /*0094*/ 	.byte	0x00, 0xf0, 0x21, 0x00


	//----- nvinfo : EIATTR_SPARSE_MMA_MASK
	.align		4
.L_1094:
        /*0098*/ 	.byte	0x03, 0x50
        /*009a*/ 	.short	0x0000


	//----- nvinfo : EIATTR_MAXREG_COUNT
	.align		4
        /*009c*/ 	.byte	0x03, 0x1b
        /*009e*/ 	.short	0x00ff


	//----- nvinfo : EIATTR_EXTERNS
	.align		4
        /*00a0*/ 	.byte	0x04, 0x0f
        /*00a2*/ 	.short	(.L_1096 - .L_1095)


	//   ....[0]....
	.align		4
.L_1095:
        /*00a4*/ 	.word	index@(__assertfail)


	//----- nvinfo : EIATTR_MERCURY_ISA_VERSION
	.align		4
.L_1096:
        /*00a8*/ 	.byte	0x03, 0x5f
        /*00aa*/ 	.short	0x0101


	//----- nvinfo : EIATTR_SYSCALL_OFFSETS
	.align		4
        /*00ac*/ 	.byte	0x04, 0x46
        /*00ae*/ 	.short	(.L_1098 - .L_1097)


	//   ....[0]....
.L_1097:
        /*00b0*/ 	.word	0x00000b50


	//----- nvinfo : EIATTR_EXIT_INSTR_OFFSETS
	.align		4
.L_1098:
        /*00b4*/ 	.byte	0x04, 0x1c
        /*00b6*/ 	.short	(.L_1100 - .L_1099)


	//   ....[0]....
.L_1099:
        /*00b8*/ 	.word	0x00000090


	//   ....[1]....
        /*00bc*/ 	.word	0x00000c00


	//----- nvinfo : EIATTR_CRS_STACK_SIZE
	.align		4
.L_1100:
        /*00c0*/ 	.byte	0x04, 0x1e
        /*00c2*/ 	.short	(.L_1102 - .L_1101)
.L_1101:
        /*00c4*/ 	.word	0x00000000


	//----- nvinfo : EIATTR_CBANK_PARAM_SIZE
	.align		4
.L_1102:
        /*00c8*/ 	.byte	0x03, 0x19
        /*00ca*/ 	.short	0x0048


	//----- nvinfo : EIATTR_PARAM_CBANK
	.align		4
        /*00cc*/ 	.byte	0x04, 0x0a
        /*00ce*/ 	.short	(.L_1104 - .L_1103)
	.align		4
.L_1103:
        /*00d0*/ 	.word	index@(.nv.constant0._ZN2at6native30max_unpooling2d_forward_kernelIN3c108BFloat16EEEvlPKT_PKllllllPS4_)
        /*00d4*/ 	.short	0x0210
        /*00d6*/ 	.short	0x0048


	//----- nvinfo : EIATTR_SW_WAR
	.align		4
.L_1104:
        /*00d8*/ 	.byte	0x04, 0x36
        /*00da*/ 	.short	(.L_1106 - .L_1105)
.L_1105:
        /*00dc*/ 	.word	0x00000008
.L_1106:


//--------------------- .nv.info._ZN2at6native30max_unpooling2d_forward_kernelIN3c104HalfEEEvlPKT_PKllllllPS4_ --------------------------
	.section	.nv.info._ZN2at6native30max_unpooling2d_forward_kernelIN3c104HalfEEEvlPKT_PKllllllPS4_,"",@"SHT_CUDA_INFO"
	.sectionflags	@""
	.align	4


	//----- nvinfo : EIATTR_CUDA_API_VERSION
	.align		4
        /*0000*/ 	.byte	0x04, 0x37
        /*0002*/ 	.short	(.L_1108 - .L_1107)
.L_1107:
        /*0004*/ 	.word	0x00000082


	//----- nvinfo : EIATTR_KPARAM_INFO
	.align		4
.L_1108:
        /*0008*/ 	.byte	0x04, 0x17
        /*000a*/ 	.short	(.L_1110 - .L_1109)
.L_1109:
        /*000c*/ 	.word	0x00000000
        /*0010*/ 	.short	0x0008
        /*0012*/ 	.short	0x0040
        /*0014*/ 	.byte	0x00, 0xf0, 0x21, 0x00


	//----- nvinfo : EIATTR_KPARAM_INFO
	.align		4
.L_1110:
        /*0018*/ 	.byte	0x04, 0x17
        /*001a*/ 	.short	(.L_1112 - .L_1111)
.L_1111:
        /*001c*/ 	.word	0x00000000
        /*0020*/ 	.short	0x0007
        /*0022*/ 	.short	0x0038
        /*0024*/ 	.byte	0x00, 0xf0, 0x21, 0x00


	//----- nvinfo : EIATTR_KPARAM_INFO
	.align		4
.L_1112:
        /*0028*/ 	.byte	0x04, 0x17
        /*002a*/ 	.short	(.L_1114 - .L_1113)
.L_1113:
        /*002c*/ 	.word	0x00000000
        /*0030*/ 	.short	0x0006
        /*0032*/ 	.short	0x0030
        /*0034*/ 	.byte	0x00, 0xf0, 0x21, 0x00


	//----- nvinfo : EIATTR_KPARAM_INFO
	.align		4
.L_1114:
        /*0038*/ 	.byte	0x04, 0x17
        /*003a*/ 	.short	(.L_1116 - .L_1115)
.L_1115:
        /*003c*/ 	.word	0x00000000
        /*0040*/ 	.short	0x0005
        /*0042*/ 	.short	0x0028
        /*0044*/ 	.byte	0x00, 0xf0, 0x21, 0x00


	//----- nvinfo : EIATTR_KPARAM_INFO
	.align		4
.L_1116:
        /*0048*/ 	.byte	0x04, 0x17
        /*004a*/ 	.short	(.L_1118 - .L_1117)
.L_1117:
        /*004c*/ 	.word	0x00000000
        /*0050*/ 	.short	0x0004
        /*0052*/ 	.short	0x0020
        /*0054*/ 	.byte	0x00, 0xf0, 0x21, 0x00


	//----- nvinfo : EIATTR_KPARAM_INFO
	.align		4
.L_1118:
        /*0058*/ 	.byte	0x04, 0x17
        /*005a*/ 	.short	(.L_1120 - .L_1119)
.L_1119:
        /*005c*/ 	.word	0x00000000
        /*0060*/ 	.short	0x0003
        /*0062*/ 	.short	0x0018
        /*0064*/ 	.byte	0x00, 0xf0, 0x21, 0x00


	//----- nvinfo : EIATTR_KPARAM_INFO
	.align		4
.L_1120:
        /*0068*/ 	.byte	0x04, 0x17
        /*006a*/ 	.short	(.L_1122 - .L_1121)
.L_1121:
        /*006c*/ 	.word	0x00000000
        /*0070*/ 	.short	0x0002
        /*0072*/ 	.short	0x0010
        /*0074*/ 	.byte	0x00, 0xf0, 0x21, 0x00


	//----- nvinfo : EIATTR_KPARAM_INFO
	.align		4
.L_1122:
        /*0078*/ 	.byte	0x04, 0x17
        /*007a*/ 	.short	(.L_1124 - .L_1123)
.L_1123:
        /*007c*/ 	.word	0x00000000
        /*0080*/ 	.short	0x0001
        /*0082*/ 	.short	0x0008
        /*0084*/ 	.byte	0x00, 0xf0, 0x21, 0x00


	//----- nvinfo : EIATTR_KPARAM_INFO
	.align		4
.L_1124:
        /*0088*/ 	.byte	0x04, 0x17
        /*008a*/ 	.short	(.L_1126 - .L_1125)
.L_1125:
        /*008c*/ 	.word	0x00000000
        /*0090*/ 	.short	0x0000
        /*0092*/ 	.short	0x0000
        /*0094*/ 	.byte	0x00, 0xf0, 0x21, 0x00


	//----- nvinfo : EIATTR_SPARSE_MMA_MASK
	.align		4
.L_1126:
        /*0098*/ 	.byte	0x03, 0x50
        /*009a*/ 	.short	0x0000


	//----- nvinfo : EIATTR_MAXREG_COUNT
	.align		4
        /*009c*/ 	.byte	0x03, 0x1b
        /*009e*/ 	.short	0x00ff


	//----- nvinfo : EIATTR_EXTERNS
	.align		4
        /*00a0*/ 	.byte	0x04, 0x0f
        /*00a2*/ 	.short	(.L_1128 - .L_1127)


	//   ....[0]....
	.align		4
.L_1127:
        /*00a4*/ 	.word	index@(__assertfail)


	//----- nvinfo : EIATTR_MERCURY_ISA_VERSION
	.align		4
.L_1128:
        /*00a8*/ 	.byte	0x03, 0x5f
        /*00aa*/ 	.short	0x0101


	//----- nvinfo : EIATTR_SYSCALL_OFFSETS
	.align		4
        /*00ac*/ 	.byte	0x04, 0x46
        /*00ae*/ 	.short	(.L_1130 - .L_1129)


	//   ....[0]....
.L_1129:
        /*00b0*/ 	.word	0x00000b50


	//----- nvinfo : EIATTR_EXIT_INSTR_OFFSETS
	.align		4
.L_1130:
        /*00b4*/ 	.byte	0x04, 0x1c
        /*00b6*/ 	.short	(.L_1132 - .L_1131)


	//   ....[0]....
.L_1131:
        /*00b8*/ 	.word	0x00000090


	//   ....[1]....
        /*00bc*/ 	.word	0x00000c00


	//----- nvinfo : EIATTR_CRS_STACK_SIZE
	.align		4
.L_1132:
        /*00c0*/ 	.byte	0x04, 0x1e
        /*00c2*/ 	.short	(.L_1134 - .L_1133)
.L_1133:
        /*00c4*/ 	.word	0x00000000


	//----- nvinfo : EIATTR_CBANK_PARAM_SIZE
	.align		4
.L_1134:
        /*00c8*/ 	.byte	0x03, 0x19
        /*00ca*/ 	.short	0x0048


	//----- nvinfo : EIATTR_PARAM_CBANK
	.align		4
        /*00cc*/ 	.byte	0x04, 0x0a
        /*00ce*/ 	.short	(.L_1136 - .L_1135)
	.align		4
.L_1135:
        /*00d0*/ 	.word	index@(.nv.constant0._ZN2at6native30max_unpooling2d_forward_kernelIN3c104HalfEEEvlPKT_PKllllllPS4_)
        /*00d4*/ 	.short	0x0210
        /*00d6*/ 	.short	0x0048


	//----- nvinfo : EIATTR_SW_WAR
	.align		4
.L_1136:
        /*00d8*/ 	.byte	0x04, 0x36
        /*00da*/ 	.short	(.L_1138 - .L_1137)
.L_1137:
        /*00dc*/ 	.word	0x00000008
.L_1138:


//--------------------- .nv.info._ZN2at6native30max_unpooling2d_forward_kernelIfEEvlPKT_PKllllllPS2_ --------------------------
	.section	.nv.info._ZN2at6native30max_unpooling2d_forward_kernelIfEEvlPKT_PKllllllPS2_,"",@"SHT_CUDA_INFO"
	.sectionflags	@""
	.align	4


	//----- nvinfo : EIATTR_CUDA_API_VERSION
	.align		4
        /*0000*/ 	.byte	0x04, 0x37
        /*0002*/ 	.short	(.L_1140 - .L_1139)
.L_1139:
        /*0004*/ 	.word	0x00000082


	//----- nvinfo : EIATTR_KPARAM_INFO
	.align		4
.L_1140:
        /*0008*/ 	.byte	0x04, 0x17
        /*000a*/ 	.short	(.L_1142 - .L_1141)
.L_1141:
        /*000c*/ 	.word	0x00000000
        /*0010*/ 	.short	0x0008
        /*0012*/ 	.short	0x0040
        /*0014*/ 	.byte	0x00, 0xf0, 0x21, 0x00


	//----- nvinfo : EIATTR_KPARAM_INFO
	.align		4
.L_1142:
        /*0018*/ 	.byte	0x04, 0x17
        /*001a*/ 	.short	(.L_1144 - .L_1143)
.L_1143:
        /*001c*/ 	.word	0x00000000
        /*0020*/ 	.short	0x0007
        /*0022*/ 	.short	0x0038
        /*0024*/ 	.byte	0x00, 0xf0, 0x21, 0x00


	//----- nvinfo : EIATTR_KPARAM_INFO
	.align		4
.L_1144:
        /*0028*/ 	.byte	0x04, 0x17
        /*002a*/ 	.short	(.L_1146 - .L_1145)
.L_1145:
        /*002c*/ 	.word	0x00000000
        /*0030*/ 	.short	0x0006
        /*0032*/ 	.short	0x0030
        /*0034*/ 	.byte	0x00, 0xf0, 0x21, 0x00


	//----- nvinfo : EIATTR_KPARAM_INFO
	.align		4
.L_1146:
        /*0038*/ 	.byte	0x04, 0x17
        /*003a*/ 	.short	(.L_1148 - .L_1147)
.L_1147:
        /*003c*/ 	.word	0x00000000
        /*0040*/ 	.short	0x0005
        /*0042*/ 	.short	0x0028
        /*0044*/ 	.byte	0x00, 0xf0, 0x21, 0x00


	//----- nvinfo : EIATTR_KPARAM_INFO
	.align		4
.L_1148:
        /*0048*/ 	.byte	0x04, 0x17
        /*004a*/ 	.short	(.L_1150 - .L_1149)
.L_1149:
        /*004c*/ 	.word	0x00000000
        /*0050*/ 	.short	0x0004
        /*0052*/ 	.short	0x0020
        /*0054*/ 	.byte	0x00, 0xf0, 0x21, 0x00


	//----- nvinfo : EIATTR_KPARAM_INFO
	.align		4
.L_1150:
        /*0058*/ 	.byte	0x04, 0x17
        /*005a*/ 	.short	(.L_1152 - .L_1151)
.L_1151:
        /*005c*/ 	.word	0x00000000
        /*0060*/ 	.short	0x0003
        /*0062*/ 	.short	0x0018
        /*0064*/ 	.byte	0x00, 0xf0, 0x21, 0x00


	//----- nvinfo : EIATTR_KPARAM_INFO
	.align		4
.L_1152:
        /*0068*/ 	.byte	0x04, 0x17
        /*006a*/ 	.short	(.L_1154 - .L_1153)
.L_1153:
        /*006c*/ 	.word	0x00000000
        /*0070*/ 	.short	0x0002
        /*0072*/ 	.short	0x0010
        /*0074*/ 	.byte	0x00, 0xf0, 0x21, 0x00


	//----- nvinfo : EIATTR_KPARAM_INFO
	.align		4
.L_1154:
        /*0078*/ 	.byte	0x04, 0x17
        /*007a*/ 	.short	(.L_1156 - .L_1155)
.L_1155:
        /*007c*/ 	.word	0x00000000
        /*0080*/ 	.short	0x0001
        /*0082*/ 	.short	0x0008
        /*0084*/ 	.byte	0x00, 0xf0, 0x21, 0x00


	//----- nvinfo : EIATTR_KPARAM_INFO
	.align		4
.L_1156:
        /*0088*/ 	.byte	0x04, 0x17
        /*008a*/ 	.short	(.L_1158 - .L_1157)
.L_1157:
        /*008c*/ 	.word	0x00000000
        /*0090*/ 	.short	0x0000
        /*0092*/ 	.short	0x0000
        /*0094*/ 	.byte	0x00, 0xf0, 0x21, 0x00


	//----- nvinfo : EIATTR_SPARSE_MMA_MASK
	.align		4
.L_1158:
        /*0098*/ 	.byte	0x03, 0x50
        /*009a*/ 	.short	0x0000


	//----- nvinfo : EIATTR_MAXREG_COUNT
	.align		4
        /*009c*/ 	.byte	0x03, 0x1b
        /*009e*/ 	.short	0x00ff


	//----- nvinfo : EIATTR_EXTERNS
	.align		4
        /*00a0*/ 	.byte	0x04, 0x0f
        /*00a2*/ 	.short	(.L_1160 - .L_1159)


	//   ....[0]....
	.align		4
.L_1159:
        /*00a4*/ 	.word	index@(__assertfail)


	//----- nvinfo : EIATTR_MERCURY_ISA_VERSION
	.align		4
.L_1160:
        /*00a8*/ 	.byte	0x03, 0x5f
        /*00aa*/ 	.short	0x0101


	//----- nvinfo : EIATTR_SYSCALL_OFFSETS
	.align		4
        /*00ac*/ 	.byte	0x04, 0x46
        /*00ae*/ 	.short	(.L_1162 - .L_1161)


	//   ....[0]....
.L_1161:
        /*00b0*/ 	.word	0x00000b50


	//----- nvinfo : EIATTR_EXIT_INSTR_OFFSETS
	.align		4
.L_1162:
        /*00b4*/ 	.byte	0x04, 0x1c
        /*00b6*/ 	.short	(.L_1164 - .L_1163)


	//   ....[0]....
.L_1163:
        /*00b8*/ 	.word	0x00000090


	//   ....[1]....
        /*00bc*/ 	.word	0x00000c00


	//----- nvinfo : EIATTR_CRS_STACK_SIZE
	.align		4
.L_1164:
        /*00c0*/ 	.byte	0x04, 0x1e
        /*00c2*/ 	.short	(.L_1166 - .L_1165)
.L_1165:
        /*00c4*/ 	.word	0x00000000


	//----- nvinfo : EIATTR_CBANK_PARAM_SIZE
	.align		4
.L_1166:
        /*00c8*/ 	.byte	0x03, 0x19
        /*00ca*/ 	.short	0x0048


	//----- nvinfo : EIATTR_PARAM_CBANK
	.align		4
        /*00cc*/ 	.byte	0x04, 0x0a
        /*00ce*/ 	.short	(.L_1168 - .L_1167)
	.align		4
.L_1167:
        /*00d0*/ 	.word	index@(.nv.constant0._ZN2at6native30max_unpooling2d_forward_kernelIfEEvlPKT_PKllllllPS2_)
        /*00d4*/ 	.short	0x0210
        /*00d6*/ 	.short	0x0048


	//----- nvinfo : EIATTR_SW_WAR
	.align		4
.L_1168:
        /*00d8*/ 	.byte	0x04, 0x36
        /*00da*/ 	.short	(.L_1170 - .L_1169)
.L_1169:
        /*00dc*/ 	.word	0x00000008
.L_1170:


//--------------------- .nv.info._ZN2at6native30max_unpooling2d_forward_kernelIdEEvlPKT_PKllllllPS2_ --------------------------
	.section	.nv.info._ZN2at6native30max_unpooling2d_forward_kernelIdEEvlPKT_PKllllllPS2_,"",@"SHT_CUDA_INFO"
	.sectionflags	@""
	.align	4


	//----- nvinfo : EIATTR_CUDA_API_VERSION
	.align		4
        /*0000*/ 	.byte	0x04, 0x37
        /*0002*/ 	.short	(.L_1172 - .L_1171)
.L_1171:
        /*0004*/ 	.word	0x00000082


	//----- nvinfo : EIATTR_KPARAM_INFO
	.align		4
.L_1172:
        /*0008*/ 	.byte	0x04, 0x17
        /*000a*/ 	.short	(.L_1174 - .L_1173)
.L_1173:
        /*000c*/ 	.word	0x00000000
        /*0010*/ 	.short	0x0008
        /*0012*/ 	.short	0x0040
        /*0014*/ 	.byte	0x00, 0xf0, 0x21, 0x00


	//----- nvinfo : EIATTR_KPARAM_INFO
	.align		4
.L_1174:
        /*0018*/ 	.byte	0x04, 0x17
        /*001a*/ 	.short	(.L_1176 - .L_1175)
.L_1175:
        /*001c*/ 	.word	0x00000000
        /*0020*/ 	.short	0x0007
        /*0022*/ 	.short	0x0038
        /*0024*/ 	.byte	0x00, 0xf0, 0x21, 0x00


	//----- nvinfo : EIATTR_KPARAM_INFO
	.align		4
.L_1176:
        /*0028*/ 	.byte	0x04, 0x17
        /*002a*/ 	.short	(.L_1178 - .L_1177)
.L_1177:
        /*002c*/ 	.word	0x00000000
        /*0030*/ 	.short	0x0006
        /*0032*/ 	.short	0x0030
        /*0034*/ 	.byte	0x00, 0xf0, 0x21, 0x00


	//----- nvinfo : EIATTR_KPARAM_INFO
	.align		4
.L_1178:
        /*0038*/ 	.byte	0x04, 0x17
        /*003a*/ 	.short	(.L_1180 - .L_1179)
.L_1179:
        /*003c*/ 	.word	0x00000000
        /*0040*/ 	.short	0x0005
        /*0042*/ 	.short	0x0028
        /*0044*/ 	.byte	0x00, 0xf0, 0x21, 0x00


	//----- nvinfo : EIATTR_KPARAM_INFO
	.align		4
.L_1180:
        /*0048*/ 	.byte	0x04, 0x17
        /*004a*/ 	.short	(.L_1182 - .L_1181)
.L_1181:
        /*004c*/ 	.word	0x00000000
        /*0050*/ 	.short	0x0004
        /*0052*/ 	.short	0x0020
        /*0054*/ 	.byte	0x00, 0xf0, 0x21, 0x00


	//----- nvinfo : EIATTR_KPARAM_INFO
	.align		4
.L_1182:
        /*0058*/ 	.byte	0x04, 0x17
        /*005a*/ 	.short	(.L_1184 - .L_1183)
.L_1183:
        /*005c*/ 	.word	0x00000000
        /*0060*/ 	.short	0x0003
        /*0062*/ 	.short	0x0018
        /*0064*/ 	.byte	0x00, 0xf0, 0x21, 0x00


	//----- nvinfo : EIATTR_KPARAM_INFO
	.align		4
.L_1184:
        /*0068*/ 	.byte	0x04, 0x17
        /*006a*/ 	.short	(.L_1186 - .L_1185)
.L_1185:
        /*006c*/ 	.word	0x00000000
        /*0070*/ 	.short	0x0002
        /*0072*/ 	.short	0x0010
        /*0074*/ 	.byte	0x00, 0xf0, 0x21, 0x00


	//----- nvinfo : EIATTR_KPARAM_INFO
	.align		4
.L_1186:
        /*0078*/ 	.byte	0x04, 0x17
        /*007a*/ 	.short	(.L_1188 - .L_1187)
.L_1187:
        /*007c*/ 	.word	0x00000000
        /*0080*/ 	.short	0x0001
        /*0082*/ 	.short	0x0008
        /*0084*/ 	.byte	0x00, 0xf0, 0x21, 0x00


	//----- nvinfo : EIATTR_KPARAM_INFO
	.align		4
.L_1188:
        /*0088*/ 	.byte	0x04, 0x17
        /*008a*/ 	.short	(.L_1190 - .L_1189)
.L_1189:
        /*008c*/ 	.word	0x00000000
        /*0090*/ 	.short	0x0000
        /*0092*/ 	.short	0x0000
        /*0094*/ 	.byte	0x00, 0xf0, 0x21, 0x00


	//----- nvinfo : EIATTR_SPARSE_MMA_MASK
	.align		4
.L_1190:
        /*0098*/ 	.byte	0x03, 0x50
        /*009a*/ 	.short	0x0000


	//----- nvinfo : EIATTR_MAXREG_COUNT
	.align		4
        /*009c*/ 	.byte	0x03, 0x1b
        /*009e*/ 	.short	0x00ff


	//----- nvinfo : EIATTR_EXTERNS
	.align		4
        /*00a0*/ 	.byte	0x04, 0x0f
        /*00a2*/ 	.short	(.L_1192 - .L_1191)


	//   ....[0]....
	.align		4
.L_1191:
        /*00a4*/ 	.word	index@(__assertfail)


	//----- nvinfo : EIATTR_MERCURY_ISA_VERSION
	.align		4
.L_1192:
        /*00a8*/ 	.byte	0x03, 0x5f
        /*00aa*/ 	.short	0x0101


	//----- nvinfo : EIATTR_SYSCALL_OFFSETS
	.align		4
        /*00ac*/ 	.byte	0x04, 0x46
        /*00ae*/ 	.short	(.L_1194 - .L_1193)


	//   ....[0]....
.L_1193:
        /*00b0*/ 	.word	0x00000b60


	//----- nvinfo : EIATTR_EXIT_INSTR_OFFSETS
	.align		4
.L_1194:
        /*00b4*/ 	.byte	0x04, 0x1c
        /*00b6*/ 	.short	(.L_1196 - .L_1195)


	//   ....[0]....
.L_1195:
        /*00b8*/ 	.word	0x00000090


	//   ....[1]....
        /*00bc*/ 	.word	0x00000c10


	//----- nvinfo : EIATTR_CRS_STACK_SIZE
	.align		4
.L_1196:
        /*00c0*/ 	.byte	0x04, 0x1e
        /*00c2*/ 	.short	(.L_1198 - .L_1197)
.L_1197:
        /*00c4*/ 	.word	0x00000000


	//----- nvinfo : EIATTR_CBANK_PARAM_SIZE
	.align		4
.L_1198:
        /*00c8*/ 	.byte	0x03, 0x19
        /*00ca*/ 	.short	0x0048


	//----- nvinfo : EIATTR_PARAM_CBANK
	.align		4
        /*00cc*/ 	.byte	0x04, 0x0a
        /*00ce*/ 	.short	(.L_1200 - .L_1199)
	.align		4
.L_1199:
        /*00d0*/ 	.word	index@(.nv.constant0._ZN2at6native30max_unpooling2d_forward_kernelIdEEvlPKT_PKllllllPS2_)
        /*00d4*/ 	.short	0x0210
        /*00d6*/ 	.short	0x0048


	//----- nvinfo : EIATTR_SW_WAR
	.align		4
.L_1200:
        /*00d8*/ 	.byte	0x04, 0x36
        /*00da*/ 	.short	(.L_1202 - .L_1201)
.L_1201:
        /*00dc*/ 	.word	0x00000008
.L_1202:


//--------------------- .nv.info._ZN2at6native30max_unpooling2d_forward_kernelIsEEvlPKT_PKllllllPS2_ --------------------------
	.section	.nv.info._ZN2at6native30max_unpooling2d_forward_kernelIsEEvlPKT_PKllllllPS2_,"",@"SHT_CUDA_INFO"
	.sectionflags	@""
	.align	4


	//----- nvinfo : EIATTR_CUDA_API_VERSION
	.align		4
        /*0000*/ 	.byte	0x04, 0x37
        /*0002*/ 	.short	(.L_1204 - .L_1203)
.L_1203:
        /*0004*/ 	.word	0x00000082


	//----- nvinfo : EIATTR_KPARAM_INFO
	.align		4
.L_1204:
        /*0008*/ 	.byte	0x04, 0x17
        /*000a*/ 	.short	(.L_1206 - .L_1205)
.L_1205:
        /*000c*/ 	.word	0x00000000
        /*0010*/ 	.short	0x0008
        /*0012*/ 	.short	0x0040
        /*0014*/ 	.byte	0x00, 0xf0, 0x21, 0x00


	//----- nvinfo : EIATTR_KPARAM_INFO
	.align		4
.L_1206:
        /*0018*/ 	.byte	0x04, 0x17
        /*001a*/ 	.short	(.L_1208 - .L_1207)
.L_1207:
        /*001c*/ 	.word	0x00000000
        /*0020*/ 	.short	0x0007
        /*0022*/ 	.short	0x0038
        /*0024*/ 	.byte	0x00, 0xf0, 0x21, 0x00


	//----- nvinfo : EIATTR_KPARAM_INFO
	.align		4
.L_1208:
        /*0028*/ 	.byte	0x04, 0x17
        /*002a*/ 	.short	(.L_1210 - .L_1209)
.L_1209:
        /*002c*/ 	.word	0x00000000
        /*0030*/ 	.short	0x0006
        /*0032*/ 	.short	0x0030
        /*0034*/ 	.byte	0x00, 0xf0, 0x21, 0x00


	//----- nvinfo : EIATTR_KPARAM_INFO
	.align		4
.L_1210:
        /*0038*/ 	.byte	0x04, 0x17
        /*003a*/ 	.short	(.L_1212 - .L_1211)
.L_1211:
        /*003c*/ 	.word	0x00000000
        /*0040*/ 	.short	0x0005
        /*0042*/ 	.short	0x0028
        /*0044*/ 	.byte	0x00, 0xf0, 0x21, 0x00


	//----- nvinfo : EIATTR_KPARAM_INFO
	.align		4
.L_1212:
        /*0048*/ 	.byte	0x04, 0x17
        /*004a*/ 	.short	(.L_1214 - .L_1213)
.L_1213:
        /*004c*/ 	.word	0x00000000
        /*0050*/ 	.short	0x0004
        /*0052*/ 	.short	0x0020
        /*0054*/ 	.byte	0x00, 0xf0, 0x21, 0x00


	//----- nvinfo : EIATTR_KPARAM_INFO
	.align		4
.L_1214:
        /*0058*/ 	.byte	0x04, 0x17
        /*005a*/ 	.short	(.L_1216 - .L_1215)
.L_1215:
        /*005c*/ 	.word	0x00000000
        /*0060*/ 	.short	0x0003
        /*0062*/ 	.short	0x0018
        /*0064*/ 	.byte	0x00, 0xf0, 0x21, 0x00


	//----- nvinfo : EIATTR_KPARAM_INFO
	.align		4
.L_1216:
        /*0068*/ 	.byte	0x04, 0x17
        /*006a*/ 	.short	(.L_1218 - .L_1217)
.L_1217:
        /*006c*/ 	.word	0x00000000
        /*0070*/ 	.short	0x0002
        /*0072*/ 	.short	0x0010
        /*0074*/ 	.byte	0x00, 0xf0, 0x21, 0x00


	//----- nvinfo : EIATTR_KPARAM_INFO
	.align		4
.L_1218:
        /*0078*/ 	.byte	0x04, 0x17
        /*007a*/ 	.short	(.L_1220 - .L_1219)
.L_1219:
        /*007c*/ 	.word	0x00000000
        /*0080*/ 	.short	0x0001
        /*0082*/ 	.short	0x0008
        /*0084*/ 	.byte	0x00, 0xf0, 0x21, 0x00


	//----- nvinfo : EIATTR_KPARAM_INFO
	.align		4
.L_1220:
        /*0088*/ 	.byte	0x04, 0x17
        /*008a*/ 	.short	(.L_1222 - .L_1221)
.L_1221:
        /*008c*/ 	.word	0x00000000
        /*0090*/ 	.short	0x0000
        /*0092*/ 	.short	0x0000
        /*0094*/ 	.byte	0x00, 0xf0, 0x21, 0x00


	//----- nvinfo : EIATTR_SPARSE_MMA_MASK
	.align		4
.L_1222:
        /*0098*/ 	.byte	0x03, 0x50
        /*009a*/ 	.short	0x0000


	//----- nvinfo : EIATTR_MAXREG_COUNT
	.align		4
        /*009c*/ 	.byte	0x03, 0x1b
        /*009e*/ 	.short	0x00ff


	//----- nvinfo : EIATTR_EXTERNS
	.align		4
        /*00a0*/ 	.byte	0x04, 0x0f
        /*00a2*/ 	.short	(.L_1224 - .L_1223)


	//   ....[0]....
	.align		4
.L_1223:
        /*00a4*/ 	.word	index@(__assertfail)


	//----- nvinfo : EIATTR_MERCURY_ISA_VERSION
	.align		4
.L_1224:
        /*00a8*/ 	.byte	0x03, 0x5f
        /*00aa*/ 	.short	0x0101


	//----- nvinfo : EIATTR_SYSCALL_OFFSETS
	.align		4
        /*00ac*/ 	.byte	0x04, 0x46
        /*00ae*/ 	.short	(.L_1226 - .L_1225)


	//   ....[0]....
.L_1225:
        /*00b0*/ 	.word	0x00000b50


	//----- nvinfo : EIATTR_EXIT_INSTR_OFFSETS
	.align		4
.L_1226:
        /*00b4*/ 	.byte	0x04, 0x1c
        /*00b6*/ 	.short	(.L_1228 - .L_1227)


	//   ....[0]....
.L_1227:
        /*00b8*/ 	.word	0x00000090


	//   ....[1]....
        /*00bc*/ 	.word	0x00000c00


	//----- nvinfo : EIATTR_CRS_STACK_SIZE
	.align		4
.L_1228:
        /*00c0*/ 	.byte	0x04, 0x1e
        /*00c2*/ 	.short	(.L_1230 - .L_1229)
.L_1229:
        /*00c4*/ 	.word	0x00000000


	//----- nvinfo : EIATTR_CBANK_PARAM_SIZE
	.align		4
.L_1230:
        /*00c8*/ 	.byte	0x03, 0x19
        /*00ca*/ 	.short	0x0048


	//----- nvinfo : EIATTR_PARAM_CBANK
	.align		4
        /*00cc*/ 	.byte	0x04, 0x0a
        /*00ce*/ 	.short	(.L_1232 - .L_1231)
	.align		4
.L_1231:
        /*00d0*/ 	.word	index@(.nv.constant0._ZN2at6native30max_unpooling2d_forward_kernelIsEEvlPKT_PKllllllPS2_)
        /*00d4*/ 	.short	0x0210
        /*00d6*/ 	.short	0x0048


	//----- nvinfo : EIATTR_SW_WAR
	.align		4
.L_1232:
        /*00d8*/ 	.byte	0x04, 0x36
        /*00da*/ 	.short	(.L_1234 - .L_1233)
.L_1233:
        /*00dc*/ 	.word	0x00000008
.L_1234:


//--------------------- .nv.info._ZN2at6native30max_unpooling2d_forward_kernelIlEEvlPKT_PKllllllPS2_ --------------------------
	.section	.nv.info._ZN2at6native30max_unpooling2d_forward_kernelIlEEvlPKT_PKllllllPS2_,"",@"SHT_CUDA_INFO"
	.sectionflags	@""
	.align	4


	//----- nvinfo : EIATTR_CUDA_API_VERSION
	.align		4
        /*0000*/ 	.byte	0x04, 0x37
        /*0002*/ 	.short	(.L_1236 - .L_1235)
.L_1235:
        /*0004*/ 	.word	0x00000082


	//----- nvinfo : EIATTR_KPARAM_INFO
	.align		4
.L_1236:
        /*0008*/ 	.byte	0x04, 0x17
        /*000a*/ 	.short	(.L_1238 - .L_1237)
.L_1237:
        /*000c*/ 	.word	0x00000000
        /*0010*/ 	.short	0x0008
        /*0012*/ 	.short	0x0040
        /*0014*/ 	.byte	0x00, 0xf0, 0x21, 0x00


	//----- nvinfo : EIATTR_KPARAM_INFO
	.align		4
.L_1238:
        /*0018*/ 	.byte	0x04, 0x17
        /*001a*/ 	.short	(.L_1240 - .L_1239)
.L_1239:
        /*001c*/ 	.word	0x00000000
        /*0020*/ 	.short	0x0007
        /*0022*/ 	.short	0x0038
        /*0024*/ 	.byte	0x00, 0xf0, 0x21, 0x00


	//----- nvinfo : EIATTR_KPARAM_INFO
	.align		4
.L_1240:
        /*0028*/ 	.byte	0x04, 0x17
        /*002a*/ 	.short	(.L_1242 - .L_1241)
.L_1241:
        /*002c*/ 	.word	0x00000000
        /*0030*/ 	.short	0x0006
        /*0032*/ 	.short	0x0030
        /*0034*/ 	.byte	0x00, 0xf0, 0x21, 0x00


	//----- nvinfo : EIATTR_KPARAM_INFO
	.align		4
.L_1242:
        /*0038*/ 	.byte	0x04, 0x17
        /*003a*/ 	.short	(.L_1244 - .L_1243)
.L_1243:
        /*003c*/ 	.word	0x00000000
        /*0040*/ 	.short	0x0005
        /*0042*/ 	.short	0x0028
        /*0044*/ 	.byte	0x00, 0xf0, 0x21, 0x00


	//----- nvinfo : EIATTR_KPARAM_INFO
	.align		4
.L_1244:
        /*0048*/ 	.byte	0x04, 0x17
        /*004a*/ 	.short	(.L_1246 - .L_1245)
.L_1245:
        /*004c*/ 	.word	0x00000000
        /*0050*/ 	.short	0x0004
        /*0052*/ 	.short	0x0020
        /*0054*/ 	.byte	0x00, 0xf0, 0x21, 0x00


	//----- nvinfo : EIATTR_KPARAM_INFO
	.align		4
.L_1246:
        /*0058*/ 	.byte	0x04, 0x17
        /*005a*/ 	.short	(.L_1248 - .L_1247)
.L_1247:
        /*005c*/ 	.word	0x00000000
        /*0060*/ 	.short	0x0003
        /*0062*/ 	.short	0x0018
        /*0064*/ 	.byte	0x00, 0xf0, 0x21, 0x00


	//----- nvinfo : EIATTR_KPARAM_INFO
	.align		4
.L_1248:
        /*0068*/ 	.byte	0x04, 0x17
        /*006a*/ 	.short	(.L_1250 - .L_1249)
.L_1249:
        /*006c*/ 	.word	0x00000000
        /*0070*/ 	.short	0x0002
        /*0072*/ 	.short	0x0010
        /*0074*/ 	.byte	0x00, 0xf0, 0x21, 0x00


	//----- nvinfo : EIATTR_KPARAM_INFO
	.align		4
.L_1250:
        /*0078*/ 	.byte	0x04, 0x17
        /*007a*/ 	.short	(.L_1252 - .L_1251)
.L_1251:
        /*007c*/ 	.word	0x00000000
        /*0080*/ 	.short	0x0001
        /*0082*/ 	.short	0x0008
        /*0084*/ 	.byte	0x00, 0xf0, 0x21, 0x00


	//----- nvinfo : EIATTR_KPARAM_INFO
	.align		4
.L_1252:
        /*0088*/ 	.byte	0x04, 0x17
        /*008a*/ 	.short	(.L_1254 - .L_1253)
.L_1253:
        /*008c*/ 	.word	0x00000000
        /*0090*/ 	.short	0x0000
        /*0092*/ 	.short	0x0000
        /*0094*/ 	.byte	0x00, 0xf0, 0x21, 0x00


	//----- nvinfo : EIATTR_SPARSE_MMA_MASK
	.align		4
.L_1254:
        /*0098*/ 	.byte	0x03, 0x50
        /*009a*/ 	.short	0x0000


	//----- nvinfo : EIATTR_MAXREG_COUNT
	.align		4
        /*009c*/ 	.byte	0x03, 0x1b
        /*009e*/ 	.short	0x00ff


	//----- nvinfo : EIATTR_EXTERNS
	.align		4
        /*00a0*/ 	.byte	0x04, 0x0f
        /*00a2*/ 	.short	(.L_1256 - .L_1255)


	//   ....[0]....
	.align		4
.L_1255:
        /*00a4*/ 	.word	index@(__assertfail)


	//----- nvinfo : EIATTR_MERCURY_ISA_VERSION
	.align		4
.L_1256:
        /*00a8*/ 	.byte	0x03, 0x5f
        /*00aa*/ 	.short	0x0101


	//----- nvinfo : EIATTR_SYSCALL_OFFSETS
	.align		4
        /*00ac*/ 	.byte	0x04, 0x46
        /*00ae*/ 	.short	(.L_1258 - .L_1257)


	//   ....[0]....
.L_1257:
        /*00b0*/ 	.word	0x00000b60


	//----- nvinfo : EIATTR_EXIT_INSTR_OFFSETS
	.align		4
.L_1258:
        /*00b4*/ 	.byte	0x04, 0x1c
        /*00b6*/ 	.short	(.L_1260 - .L_1259)


	//   ....[0]....
.L_1259:
        /*00b8*/ 	.word	0x00000090


	//   ....[1]....
        /*00bc*/ 	.word	0x00000c10


	//----- nvinfo : EIATTR_CRS_STACK_SIZE
	.align		4
.L_1260:
        /*00c0*/ 	.byte	0x04, 0x1e
        /*00c2*/ 	.short	(.L_1262 - .L_1261)
.L_1261:
        /*00c4*/ 	.word	0x00000000


	//----- nvinfo : EIATTR_CBANK_PARAM_SIZE
	.align		4
.L_1262:
        /*00c8*/ 	.byte	0x03, 0x19
        /*00ca*/ 	.short	0x0048


	//----- nvinfo : EIATTR_PARAM_CBANK
	.align		4
        /*00cc*/ 	.byte	0x04, 0x0a
        /*00ce*/ 	.short	(.L_1264 - .L_1263)
	.align		4
.L_1263:
        /*00d0*/ 	.word	index@(.nv.constant0._ZN2at6native30max_unpooling2d_forward_kernelIlEEvlPKT_PKllllllPS2_)
        /*00d4*/ 	.short	0x0210
        /*00d6*/ 	.short	0x0048


	//----- nvinfo : EIATTR_SW_WAR
	.align		4
.L_1264:
        /*00d8*/ 	.byte	0x04, 0x36
        /*00da*/ 	.short	(.L_1266 - .L_1265)
.L_1265:
        /*00dc*/ 	.word	0x00000008
.L_1266:


//--------------------- .nv.info._ZN2at6native30max_unpooling2d_forward_kernelIiEEvlPKT_PKllllllPS2_ --------------------------
	.section	.nv.info._ZN2at6native30max_unpooling2d_forward_kernelIiEEvlPKT_PKllllllPS2_,"",@"SHT_CUDA_INFO"
	.sectionflags	@""
	.align	4


	//----- nvinfo : EIATTR_CUDA_API_VERSION
	.align		4
        /*0000*/ 	.byte	0x04, 0x37
        /*0002*/ 	.short	(.L_1268 - .L_1267)
.L_1267:
        /*0004*/ 	.word	0x00000082


	//----- nvinfo : EIATTR_KPARAM_INFO
	.align		4
.L_1268:
        /*0008*/ 	.byte	0x04, 0x17
        /*000a*/ 	.short	(.L_1270 - .L_1269)
.L_1269:
        /*000c*/ 	.word	0x00000000
        /*0010*/ 	.short	0x0008
        /*0012*/ 	.short	0x0040
        /*0014*/ 	.byte	0x00, 0xf0, 0x21, 0x00


	//----- nvinfo : EIATTR_KPARAM_INFO
	.align		4
.L_1270:
        /*0018*/ 	.byte	0x04, 0x17
        /*001a*/ 	.short	(.L_1272 - .L_1271)
.L_1271:
        /*001c*/ 	.word	0x00000000
        /*0020*/ 	.short	0x0007
        /*0022*/ 	.short	0x0038
        /*0024*/ 	.byte	0x00, 0xf0, 0x21, 0x00


	//----- nvinfo : EIATTR_KPARAM_INFO
	.align		4
.L_1272:
        /*0028*/ 	.byte	0x04, 0x17
        /*002a*/ 	.short	(.L_1274 - .L_1273)
.L_1273:
        /*002c*/ 	.word	0x00000000
        /*0030*/ 	.short	0x0006
        /*0032*/ 	.short	0x0030
        /*0034*/ 	.byte	0x00, 0xf0, 0x21, 0x00


	//----- nvinfo : EIATTR_KPARAM_INFO
	.align		4
.L_1274:
        /*0038*/ 	.byte	0x04, 0x17
        /*003a*/ 	.short	(.L_1276 - .L_1275)
.L_1275:
        /*003c*/ 	.word	0x00000000
        /*0040*/ 	.short	0x0005
        /*0042*/ 	.short	0x0028
        /*0044*/ 	.byte	0x00, 0xf0, 0x21, 0x00


	//----- nvinfo : EIATTR_KPARAM_INFO
	.align		4
.L_1276:
        /*0048*/ 	.byte	0x04, 0x17
        /*004a*/ 	.short	(.L_1278 - .L_1277)
.L_1277:
        /*004c*/ 	.word	0x00000000
        /*0050*/ 	.short	0x0004
        /*0052*/ 	.short	0x0020
        /*0054*/ 	.byte	0x00, 0xf0, 0x21, 0x00


	//----- nvinfo : EIATTR_KPARAM_INFO
	.align		4
.L_1278:
        /*0058*/ 	.byte	0x04, 0x17
        /*005a*/ 	.short	(.L_1280 - .L_1279)
.L_1279:
        /*005c*/ 	.word	0x00000000
        /*0060*/ 	.short	0x0003
        /*0062*/ 	.short	0x0018
        /*0064*/ 	.byte	0x00, 0xf0, 0x21, 0x00


	//----- nvinfo : EIATTR_KPARAM_INFO
	.align		4
.L_1280:
        /*0068*/ 	.byte	0x04, 0x17
        /*006a*/ 	.short	(.L_1282 - .L_1281)
.L_1281:
        /*006c*/ 	.word	0x00000000
        /*0070*/ 	.short	0x0002
        /*0072*/ 	.short	0x0010
        /*0074*/ 	.byte	0x00, 0xf0, 0x21, 0x00


	//----- nvinfo : EIATTR_KPARAM_INFO
	.align		4
.L_1282:
        /*0078*/ 	.byte	0x04, 0x17
        /*007a*/ 	.short	(.L_1284 - .L_1283)
.L_1283:
        /*007c*/ 	.word	0x00000000
        /*0080*/ 	.short	0x0001
        /*0082*/ 	.short	0x0008
        /*0084*/ 	.byte	0x00, 0xf0, 0x21, 0x00


	//----- nvinfo : EIATTR_KPARAM_INFO
	.align		4
.L_1284:
        /*0088*/ 	.byte	0x04, 0x17
        /*008a*/ 	.short	(.L_1286 - .L_1285)
.L_1285:
        /*008c*/ 	.word	0x00000000
        /*0090*/ 	.short	0x0000
        /*0092*/ 	.short	0x0000
        /*0094*/ 	.byte	0x00, 0xf0, 0x21, 0x00


	//----- nvinfo : EIATTR_SPARSE_MMA_MASK
	.align		4
.L_1286:
        /*0098*/ 	.byte	0x03, 0x50
        /*009a*/ 	.short	0x0000


	//----- nvinfo : EIATTR_MAXREG_COUNT
	.align		4
        /*009c*/ 	.byte	0x03, 0x1b
        /*009e*/ 	.short	0x00ff


	//----- nvinfo : EIATTR_EXTERNS
	.align		4
        /*00a0*/ 	.byte	0x04, 0x0f
        /*00a2*/ 	.short	(.L_1288 - .L_1287)


	//   ....[0]....
	.align		4
.L_1287:
        /*00a4*/ 	.word	index@(__assertfail)


	//----- nvinfo : EIATTR_MERCURY_ISA_VERSION
	.align		4
.L_1288:
        /*00a8*/ 	.byte	0x03, 0x5f
        /*00aa*/ 	.short	0x0101


	//----- nvinfo : EIATTR_SYSCALL_OFFSETS
	.align		4
        /*00ac*/ 	.byte	0x04, 0x46
        /*00ae*/ 	.short	(.L_1290 - .L_1289)


	//   ....[0]....
.L_1289:
        /*00b0*/ 	.word	0x00000b50


	//----- nvinfo : EIATTR_EXIT_INSTR_OFFSETS
	.align		4
.L_1290:
        /*00b4*/ 	.byte	0x04, 0x1c
        /*00b6*/ 	.short	(.L_1292 - .L_1291)


	//   ....[0]....
.L_1291:
        /*00b8*/ 	.word	0x00000090


	//   ....[1]....
        /*00bc*/ 	.word	0x00000c00


	//----- nvinfo : EIATTR_CRS_STACK_SIZE
	.align		4
.L_1292:
        /*00c0*/ 	.byte	0x04, 0x1e
        /*00c2*/ 	.short	(.L_1294 - .L_1293)
.L_1293:
        /*00c4*/ 	.word	0x00000000


	//----- nvinfo : EIATTR_CBANK_PARAM_SIZE
	.align		4
.L_1294:
        /*00c8*/ 	.byte	0x03, 0x19
        /*00ca*/ 	.short	0x0048


	//----- nvinfo : EIATTR_PARAM_CBANK
	.align		4
        /*00cc*/ 	.byte	0x04, 0x0a
        /*00ce*/ 	.short	(.L_1296 - .L_1295)
	.align		4
.L_1295:
        /*00d0*/ 	.word	index@(.nv.constant0._ZN2at6native30max_unpooling2d_forward_kernelIiEEvlPKT_PKllllllPS2_)
        /*00d4*/ 	.short	0x0210
        /*00d6*/ 	.short	0x0048


	//----- nvinfo : EIATTR_SW_WAR
	.align		4
.L_1296:
        /*00d8*/ 	.byte	0x04, 0x36
        /*00da*/ 	.short	(.L_1298 - .L_1297)
.L_1297:
        /*00dc*/ 	.word	0x00000008
.L_1298:


//--------------------- .nv.info._ZN2at6native30max_unpooling2d_forward_kernelIaEEvlPKT_PKllllllPS2_ --------------------------
	.section	.nv.info._ZN2at6native30max_unpooling2d_forward_kernelIaEEvlPKT_PKllllllPS2_,"",@"SHT_CUDA_INFO"
	.sectionflags	@""
	.align	4


	//----- nvinfo : EIATTR_CUDA_API_VERSION
	.align		4
        /*0000*/ 	.byte	0x04, 0x37
        /*0002*/ 	.short	(.L_1300 - .L_1299)
.L_1299:
        /*0004*/ 	.word	0x00000082


	//----- nvinfo : EIATTR_KPARAM_INFO
	.align		4
.L_1300:
        /*0008*/ 	.byte	0x04, 0x17
        /*000a*/ 	.short	(.L_1302 - .L_1301)
.L_1301:
        /*000c*/ 	.word	0x00000000
        /*0010*/ 	.short	0x0008
        /*0012*/ 	.short	0x0040
        /*0014*/ 	.byte	0x00, 0xf0, 0x21, 0x00


	//----- nvinfo : EIATTR_KPARAM_INFO
	.align		4
.L_1302:
        /*0018*/ 	.byte	0x04, 0x17
        /*001a*/ 	.short	(.L_1304 - .L_1303)
.L_1303:
        /*001c*/ 	.word	0x00000000
        /*0020*/ 	.short	0x0007
        /*0022*/ 	.short	0x0038
        /*0024*/ 	.byte	0x00, 0xf0, 0x21, 0x00


	//----- nvinfo : EIATTR_KPARAM_INFO
	.align		4
.L_1304:
        /*0028*/ 	.byte	0x04, 0x17
        /*002a*/ 	.short	(.L_1306 - .L_1305)
.L_1305:
        /*002c*/ 	.word	0x00000000
        /*0030*/ 	.short	0x0006
        /*0032*/ 	.short	0x0030
        /*0034*/ 	.byte	0x00, 0xf0, 0x21, 0x00


	//----- nvinfo : EIATTR_KPARAM_INFO
	.align		4
.L_1306:
        /*0038*/ 	.byte	0x04, 0x17
        /*003a*/ 	.short	(.L_1308 - .L_1307)
.L_1307:
        /*003c*/ 	.word	0x00000000
        /*0040*/ 	.short	0x0005
        /*0042*/ 	.short	0x0028
        /*0044*/ 	.byte	0x00, 0xf0, 0x21, 0x00


	//----- nvinfo : EIATTR_KPARAM_INFO
	.align		4
.L_1308:
        /*0048*/ 	.byte	0x04, 0x17
        /*004a*/ 	.short	(.L_1310 - .L_1309)
.L_1309:
        /*004c*/ 	.word	0x00000000
        /*0050*/ 	.short	0x0004
        /*0052*/ 	.short	0x0020
        /*0054*/ 	.byte	0x00, 0xf0, 0x21, 0x00


	//----- nvinfo : EIATTR_KPARAM_INFO
	.align		4
.L_1310:
        /*0058*/ 	.byte	0x04, 0x17
        /*005a*/ 	.short	(.L_1312 - .L_1311)
.L_1311:
        /*005c*/ 	.word	0x00000000
        /*0060*/ 	.short	0x0003
        /*0062*/ 	.short	0x0018
        /*0064*/ 	.byte	0x00, 0xf0, 0x21, 0x00


	//----- nvinfo : EIATTR_KPARAM_INFO
	.align		4
.L_1312:
        /*0068*/ 	.byte	0x04, 0x17
        /*006a*/ 	.short	(.L_1314 - .L_1313)
.L_1313:
        /*006c*/ 	.word	0x00000000
        /*0070*/ 	.short	0x0002
        /*0072*/ 	.short	0x0010
        /*0074*/ 	.byte	0x00, 0xf0, 0x21, 0x00


	//----- nvinfo : EIATTR_KPARAM_INFO
	.align		4
.L_1314:
        /*0078*/ 	.byte	0x04, 0x17
        /*007a*/ 	.short	(.L_1316 - .L_1315)
.L_1315:
        /*007c*/ 	.word	0x00000000
        /*0080*/ 	.short	0x0001
        /*0082*/ 	.short	0x0008
        /*0084*/ 	.byte	0x00, 0xf0, 0x21, 0x00


	//----- nvinfo : EIATTR_KPARAM_INFO
	.align		4
.L_1316:
        /*0088*/ 	.byte	0x04, 0x17
        /*008a*/ 	.short	(.L_1318 - .L_1317)
.L_1317:
        /*008c*/ 	.word	0x00000000
        /*0090*/ 	.short	0x0000
        /*0092*/ 	.short	0x0000
        /*0094*/ 	.byte	0x00, 0xf0, 0x21, 0x00


	//----- nvinfo : EIATTR_SPARSE_MMA_MASK
	.align		4
.L_1318:
        /*0098*/ 	.byte	0x03, 0x50
        /*009a*/ 	.short	0x0000


	//----- nvinfo : EIATTR_MAXREG_COUNT
	.align		4
        /*009c*/ 	.byte	0x03, 0x1b
        /*009e*/ 	.short	0x00ff


	//----- nvinfo : EIATTR_EXTERNS
	.align		4
        /*00a0*/ 	.byte	0x04, 0x0f
        /*00a2*/ 	.short	(.L_1320 - .L_1319)


	//   ....[0]....
	.align		4
.L_1319:
        /*00a4*/ 	.word	index@(__assertfail)


	//----- nvinfo : EIATTR_MERCURY_ISA_VERSION
	.align		4
.L_1320:
        /*00a8*/ 	.byte	0x03, 0x5f
        /*00aa*/ 	.short	0x0101


	//----- nvinfo : EIATTR_SYSCALL_OFFSETS
	.align		4
        /*00ac*/ 	.byte	0x04, 0x46
        /*00ae*/ 	.short	(.L_1322 - .L_1321)


	//   ....[0]....
.L_1321:
        /*00b0*/ 	.word	0x00000b10


	//----- nvinfo : EIATTR_EXIT_INSTR_OFFSETS
	.align		4
.L_1322:
        /*00b4*/ 	.byte	0x04, 0x1c
        /*00b6*/ 	.short	(.L_1324 - .L_1323)


	//   ....[0]....
.L_1323:
        /*00b8*/ 	.word	0x00000090


	//   ....[1]....
        /*00bc*/ 	.word	0x00000bc0


	//----- nvinfo : EIATTR_CRS_STACK_SIZE
	.align		4
.L_1324:
        /*00c0*/ 	.byte	0x04, 0x1e
        /*00c2*/ 	.short	(.L_1326 - .L_1325)
.L_1325:
        /*00c4*/ 	.word	0x00000000


	//----- nvinfo : EIATTR_CBANK_PARAM_SIZE
	.align		4
.L_1326:
        /*00c8*/ 	.byte	0x03, 0x19
        /*00ca*/ 	.short	0x0048


	//----- nvinfo : EIATTR_PARAM_CBANK
	.align		4
        /*00cc*/ 	.byte	0x04, 0x0a
        /*00ce*/ 	.short	(.L_1328 - .L_1327)
	.align		4
.L_1327:
        /*00d0*/ 	.word	index@(.nv.constant0._ZN2at6native30max_unpooling2d_forward_kernelIaEEvlPKT_PKllllllPS2_)
        /*00d4*/ 	.short	0x0210
        /*00d6*/ 	.short	0x0048


	//----- nvinfo : EIATTR_SW_WAR
	.align		4
.L_1328:
        /*00d8*/ 	.byte	0x04, 0x36
        /*00da*/ 	.short	(.L_1330 - .L_1329)
.L_1329:
        /*00dc*/ 	.word	0x00000008
.L_1330:


//--------------------- .nv.info._ZN2at6native30max_unpooling2d_forward_kernelIhEEvlPKT_PKllllllPS2_ --------------------------
	.section	.nv.info._ZN2at6native30max_unpooling2d_forward_kernelIhEEvlPKT_PKllllllPS2_,"",@"SHT_CUDA_INFO"
	.sectionflags	@""
	.align	4


	//----- nvinfo : EIATTR_CUDA_API_VERSION
	.align		4
        /*0000*/ 	.byte	0x04, 0x37
        /*0002*/ 	.short	(.L_1332 - .L_1331)
.L_1331:
        /*0004*/ 	.word	0x00000082


	//----- nvinfo : EIATTR_KPARAM_INFO
	.align		4
.L_1332:
        /*0008*/ 	.byte	0x04, 0x17
        /*000a*/ 	.short	(.L_1334 - .L_1333)
.L_1333:
        /*000c*/ 	.word	0x00000000
        /*0010*/ 	.short	0x0008
        /*0012*/ 	.short	0x0040
        /*0014*/ 	.byte	0x00, 0xf0, 0x21, 0x00


	//----- nvinfo : EIATTR_KPARAM_INFO
	.align		4
.L_1334:
        /*0018*/ 	.byte	0x04, 0x17
        /*001a*/ 	.short	(.L_1336 - .L_1335)
.L_1335:
        /*001c*/ 	.word	0x00000000
        /*0020*/ 	.short	0x0007
        /*0022*/ 	.short	0x0038
        /*0024*/ 	.byte	0x00, 0xf0, 0x21, 0x00


	//----- nvinfo : EIATTR_KPARAM_INFO
	.align		4
.L_1336:
        /*0028*/ 	.byte	0x04, 0x17
        /*002a*/ 	.short	(.L_1338 - .L_1337)
.L_1337:
        /*002c*/ 	.word	0x00000000
        /*0030*/ 	.short	0x0006
        /*0032*/ 	.short	0x0030
        /*0034*/ 	.byte	0x00, 0xf0, 0x21, 0x00


	//----- nvinfo : EIATTR_KPARAM_INFO
	.align		4
.L_1338:
        /*0038*/ 	.byte	0x04, 0x17
        /*003a*/ 	.short	(.L_1340 - .L_1339)
.L_1339:
        /*003c*/ 	.word	0x00000000
        /*0040*/ 	.short	0x0005
        /*0042*/ 	.short	0x0028
        /*0044*/ 	.byte	0x00, 0xf0, 0x21, 0x00


	//----- nvinfo : EIATTR_KPARAM_INFO
	.align		4
.L_1340:
        /*0048*/ 	.byte	0x04, 0x17
        /*004a*/ 	.short	(.L_1342 - .L_1341)
.L_1341:
        /*004c*/ 	.word	0x00000000
        /*0050*/ 	.short	0x0004
        /*0052*/ 	.short	0x0020
        /*0054*/ 	.byte	0x00, 0xf0, 0x21, 0x00


	//----- nvinfo : EIATTR_KPARAM_INFO
	.align		4
.L_1342:
        /*0058*/ 	.byte	0x04, 0x17
        /*005a*/ 	.short	(.L_1344 - .L_1343)
.L_1343:
        /*005c*/ 	.word	0x00000000
        /*0060*/ 	.short	0x0003
        /*0062*/ 	.short	0x0018
        /*0064*/ 	.byte	0x00, 0xf0, 0x21, 0x00


	//----- nvinfo : EIATTR_KPARAM_INFO
	.align		4
.L_1344:
        /*0068*/ 	.byte	0x04, 0x17
        /*006a*/ 	.short	(.L_1346 - .L_1345)
.L_1345:
        /*006c*/ 	.word	0x00000000
        /*0070*/ 	.short	0x0002
        /*0072*/ 	.short	0x0010
        /*0074*/ 	.byte	0x00, 0xf0, 0x21, 0x00


	//----- nvinfo : EIATTR_KPARAM_INFO
	.align		4
.L_1346:
        /*0078*/ 	.byte	0x04, 0x17
        /*007a*/ 	.short	(.L_1348 - .L_1347)
.L_1347:
        /*007c*/ 	.word	0x00000000
        /*0080*/ 	.short	0x0001
        /*0082*/ 	.short	0x0008
        /*0084*/ 	.byte	0x00, 0xf0, 0x21, 0x00


	//----- nvinfo : EIATTR_KPARAM_INFO
	.align		4
.L_1348:
        /*0088*/ 	.byte	0x04, 0x17
        /*008a*/ 	.short	(.L_1350 - .L_1349)
.L_1349:
        /*008c*/ 	.word	0x00000000
        /*0090*/ 	.short	0x0000
        /*0092*/ 	.short	0x0000
        /*0094*/ 	.byte	0x00, 0xf0, 0x21, 0x00


	//----- nvinfo : EIATTR_SPARSE_MMA_MASK
	.align		4
.L_1350:
        /*0098*/ 	.byte	0x03, 0x50
        /*009a*/ 	.short	0x0000


	//----- nvinfo : EIATTR_MAXREG_COUNT
	.align		4
        /*009c*/ 	.byte	0x03, 0x1b
        /*009e*/ 	.short	0x00ff


	//----- nvinfo : EIATTR_EXTERNS
	.align		4
        /*00a0*/ 	.byte	0x04, 0x0f
        /*00a2*/ 	.short	(.L_1352 - .L_1351)


	//   ....[0]....
	.align		4
.L_1351:
        /*00a4*/ 	.word	index@(__assertfail)


	//----- nvinfo : EIATTR_MERCURY_ISA_VERSION
	.align		4
.L_1352:
        /*00a8*/ 	.byte	0x03, 0x5f
        /*00aa*/ 	.short	0x0101


	//----- nvinfo : EIATTR_SYSCALL_OFFSETS
	.align		4
        /*00ac*/ 	.byte	0x04, 0x46
        /*00ae*/ 	.short	(.L_1354 - .L_1353)


	//   ....[0]....
.L_1353:
        /*00b0*/ 	.word	0x00000b10


	//----- nvinfo : EIATTR_EXIT_INSTR_OFFSETS
	.align		4
.L_1354:
        /*00b4*/ 	.byte	0x04, 0x1c
        /*00b6*/ 	.short	(.L_1356 - .L_1355)


	//   ....[0]....
.L_1355:
        /*00b8*/ 	.word	0x00000090


	//   ....[1]....
        /*00bc*/ 	.word	0x00000bc0


	//----- nvinfo : EIATTR_CRS_STACK_SIZE
	.align		4
.L_1356:
        /*00c0*/ 	.byte	0x04, 0x1e
        /*00c2*/ 	.short	(.L_1358 - .L_1357)
.L_1357:
        /*00c4*/ 	.word	0x00000000


	//----- nvinfo : EIATTR_CBANK_PARAM_SIZE
	.align		4
.L_1358:
        /*00c8*/ 	.byte	0x03, 0x19
        /*00ca*/ 	.short	0x0048


	//----- nvinfo : EIATTR_PARAM_CBANK
	.align		4
        /*00cc*/ 	.byte	0x04, 0x0a
        /*00ce*/ 	.short	(.L_1360 - .L_1359)
	.align		4
.L_1359:
        /*00d0*/ 	.word	index@(.nv.constant0._ZN2at6native30max_unpooling2d_forward_kernelIhEEvlPKT_PKllllllPS2_)
        /*00d4*/ 	.short	0x0210
        /*00d6*/ 	.short	0x0048


	//----- nvinfo : EIATTR_SW_WAR
	.align		4
.L_1360:
        /*00d8*/ 	.byte	0x04, 0x36
        /*00da*/ 	.short	(.L_1362 - .L_1361)
.L_1361:
        /*00dc*/ 	.word	0x00000008
.L_1362:


//--------------------- .nv.callgraph             --------------------------
	.section	.nv.callgraph,"",@"SHT_CUDA_CALLGRAPH"
	.align	4
	.sectionentsize	8
	.align		4
        /*0000*/ 	.word	0x00000000
	.align		4
        /*0004*/ 	.word	0xffffffff
	.align		4
        /*0008*/ 	.word	index@(_ZN2at6native30max_unpooling3d_forward_kernelIN3c108BFloat16EEEvNS_27GenericPackedTensorAccessorIKT_Lm4ENS_16DefaultPtrTraitsElEENS4_IKlLm4ES7_lEEPS5_llll)
	.align		4
        /*000c*/ 	.word	index@(__assertfail)
	.align		4
        /*0010*/ 	.word	index@(_ZN2at6native30max_unpooling3d_forward_kernelIN3c104HalfEEEvNS_27GenericPackedTensorAccessorIKT_Lm4ENS_16DefaultPtrTraitsElEENS4_IKlLm4ES7_lEEPS5_llll)
	.align		4
        /*0014*/ 	.word	index@(__assertfail)
	.align		4
        /*0018*/ 	.word	index@(_ZN2at6native30max_unpooling3d_forward_kernelIfEEvNS_27GenericPackedTensorAccessorIKT_Lm4ENS_16DefaultPtrTraitsElEENS2_IKlLm4ES5_lEEPS3_llll)
	.align		4
        /*001c*/ 	.word	index@(__assertfail)
	.align		4
        /*0020*/ 	.word	index@(_ZN2at6native30max_unpooling3d_forward_kernelIdEEvNS_27GenericPackedTensorAccessorIKT_Lm4ENS_16DefaultPtrTraitsElEENS2_IKlLm4ES5_lEEPS3_llll)
	.align		4
        /*0024*/ 	.word	index@(__assertfail)
	.align		4
        /*0028*/ 	.word	index@(_ZN2at6native30max_unpooling3d_forward_kernelIsEEvNS_27GenericPackedTensorAccessorIKT_Lm4ENS_16DefaultPtrTraitsElEENS2_IKlLm4ES5_lEEPS3_llll)
	.align		4
        /*002c*/ 	.word	index@(__assertfail)
	.align		4
        /*0030*/ 	.word	index@(_ZN2at6native30max_unpooling3d_forward_kernelIlEEvNS_27GenericPackedTensorAccessorIKT_Lm4ENS_16DefaultPtrTraitsElEENS2_IKlLm4ES5_lEEPS3_llll)
	.align		4
        /*0034*/ 	.word	index@(__assertfail)
	.align		4
        /*0038*/ 	.word	index@(_ZN2at6native30max_unpooling3d_forward_kernelIiEEvNS_27GenericPackedTensorAccessorIKT_Lm4ENS_16DefaultPtrTraitsElEENS2_IKlLm4ES5_lEEPS3_llll)
	.align		4
        /*003c*/ 	.word	index@(__assertfail)
	.align		4
        /*0040*/ 	.word	index@(_ZN2at6native30max_unpooling3d_forward_kernelIaEEvNS_27GenericPackedTensorAccessorIKT_Lm4ENS_16DefaultPtrTraitsElEENS2_IKlLm4ES5_lEEPS3_llll)
	.align		4
        /*0044*/ 	.word	index@(__assertfail)
	.align		4
        /*0048*/ 	.word	index@(_ZN2at6native30max_unpooling3d_forward_kernelIhEEvNS_27GenericPackedTensorAccessorIKT_Lm4ENS_16DefaultPtrTraitsElEENS2_IKlLm4ES5_lEEPS3_llll)
	.align		4
        /*004c*/ 	.word	index@(__assertfail)
	.align		4
        /*0050*/ 	.word	index@(_ZN2at6native30max_unpooling2d_forward_kernelIN3c108BFloat16EEEvlPKT_PKllllllPS4_)
	.align		4
        /*0054*/ 	.word	index@(__assertfail)
	.align		4
        /*0058*/ 	.word	index@(_ZN2at6native30max_unpooling2d_forward_kernelIN3c104HalfEEEvlPKT_PKllllllPS4_)
	.align		4
        /*005c*/ 	.word	index@(__assertfail)
	.align		4
        /*0060*/ 	.word	index@(_ZN2at6native30max_unpooling2d_forward_kernelIfEEvlPKT_PKllllllPS2_)
	.align		4
        /*0064*/ 	.word	index@(__assertfail)
	.align		4
        /*0068*/ 	.word	index@(_ZN2at6native30max_unpooling2d_forward_kernelIdEEvlPKT_PKllllllPS2_)
	.align		4
        /*006c*/ 	.word	index@(__assertfail)
	.align		4
        /*0070*/ 	.word	index@(_ZN2at6native30max_unpooling2d_forward_kernelIsEEvlPKT_PKllllllPS2_)
	.align		4
        /*0074*/ 	.word	index@(__assertfail)
	.align		4
        /*0078*/ 	.word	index@(_ZN2at6native30max_unpooling2d_forward_kernelIlEEvlPKT_PKllllllPS2_)
	.align		4
        /*007c*/ 	.word	index@(__assertfail)
	.align		4
        /*0080*/ 	.word	index@(_ZN2at6native30max_unpooling2d_forward_kernelIiEEvlPKT_PKllllllPS2_)
	.align		4
        /*0084*/ 	.word	index@(__assertfail)
	.align		4
        /*0088*/ 	.word	index@(_ZN2at6native30max_unpooling2d_forward_kernelIaEEvlPKT_PKllllllPS2_)
	.align		4
        /*008c*/ 	.word	index@(__assertfail)
	.align		4
        /*0090*/ 	.word	index@(_ZN2at6native30max_unpooling2d_forward_kernelIhEEvlPKT_PKllllllPS2_)
	.align		4
        /*0094*/ 	.word	index@(__assertfail)
	.align		4
        /*0098*/ 	.word	0x00000000
	.align		4
        /*009c*/ 	.word	0xfffffffe
	.align		4
        /*00a0*/ 	.word	0x00000000
	.align		4
        /*00a4*/ 	.word	0xfffffffd
	.align		4
        /*00a8*/ 	.word	0x00000000
	.align		4
        /*00ac*/ 	.word	0xfffffffc


//--------------------- .nv.constant4             --------------------------
	.section	.nv.constant4,"a",@progbits
	.align	8
	.align		8
.nv.constant4:
        /*0000*/ 	.dword	__unnamed_1
	.align		8
        /*0008*/ 	.dword	__unnamed_2
	.align		8
        /*0010*/ 	.dword	__unnamed_3
	.align		8
        /*0018*/ 	.dword	__unnamed_4
	.align		8
        /*0020*/ 	.dword	__unnamed_5
	.align		8
        /*0028*/ 	.dword	__unnamed_6
	.align		8
        /*0030*/ 	.dword	__unnamed_7
	.align		8
        /*0038*/ 	.dword	__unnamed_8
	.align		8
        /*0040*/ 	.dword	__unnamed_9
	.align		8
        /*0048*/ 	.dword	__unnamed_10
	.align		8
        /*0050*/ 	.dword	__unnamed_11
	.align		8
        /*0058*/ 	.dword	__unnamed_12
	.align		8
        /*0060*/ 	.dword	__unnamed_13
	.align		8
        /*0068*/ 	.dword	__unnamed_14
	.align		8
        /*0070*/ 	.dword	__unnamed_15
	.align		8
        /*0078*/ 	.dword	__unnamed_16
	.align		8
        /*0080*/ 	.dword	__unnamed_17
	.align		8
        /*0088*/ 	.dword	__unnamed_18
	.align		8
        /*0090*/ 	.dword	_ZN46_INTERNAL_0339b1c6_15_MaxUnpooling_cu_ab75f7014cuda3std3__45__cpo5beginE
	.align		8
        /*0098*/ 	.dword	_ZN46_INTERNAL_0339b1c6_15_MaxUnpooling_cu_ab75f7014cuda3std3__45__cpo3endE
	.align		8
        /*00a0*/ 	.dword	_ZN46_INTERNAL_0339b1c6_15_MaxUnpooling_cu_ab75f7014cuda3std3__45__cpo6cbeginE
	.align		8
        /*00a8*/ 	.dword	_ZN46_INTERNAL_0339b1c6_15_MaxUnpooling_cu_ab75f7014cuda3std3__45__cpo4cendE
	.align		8
        /*00b0*/ 	.dword	_ZN46_INTERNAL_0339b1c6_15_MaxUnpooling_cu_ab75f7014cuda3std3__45__cpo6rbeginE
	.align		8
        /*00b8*/ 	.dword	_ZN46_INTERNAL_0339b1c6_15_MaxUnpooling_cu_ab75f7014cuda3std3__45__cpo4rendE
	.align		8
        /*00c0*/ 	.dword	_ZN46_INTERNAL_0339b1c6_15_MaxUnpooling_cu_ab75f7014cuda3std3__45__cpo7crbeginE
	.align		8
        /*00c8*/ 	.dword	_ZN46_INTERNAL_0339b1c6_15_MaxUnpooling_cu_ab75f7014cuda3std3__45__cpo5crendE
	.align		8
        /*00d0*/ 	.dword	_ZN46_INTERNAL_0339b1c6_15_MaxUnpooling_cu_ab75f7014cuda3std3__448_GLOBAL__N__0339b1c6_15_MaxUnpooling_cu_ab75f7016ignoreE
	.align		8
        /*00d8*/ 	.dword	_ZN46_INTERNAL_0339b1c6_15_MaxUnpooling_cu_ab75f7014cuda3std3__419piecewise_constructE
	.align		8
        /*00e0*/ 	.dword	_ZN46_INTERNAL_0339b1c6_15_MaxUnpooling_cu_ab75f7014cuda3std3__48in_placeE
	.align		8
        /*00e8*/ 	.dword	_ZN46_INTERNAL_0339b1c6_15_MaxUnpooling_cu_ab75f7014cuda3std3__420unreachable_sentinelE
	.align		8
        /*00f0*/ 	.dword	_ZN46_INTERNAL_0339b1c6_15_MaxUnpooling_cu_ab75f7014cuda3std6ranges3__45__cpo4swapE
	.align		8
        /*00f8*/ 	.dword	_ZN46_INTERNAL_0339b1c6_15_MaxUnpooling_cu_ab75f7014cuda3std6ranges3__45__cpo9iter_moveE
	.align		8
        /*0100*/ 	.dword	_ZN46_INTERNAL_0339b1c6_15_MaxUnpooling_cu_ab75f7014cuda3std6ranges3__45__cpo5beginE
	.align		8
        /*0108*/ 	.dword	_ZN46_INTERNAL_0339b1c6_15_MaxUnpooling_cu_ab75f7014cuda3std6ranges3__45__cpo3endE
	.align		8
        /*0110*/ 	.dword	_ZN46_INTERNAL_0339b1c6_15_MaxUnpooling_cu_ab75f7014cuda3std6ranges3__45__cpo6cbeginE
	.align		8
        /*0118*/ 	.dword	_ZN46_INTERNAL_0339b1c6_15_MaxUnpooling_cu_ab75f7014cuda3std6ranges3__45__cpo4cendE
	.align		8
        /*0120*/ 	.dword	_ZN46_INTERNAL_0339b1c6_15_MaxUnpooling_cu_ab75f7014cuda3std6ranges3__45__cpo7advanceE
	.align		8
        /*0128*/ 	.dword	_ZN46_INTERNAL_0339b1c6_15_MaxUnpooling_cu_ab75f7014cuda3std6ranges3__45__cpo9iter_swapE
	.align		8
        /*0130*/ 	.dword	_ZN46_INTERNAL_0339b1c6_15_MaxUnpooling_cu_ab75f7014cuda3std6ranges3__45__cpo4nextE
	.align		8
        /*0138*/ 	.dword	_ZN46_INTERNAL_0339b1c6_15_MaxUnpooling_cu_ab75f7014cuda3std6ranges3__45__cpo4prevE
	.align		8
        /*0140*/ 	.dword	_ZN46_INTERNAL_0339b1c6_15_MaxUnpooling_cu_ab75f7014cuda3std6ranges3__45__cpo4dataE
	.align		8
        /*0148*/ 	.dword	_ZN46_INTERNAL_0339b1c6_15_MaxUnpooling_cu_ab75f7014cuda3std6ranges3__45__cpo5cdataE
	.align		8
        /*0150*/ 	.dword	_ZN46_INTERNAL_0339b1c6_15_MaxUnpooling_cu_ab75f7014cuda3std6ranges3__45__cpo4sizeE
	.align		8
        /*0158*/ 	.dword	_ZN46_INTERNAL_0339b1c6_15_MaxUnpooling_cu_ab75f7014cuda3std6ranges3__45__cpo5ssizeE
	.align		8
        /*0160*/ 	.dword	_ZN46_INTERNAL_0339b1c6_15_MaxUnpooling_cu_ab75f7014cuda3std6ranges3__45__cpo8distanceE
	.align		8
        /*0168*/ 	.dword	_ZN46_INTERNAL_0339b1c6_15_MaxUnpooling_cu_ab75f7016thrust23THRUST_300001_SM_900_NS6system6detail10sequential3seqE
	.align		8
        /*0170*/ 	.dword	$str
	.align		8
        /*0178*/ 	.dword	$str$1
	.align		8
        /*0180*/ 	.dword	$str$2
	.align		8
        /*0188*/ 	.dword	__assertfail


//--------------------- .text._ZN2at6native31max_unpooling3d_backward_kernelIN3c108BFloat16EEEvPKT_lllNS_27GenericPackedTensorAccessorIlLm4ENS_16DefaultPtrTraitsElEENS7_IS4_Lm4ES8_lEEi --------------------------
	.section	.text._ZN2at6native31max_unpooling3d_backward_kernelIN3c108BFloat16EEEvPKT_lllNS_27GenericPackedTensorAccessorIlLm4ENS_16DefaultPtrTraitsElEENS7_IS4_Lm4ES8_lEEi,"ax",@progbits
	.align	128
        .global         _ZN2at6native31max_unpooling3d_backward_kernelIN3c108BFloat16EEEvPKT_lllNS_27GenericPackedTensorAccessorIlLm4ENS_16DefaultPtrTraitsElEENS7_IS4_Lm4ES8_lEEi
        .type           _ZN2at6native31max_unpooling3d_backward_kernelIN3c108BFloat16EEEvPKT_lllNS_27GenericPackedTensorAccessorIlLm4ENS_16DefaultPtrTraitsElEENS7_IS4_Lm4ES8_lEEi,@function
        .size           _ZN2at6native31max_unpooling3d_backward_kernelIN3c108BFloat16EEEvPKT_lllNS_27GenericPackedTensorAccessorIlLm4ENS_16DefaultPtrTraitsElEENS7_IS4_Lm4ES8_lEEi,(.L_x_684 - _ZN2at6native31max_unpooling3d_backward_kernelIN3c108BFloat16EEEvPKT_lllNS_27GenericPackedTensorAccessorIlLm4ENS_16DefaultPtrTraitsElEENS7_IS4_Lm4ES8_lEEi)
        .other          _ZN2at6native31max_unpooling3d_backward_kernelIN3c108BFloat16EEEvPKT_lllNS_27GenericPackedTensorAccessorIlLm4ENS_16DefaultPtrTraitsElEENS7_IS4_Lm4ES8_lEEi,@"STO_CUDA_ENTRY STV_DEFAULT"
_ZN2at6native31max_unpooling3d_backward_kernelIN3c108BFloat16EEEvPKT_lllNS_27GenericPackedTensorAccessorIlLm4ENS_16DefaultPtrTraitsElEENS7_IS4_Lm4ES8_lEEi:
.text._ZN2at6native31max_unpooling3d_backward_kernelIN3c108BFloat16EEEvPKT_lllNS_27GenericPackedTensorAccessorIlLm4ENS_16DefaultPtrTraitsElEENS7_IS4_Lm4ES8_lEEi:
[----:B------:R-:W-:Y:S01]  /*0000*/  LDC R1, c[0x0][0x28] ;  /* 0x00000a00ff017b82 */ /* 0x000fe20000000800 */
[----:B------:R-:W-:Y:S02]  /*0010*/  ULDC UR4, c[0x0][0x28c] ;  /* 0x0000a30000047ab9 */ /* 0x000fe40000000800 */
[----:B------:R-:W-:-:S13]  /*0020*/  ISETP.NE.U32.AND P0, PT, RZ, UR4, PT ;  /* 0x00000004ff007c0c */ /* 0x000fda000bf05070 */
[----:B------:R-:W-:Y:S05]  /*0030*/  @!P0 BRA `(.L_x_0) ;  /* 0x0000000000288947 */ /* 0x000fea0003800000 */
[----:B------:R-:W0:Y:S01]  /*0040*/  S2UR UR4, SR_CTAID.Z ;  /* 0x00000000000479c3 */ /* 0x000e220000002700 */
[----:B------:R-:W-:Y:S01]  /*0050*/  MOV R0, 0x90 ;  /* 0x0000009000007802 */ /* 0x000fe20000000f00 */
[----:B------:R-:W-:Y:S02]  /*0060*/  ULDC UR5, c[0x0][0x2c0] ;  /* 0x0000b00000057ab9 */ /* 0x000fe40000000800 */
[----:B0-----:R-:W-:-:S12]  /*0070*/  UIADD3 UR4, UR4, UR5, URZ ;  /* 0x0000000504047290 */ /* 0x001fd8000fffe03f */
[----:B------:R-:W-:Y:S05]  /*0080*/  CALL.REL.NOINC `($__internal_0_$__cuda_sm20_div_s64) ;  /* 0x0000000400d87944 */ /* 0x000fea0003c00000 */
[----:B------:R-:W0:Y:S01]  /*0090*/  LDC R5, c[0x0][0x288] ;  /* 0x0000a200ff057b82 */ /* 0x000e220000000800 */
[----:B------:R-:W-:Y:S02]  /*00a0*/  IADD3 R0, -R4, RZ, RZ ;  /* 0x000000ff04007210 */ /* 0x000fe40007ffe1ff */
[----:B------:R-:W-:-:S03]  /*00b0*/  MOV R3, R4 ;  /* 0x0000000400037202 */ /* 0x000fc60000000f00 */
[----:B0-----:R-:W-:Y:S01]  /*00c0*/  IMAD R4, R0, R5, UR4 ;  /* 0x0000000400047e24 */ /* 0x001fe2000f8e0205 */
[----:B------:R-:W-:Y:S06]  /*00d0*/  BRA `(.L_x_1) ;  /* 0x0000000000607947 */ /* 0x000fec0003800000 */
.L_x_0:
[----:B------:R-:W0:Y:S01]  /*00e0*/  LDC R9, c[0x0][0x288] ;  /* 0x0000a200ff097b82 */ /* 0x000e220000000800 */
[----:B------:R-:W1:Y:S07]  /*00f0*/  S2R R4, SR_CTAID.Z ;  /* 0x0000000000047919 */ /* 0x000e6e0000002700 */
[----:B------:R-:W1:Y:S01]  /*0100*/  LDC R7, c[0x0][0x2c0] ;  /* 0x0000b000ff077b82 */ /* 0x000e620000000800 */
[----:B0-----:R-:W0:Y:S01]  /*0110*/  I2F.U32.RP R0, R9 ;  /* 0x0000000900007306 */ /* 0x001e220000209000 */
[----:B------:R-:W-:-:S02]  /*0120*/  ISETP.NE.U32.AND P2, PT, R9, RZ, PT ;  /* 0x000000ff0900720c */ /* 0x000fc40003f45070 */
[----:B-1----:R-:W-:-:S05]  /*0130*/  IADD3 R7, R4, R7, RZ ;  /* 0x0000000704077210 */ /* 0x002fca0007ffe0ff */
[----:B0-----:R-:W0:Y:S02]  /*0140*/  MUFU.RCP R0, R0 ;  /* 0x0000000000007308 */ /* 0x001e240000001000 */
[----:B0-----:R-:W-:-:S06]  /*0150*/  VIADD R2, R0, 0xffffffe ;  /* 0x0ffffffe00027836 */ /* 0x001fcc0000000000 */
[----:B------:R0:W1:Y:S02]  /*0160*/  F2I.FTZ.U32.TRUNC.NTZ R3, R2 ;  /* 0x0000000200037305 */ /* 0x000064000021f000 */
[----:B0-----:R-:W-:Y:S01]  /*0170*/  IMAD.MOV.U32 R2, RZ, RZ, RZ ;  /* 0x000000ffff027224 */ /* 0x001fe200078e00ff */
[----:B-1----:R-:W-:-:S05]  /*0180*/  IADD3 R6, RZ, -R3, RZ ;  /* 0x80000003ff067210 */ /* 0x002fca0007ffe0ff */
[----:B------:R-:W-:-:S04]  /*0190*/  IMAD R5, R6, R9, RZ ;  /* 0x0000000906057224 */ /* 0x000fc800078e02ff */
[----:B------:R-:W-:-:S06]  /*01a0*/  IMAD.HI.U32 R3, R3, R5, R2 ;  /* 0x0000000503037227 */ /* 0x000fcc00078e0002 */
[----:B------:R-:W-:-:S05]  /*01b0*/  IMAD.HI.U32 R3, R3, R7, RZ ;  /* 0x0000000703037227 */ /* 0x000fca00078e00ff */
[----:B------:R-:W-:-:S05]  /*01c0*/  IADD3 R0, -R3, RZ, RZ ;  /* 0x000000ff03007210 */ /* 0x000fca0007ffe1ff */
[----:B------:R-:W-:-:S05]  /*01d0*/  IMAD R0, R9, R0, R7 ;  /* 0x0000000009007224 */ /* 0x000fca00078e0207 */
[----:B------:R-:W-:-:S13]  /*01e0*/  ISETP.GE.U32.AND P0, PT, R0, R9, PT ;  /* 0x000000090000720c */ /* 0x000fda0003f06070 */
[----:B------:R-:W-:Y:S01]  /*01f0*/  @P0 IMAD.IADD R0, R0, 0x1, -R9 ;  /* 0x0000000100000824 */ /* 0x000fe200078e0a09 */
[----:B------:R-:W-:-:S04]  /*0200*/  @P0 IADD3 R3, R3, 0x1, RZ ;  /* 0x0000000103030810 */ /* 0x000fc80007ffe0ff */
[----:B------:R-:W-:-:S13]  /*0210*/  ISETP.GE.U32.AND P1, PT, R0, R9, PT ;  /* 0x000000090000720c */ /* 0x000fda0003f26070 */
[----:B------:R-:W-:Y:S02]  /*0220*/  @P1 IADD3 R3, R3, 0x1, RZ ;  /* 0x0000000103031810 */ /* 0x000fe40007ffe0ff */
[----:B------:R-:W-:-:S05]  /*0230*/  @!P2 LOP3.LUT R3, RZ, R9, RZ, 0x33, !PT ;  /* 0x00000009ff03a212 */ /* 0x000fca00078e33ff */
[----:B------:R-:W-:-:S04]  /*0240*/  IMAD.MOV R4, RZ, RZ, -R3 ;  /* 0x000000ffff047224 */ /* 0x000fc800078e0a03 */
[----:B------:R-:W-:-:S07]  /*0250*/  IMAD R4, R9, R4, R7 ;  /* 0x0000000409047224 */ /* 0x000fce00078e0207 */
.L_x_1:
[----:B------:R-:W0:Y:S01]  /*0260*/  S2R R7, SR_CTAID.Y ;  /* 0x0000000000077919 */ /* 0x000e220000002600 */
[----:B------:R-:W-:Y:S01]  /*0270*/  ULDC UR4, c[0x0][0x4] ;  /* 0x0000010000047ab9 */ /* 0x000fe20000000800 */
[----:B------:R-:W0:Y:S02]  /*0280*/  S2R R0, SR_TID.Y ;  /* 0x0000000000007919 */ /* 0x000e240000002200 */
[----:B0-----:R-:W-:Y:S01]  /*0290*/  IMAD R7, R7, UR4, R0 ;  /* 0x0000000407077c24 */ /* 0x001fe2000f8e0200 */
[----:B------:R-:W-:-:S04]  /*02a0*/  ULDC.64 UR4, c[0x0][0x290] ;  /* 0x0000a40000047ab9 */ /* 0x000fc80000000a00 */
[----:B------:R-:W-:Y:S02]  /*02b0*/  ISETP.GE.U32.AND P0, PT, R7, UR4, PT ;  /* 0x0000000407007c0c */ /* 0x000fe4000bf06070 */
[----:B------:R-:W-:-:S04]  /*02c0*/  SHF.R.S32.HI R0, RZ, 0x1f, R7 ;  /* 0x0000001fff007819 */ /* 0x000fc80000011407 */
[----:B------:R-:W-:-:S13]  /*02d0*/  ISETP.GE.AND.EX P0, PT, R0, UR5, PT, P0 ;  /* 0x0000000500007c0c */ /* 0x000fda000bf06300 */
[----:B------:R-:W-:Y:S05]  /*02e0*/  @P0 EXIT ;  /* 0x000000000000094d */ /* 0x000fea0003800000 */
[----:B------:R-:W0:Y:S01]  /*02f0*/  S2R R6, SR_CTAID.X ;  /* 0x0000000000067919 */ /* 0x000e220000002500 */
[----:B------:R-:W-:Y:S01]  /*0300*/  ULDC UR4, c[0x0][0x0] ;  /* 0x0000000000047ab9 */ /* 0x000fe20000000800 */
[----:B------:R-:W0:Y:S02]  /*0310*/  S2R R5, SR_TID.X ;  /* 0x0000000000057919 */ /* 0x000e240000002100 */
[----:B0-----:R-:W-:Y:S01]  /*0320*/  IMAD R6, R6, UR4, R5 ;  /* 0x0000000406067c24 */ /* 0x001fe2000f8e0205 */
[----:B------:R-:W-:-:S04]  /*0330*/  ULDC.64 UR4, c[0x0][0x298] ;  /* 0x0000a60000047ab9 */ /* 0x000fc80000000a00 */
[----:B------:R-:W-:Y:S02]  /*0340*/  ISETP.GE.U32.AND P0, PT, R6, UR4, PT ;  /* 0x0000000406007c0c */ /* 0x000fe4000bf06070 */
[----:B------:R-:W-:-:S04]  /*0350*/  SHF.R.S32.HI R2, RZ, 0x1f, R6 ;  /* 0x0000001fff027819 */ /* 0x000fc80000011406 */
[----:B------:R-:W-:-:S13]  /*0360*/  ISETP.GE.AND.EX P0, PT, R2, UR5, PT, P0 ;  /* 0x0000000502007c0c */ /* 0x000fda000bf06300 */
[----:B------:R-:W-:Y:S05]  /*0370*/  @P0 EXIT ;  /* 0x000000000000094d */ /* 0x000fea0003800000 */
[----:B------:R-:W-:Y:S01]  /*0380*/  ULDC.64 UR4, c[0x0][0x268] ;  /* 0x00009a0000047ab9 */ /* 0x000fe20000000a00 */
[----:B------:R-:W-:Y:S01]  /*0390*/  ULDC.64 UR12, c[0x0][0x208] ;  /* 0x00008200000c7ab9 */ /* 0x000fe20000000a00 */
[----:B------:R-:W-:Y:S01]  /*03a0*/  IMAD R10, R0, UR4, RZ ;  /* 0x00000004000a7c24 */ /* 0x000fe2000f8e02ff */
[----:B------:R-:W-:Y:S01]  /*03b0*/  ULDC.64 UR8, c[0x0][0x220] ;  /* 0x0000880000087ab9 */ /* 0x000fe20000000a00 */
[----:B------:R-:W-:Y:S01]  /*03c0*/  IMAD.WIDE.U32 R8, R7, UR4, RZ ;  /* 0x0000000407087c25 */ /* 0x000fe2000f8e00ff */
[----:B------:R-:W-:-:S03]  /*03d0*/  ULDC.64 UR10, c[0x0][0x218] ;  /* 0x00008600000a7ab9 */ /* 0x000fc60000000a00 */
[----:B------:R-:W-:Y:S01]  /*03e0*/  IMAD R5, R7, UR5, R10 ;  /* 0x0000000507057c24 */ /* 0x000fe2000f8e020a */
[----:B------:R-:W-:Y:S02]  /*03f0*/  ULDC.64 UR4, c[0x0][0x270] ;  /* 0x00009c0000047ab9 */ /* 0x000fe40000000a00 */
[----:B------:R-:W-:Y:S02]  /*0400*/  IMAD R11, R2, UR4, RZ ;  /* 0x00000004020b7c24 */ /* 0x000fe4000f8e02ff */
[----:B------:R-:W-:Y:S02]  /*0410*/  IADD3 R9, R9, R5, RZ ;  /* 0x0000000509097210 */ /* 0x000fe40007ffe0ff */
[C---:B------:R-:W-:Y:S01]  /*0420*/  IMAD R13, R6.reuse, UR5, R11 ;  /* 0x00000005060d7c24 */ /* 0x040fe2000f8e020b */
[----:B------:R-:W-:Y:S01]  /*0430*/  SHF.R.S32.HI R5, RZ, 0x1f, R4 ;  /* 0x0000001fff057819 */ /* 0x000fe20000011404 */
[----:B------:R-:W-:Y:S01]  /*0440*/  IMAD.WIDE.U32 R10, R6, UR4, R8 ;  /* 0x00000004060a7c25 */ /* 0x000fe2000f8e0008 */
[----:B------:R-:W-:Y:S01]  /*0450*/  ULDC.64 UR4, c[0x0][0x260] ;  /* 0x0000980000047ab9 */ /* 0x000fe20000000a00 */
[----:B------:R-:W-:-:S02]  /*0460*/  SHF.R.S32.HI R8, RZ, 0x1f, R3 ;  /* 0x0000001fff087819 */ /* 0x000fc40000011403 */
[----:B------:R-:W-:Y:S01]  /*0470*/  IMAD R9, R5, UR4, RZ ;  /* 0x0000000405097c24 */ /* 0x000fe2000f8e02ff */
[----:B------:R-:W-:-:S03]  /*0480*/  IADD3 R11, R11, R13, RZ ;  /* 0x0000000d0b0b7210 */ /* 0x000fc60007ffe0ff */
[C---:B------:R-:W-:Y:S02]  /*0490*/  IMAD R9, R4.reuse, UR5, R9 ;  /* 0x0000000504097c24 */ /* 0x040fe4000f8e0209 */
[----:B------:R-:W-:Y:S01]  /*04a0*/  IMAD.WIDE.U32 R10, R4, UR4, R10 ;  /* 0x00000004040a7c25 */ /* 0x000fe2000f8e000a */
[----:B------:R-:W-:-:S03]  /*04b0*/  ULDC.64 UR4, c[0x0][0x258] ;  /* 0x0000960000047ab9 */ /* 0x000fc60000000a00 */
[----:B------:R-:W-:Y:S02]  /*04c0*/  IMAD R12, R8, UR4, RZ ;  /* 0x00000004080c7c24 */ /* 0x000fe4000f8e02ff */
[----:B------:R-:W-:Y:S02]  /*04d0*/  IMAD.IADD R11, R11, 0x1, R9 ;  /* 0x000000010b0b7824 */ /* 0x000fe400078e0209 */
[C---:B------:R-:W-:Y:S02]  /*04e0*/  IMAD R9, R3.reuse, UR5, R12 ;  /* 0x0000000503097c24 */ /* 0x040fe4000f8e020c */
[----:B------:R-:W-:Y:S01]  /*04f0*/  IMAD.WIDE.U32 R10, R3, UR4, R10 ;  /* 0x00000004030a7c25 */ /* 0x000fe2000f8e000a */
[----:B------:R-:W-:-:S04]  /*0500*/  ULDC.64 UR4, c[0x0][0x230] ;  /* 0x00008c0000047ab9 */ /* 0x000fc80000000a00 */
[----:B------:R-:W-:Y:S02]  /*0510*/  IADD3 R9, R11, R9, RZ ;  /* 0x000000090b097210 */ /* 0x000fe40007ffe0ff */
[----:B------:R-:W-:-:S04]  /*0520*/  LEA R12, P0, R10, UR4, 0x3 ;  /* 0x000000040a0c7c11 */ /* 0x000fc8000f8018ff */
[----:B------:R-:W-:-:S05]  /*0530*/  LEA.HI.X R13, R10, UR5, R9, 0x3, P0 ;  /* 0x000000050a0d7c11 */ /* 0x000fca00080f1c09 */
[----:B------:R-:W2:Y:S01]  /*0540*/  LDG.E.64 R10, desc[UR12][R12.64] ;  /* 0x0000000c0c0a7981 */ /* 0x000ea2000c1e1b00 */
[----:B------:R-:W-:Y:S02]  /*0550*/  UIMAD UR6, UR9, UR10, URZ ;  /* 0x0000000a090672a4 */ /* 0x000fe4000f8e023f */
[----:B------:R-:W-:Y:S02]  /*0560*/  UIMAD.WIDE.U32 UR4, UR8, UR10, URZ ;  /* 0x0000000a080472a5 */ /* 0x000fe4000f8e003f */
[----:B------:R-:W-:-:S03]  /*0570*/  UIMAD UR6, UR8, UR11, UR6 ;  /* 0x0000000b080672a4 */ /* 0x000fc6000f8e0206 */
[----:B------:R-:W-:Y:S01]  /*0580*/  ULDC.64 UR8, c[0x0][0x228] ;  /* 0x00008a0000087ab9 */ /* 0x000fe20000000a00 */
[----:B------:R-:W-:Y:S02]  /*0590*/  UIADD3 UR5, UR5, UR6, URZ ;  /* 0x0000000605057290 */ /* 0x000fe4000fffe03f */
[----:B------:R-:W-:Y:S02]  /*05a0*/  UIMAD.WIDE.U32 UR6, UR4, UR8, URZ ;  /* 0x00000008040672a5 */ /* 0x000fe4000f8e003f */
[----:B------:R-:W-:-:S04]  /*05b0*/  UIMAD UR5, UR5, UR8, URZ ;  /* 0x00000008050572a4 */ /* 0x000fc8000f8e023f */
[----:B------:R-:W-:-:S04]  /*05c0*/  UIMAD UR4, UR4, UR9, UR5 ;  /* 0x00000009040472a4 */ /* 0x000fc8000f8e0205 */
[----:B------:R-:W-:-:S06]  /*05d0*/  UIADD3 UR4, UR7, UR4, URZ ;  /* 0x0000000407047290 */ /* 0x000fcc000fffe03f */
[----:B------:R-:W-:Y:S01]  /*05e0*/  IMAD R9, R3, UR4, RZ ;  /* 0x0000000403097c24 */ /* 0x000fe2000f8e02ff */
[----:B------:R-:W-:-:S03]  /*05f0*/  ULDC.64 UR4, c[0x0][0x210] ;  /* 0x0000840000047ab9 */ /* 0x000fc60000000a00 */
[----:B------:R-:W-:Y:S02]  /*0600*/  IMAD R9, R8, UR6, R9 ;  /* 0x0000000608097c24 */ /* 0x000fe4000f8e0209 */
[----:B--2---:R-:W-:-:S05]  /*0610*/  IMAD.WIDE.U32 R10, R3, UR6, R10 ;  /* 0x00000006030a7c25 */ /* 0x004fca000f8e000a */
[----:B------:R-:W-:Y:S02]  /*0620*/  IADD3 R9, R11, R9, RZ ;  /* 0x000000090b097210 */ /* 0x000fe40007ffe0ff */
[----:B------:R-:W-:-:S04]  /*0630*/  LEA R12, P0, R10, UR4, 0x1 ;  /* 0x000000040a0c7c11 */ /* 0x000fc8000f8008ff */
[----:B------:R-:W-:Y:S01]  /*0640*/  LEA.HI.X R13, R10, UR5, R9, 0x1, P0 ;  /* 0x000000050a0d7c11 */ /* 0x000fe200080f0c09 */
[----:B------:R-:W-:-:S04]  /*0650*/  ULDC.64 UR4, c[0x0][0x2b0] ;  /* 0x0000ac0000047ab9 */ /* 0x000fc80000000a00 */
[----:B------:R-:W2:Y:S01]  /*0660*/  LDG.E.U16 R9, desc[UR12][R12.64] ;  /* 0x0000000c0c097981 */ /* 0x000ea2000c1e1500 */
[----:B------:R-:W-:Y:S02]  /*0670*/  IMAD R0, R0, UR4, RZ ;  /* 0x0000000400007c24 */ /* 0x000fe4000f8e02ff */
[----:B------:R-:W-:-:S04]  /*0680*/  IMAD.WIDE.U32 R10, R7, UR4, RZ ;  /* 0x00000004070a7c25 */ /* 0x000fc8000f8e00ff */
[----:B------:R-:W-:Y:S01]  /*0690*/  IMAD R7, R7, UR5, R0 ;  /* 0x0000000507077c24 */ /* 0x000fe2000f8e0200 */
[----:B------:R-:W-:Y:S02]  /*06a0*/  ULDC.64 UR4, c[0x0][0x2b8] ;  /* 0x0000ae0000047ab9 */ /* 0x000fe40000000a00 */
[----:B------:R-:W-:Y:S02]  /*06b0*/  IMAD R15, R2, UR4, RZ ;  /* 0x00000004020f7c24 */ /* 0x000fe4000f8e02ff */
[----:B------:R-:W-:Y:S02]  /*06c0*/  IMAD.IADD R11, R11, 0x1, R7 ;  /* 0x000000010b0b7824 */ /* 0x000fe400078e0207 */
[C---:B------:R-:W-:Y:S02]  /*06d0*/  IMAD R15, R6.reuse, UR5, R15 ;  /* 0x00000005060f7c24 */ /* 0x040fe4000f8e020f */
[----:B------:R-:W-:Y:S01]  /*06e0*/  IMAD.WIDE.U32 R6, R6, UR4, R10 ;  /* 0x0000000406067c25 */ /* 0x000fe2000f8e000a */
[----:B------:R-:W-:-:S03]  /*06f0*/  ULDC.64 UR4, c[0x0][0x2a8] ;  /* 0x0000aa0000047ab9 */ /* 0x000fc60000000a00 */
[----:B------:R-:W-:Y:S01]  /*0700*/  IMAD R5, R5, UR4, RZ ;  /* 0x0000000405057c24 */ /* 0x000fe2000f8e02ff */
[----:B------:R-:W-:-:S03]  /*0710*/  IADD3 R7, R7, R15, RZ ;  /* 0x0000000f07077210 */ /* 0x000fc60007ffe0ff */
        /* <DEDUP_REMOVED lines=8> */
[----:B------:R-:W-:Y:S01]  /*07a0*/  IMAD.IADD R3, R3, 0x1, R7 ;  /* 0x0000000103037824 */ /* 0x000fe200078e0207 */
[----:B------:R-:W-:-:S04]  /*07b0*/  LEA R4, P0, R2, UR4, 0x1 ;  /* 0x0000000402047c11 */ /* 0x000fc8000f8008ff */
[----:B------:R-:W-:-:S05]  /*07c0*/  LEA.HI.X R5, R2, UR5, R3, 0x1, P0 ;  /* 0x0000000502057c11 */ /* 0x000fca00080f0c03 */
[----:B--2---:R-:W-:Y:S01]  /*07d0*/  STG.E.U16 desc[UR12][R4.64], R9 ;  /* 0x0000000904007986 */ /* 0x004fe2000c10150c */
[----:B------:R-:W-:Y:S05]  /*07e0*/  EXIT ;  /* 0x000000000000794d */ /* 0x000fea0003800000 */
        .weak           $__internal_0_$__cuda_sm20_div_s64
        .type           $__internal_0_$__cuda_sm20_div_s64,@function
        .size           $__internal_0_$__cuda_sm20_div_s64,(.L_x_684 - $__internal_0_$__cuda_sm20_div_s64)
$__internal_0_$__cuda_sm20_div_s64:
[----:B------:R-:W0:Y:S02]  /*07f0*/  LDC.64 R2, c[0x0][0x288] ;  /* 0x0000a200ff027b82 */ /* 0x000e240000000a00 */
[-C--:B0-----:R-:W-:Y:S02]  /*0800*/  IADD3 R5, P0, RZ, -R2.reuse, RZ ;  /* 0x80000002ff057210 */ /* 0x081fe40007f1e0ff */
[----:B------:R-:W-:Y:S02]  /*0810*/  ISETP.GE.AND P1, PT, R3, RZ, PT ;  /* 0x000000ff0300720c */ /* 0x000fe40003f26270 */
[-C--:B------:R-:W-:Y:S02]  /*0820*/  IADD3.X R6, RZ, ~R3.reuse, RZ, P0, !PT ;  /* 0x80000003ff067210 */ /* 0x080fe400007fe4ff */
[----:B------:R-:W-:Y:S02]  /*0830*/  SEL R4, R5, R2, !P1 ;  /* 0x0000000205047207 */ /* 0x000fe40004800000 */
[----:B------:R-:W-:-:S04]  /*0840*/  SEL R5, R6, R3, !P1 ;  /* 0x0000000306057207 */ /* 0x000fc80004800000 */
[----:B------:R-:W0:Y:S08]  /*0850*/  I2F.U64.RP R10, R4 ;  /* 0x00000004000a7312 */ /* 0x000e300000309000 */
[----:B0-----:R-:W0:Y:S02]  /*0860*/  MUFU.RCP R10, R10 ;  /* 0x0000000a000a7308 */ /* 0x001e240000001000 */
[----:B0-----:R-:W-:-:S06]  /*0870*/  IADD3 R6, R10, 0x1ffffffe, RZ ;  /* 0x1ffffffe0a067810 */ /* 0x001fcc0007ffe0ff */
[----:B------:R-:W0:Y:S02]  /*0880*/  F2I.U64.TRUNC R6, R6 ;  /* 0x0000000600067311 */ /* 0x000e24000020d800 */
[----:B0-----:R-:W-:-:S04]  /*0890*/  IMAD.WIDE.U32 R8, R6, R4, RZ ;  /* 0x0000000406087225 */ /* 0x001fc800078e00ff */
[----:B------:R-:W-:Y:S01]  /*08a0*/  IMAD R9, R6, R5, R9 ;  /* 0x0000000506097224 */ /* 0x000fe200078e0209 */
[----:B------:R-:W-:-:S03]  /*08b0*/  IADD3 R11, P0, RZ, -R8, RZ ;  /* 0x80000008ff0b7210 */ /* 0x000fc60007f1e0ff */
[----:B------:R-:W-:Y:S02]  /*08c0*/  IMAD R9, R7, R4, R9 ;  /* 0x0000000407097224 */ /* 0x000fe400078e0209 */
[----:B------:R-:W-:-:S04]  /*08d0*/  IMAD.HI.U32 R8, R6, R11, RZ ;  /* 0x0000000b06087227 */ /* 0x000fc800078e00ff */
[----:B------:R-:W-:Y:S01]  /*08e0*/  IMAD.X R13, RZ, RZ, ~R9, P0 ;  /* 0x000000ffff0d7224 */ /* 0x000fe200000e0e09 */
[----:B------:R-:W-:-:S03]  /*08f0*/  MOV R9, R6 ;  /* 0x0000000600097202 */ /* 0x000fc60000000f00 */
[-C--:B------:R-:W-:Y:S02]  /*0900*/  IMAD R15, R7, R13.reuse, RZ ;  /* 0x0000000d070f7224 */ /* 0x080fe400078e02ff */
[----:B------:R-:W-:-:S04]  /*0910*/  IMAD.WIDE.U32 R8, P0, R6, R13, R8 ;  /* 0x0000000d06087225 */ /* 0x000fc80007800008 */
[----:B------:R-:W-:-:S04]  /*0920*/  IMAD.HI.U32 R13, R7, R13, RZ ;  /* 0x0000000d070d7227 */ /* 0x000fc800078e00ff */
[----:B------:R-:W-:-:S05]  /*0930*/  IMAD.HI.U32 R8, P2, R7, R11, R8 ;  /* 0x0000000b07087227 */ /* 0x000fca0007840008 */
[----:B------:R-:W-:Y:S02]  /*0940*/  IADD3 R9, P3, R15, R8, RZ ;  /* 0x000000080f097210 */ /* 0x000fe40007f7e0ff */
[----:B------:R-:W-:-:S03]  /*0950*/  IADD3.X R8, R13, R7, RZ, P0, !PT ;  /* 0x000000070d087210 */ /* 0x000fc600007fe4ff */
[----:B------:R-:W-:Y:S01]  /*0960*/  IMAD.WIDE.U32 R6, R9, R4, RZ ;  /* 0x0000000409067225 */ /* 0x000fe200078e00ff */
[----:B------:R-:W-:-:S03]  /*0970*/  IADD3.X R11, RZ, RZ, R8, P3, P2 ;  /* 0x000000ffff0b7210 */ /* 0x000fc60001fe4408 */
[----:B------:R-:W-:Y:S01]  /*0980*/  IMAD R7, R9, R5, R7 ;  /* 0x0000000509077224 */ /* 0x000fe200078e0207 */
[----:B------:R-:W-:-:S03]  /*0990*/  IADD3 R13, P0, RZ, -R6, RZ ;  /* 0x80000006ff0d7210 */ /* 0x000fc60007f1e0ff */
[----:B------:R-:W-:Y:S02]  /*09a0*/  IMAD R7, R11, R4, R7 ;  /* 0x000000040b077224 */ /* 0x000fe400078e0207 */
[----:B------:R-:W-:-:S04]  /*09b0*/  IMAD.HI.U32 R8, R9, R13, RZ ;  /* 0x0000000d09087227 */ /* 0x000fc800078e00ff */
[----:B------:R-:W-:Y:S01]  /*09c0*/  IMAD.X R6, RZ, RZ, ~R7, P0 ;  /* 0x000000ffff067224 */ /* 0x000fe200000e0e07 */
[----:B------:R-:W-:-:S03]  /*09d0*/  HFMA2.MMA R7, -RZ, RZ, 0, 0 ;  /* 0x00000000ff077435 */ /* 0x000fc600000001ff */
[----:B------:R-:W-:-:S04]  /*09e0*/  IMAD.WIDE.U32 R8, P0, R9, R6, R8 ;  /* 0x0000000609087225 */ /* 0x000fc80007800008 */
[C---:B------:R-:W-:Y:S02]  /*09f0*/  IMAD R10, R11.reuse, R6, RZ ;  /* 0x000000060b0a7224 */ /* 0x040fe400078e02ff */
[----:B------:R-:W-:-:S04]  /*0a00*/  IMAD.HI.U32 R9, P2, R11, R13, R8 ;  /* 0x0000000d0b097227 */ /* 0x000fc80007840008 */
[----:B------:R-:W-:Y:S01]  /*0a10*/  IMAD.HI.U32 R8, R11, R6, RZ ;  /* 0x000000060b087227 */ /* 0x000fe200078e00ff */
[----:B------:R-:W-:-:S04]  /*0a20*/  IADD3 R9, P3, R10, R9, RZ ;  /* 0x000000090a097210 */ /* 0x000fc80007f7e0ff */
[----:B------:R-:W-:Y:S01]  /*0a30*/  IADD3.X R11, R8, R11, RZ, P0, !PT ;  /* 0x0000000b080b7210 */ /* 0x000fe200007fe4ff */
[----:B------:R-:W-:-:S03]  /*0a40*/  IMAD.HI.U32 R6, R9, UR4, RZ ;  /* 0x0000000409067c27 */ /* 0x000fc6000f8e00ff */
[----:B------:R-:W-:Y:S01]  /*0a50*/  IADD3.X R11, RZ, RZ, R11, P3, P2 ;  /* 0x000000ffff0b7210 */ /* 0x000fe20001fe440b */
[----:B------:R-:W-:-:S04]  /*0a60*/  IMAD.WIDE.U32 R6, RZ, R9, R6 ;  /* 0x00000009ff067225 */ /* 0x000fc800078e0006 */
[----:B------:R-:W-:-:S04]  /*0a70*/  IMAD.HI.U32 R6, P0, R11, UR4, R6 ;  /* 0x000000040b067c27 */ /* 0x000fc8000f800006 */
[----:B------:R-:W-:Y:S01]  /*0a80*/  IMAD.X R8, RZ, RZ, RZ, P0 ;  /* 0x000000ffff087224 */ /* 0x000fe200000e06ff */
[----:B------:R-:W-:-:S04]  /*0a90*/  IADD3 R9, P2, RZ, R6, RZ ;  /* 0x00000006ff097210 */ /* 0x000fc80007f5e0ff */
[----:B------:R-:W-:Y:S01]  /*0aa0*/  IADD3.X R11, RZ, R8, RZ, P2, !PT ;  /* 0x00000008ff0b7210 */ /* 0x000fe200017fe4ff */
[----:B------:R-:W-:-:S04]  /*0ab0*/  IMAD.WIDE.U32 R6, R9, R4, RZ ;  /* 0x0000000409067225 */ /* 0x000fc800078e00ff */
[C---:B------:R-:W-:Y:S01]  /*0ac0*/  IMAD R7, R9.reuse, R5, R7 ;  /* 0x0000000509077224 */ /* 0x040fe200078e0207 */
[----:B------:R-:W-:Y:S02]  /*0ad0*/  IADD3 R13, P2, -R6, UR4, RZ ;  /* 0x00000004060d7c10 */ /* 0x000fe4000ff5e1ff */
[----:B------:R-:W-:Y:S01]  /*0ae0*/  IADD3 R6, R9, 0x1, RZ ;  /* 0x0000000109067810 */ /* 0x000fe20007ffe0ff */
[-C--:B------:R-:W-:Y:S01]  /*0af0*/  IMAD R7, R11, R4.reuse, R7 ;  /* 0x000000040b077224 */ /* 0x080fe200078e0207 */
[----:B------:R-:W-:-:S04]  /*0b00*/  ISETP.GE.U32.AND P0, PT, R13, R4, PT ;  /* 0x000000040d00720c */ /* 0x000fc80003f06070 */
[----:B------:R-:W-:Y:S02]  /*0b10*/  IADD3.X R15, RZ, ~R7, RZ, P2, !PT ;  /* 0x80000007ff0f7210 */ /* 0x000fe400017fe4ff */
[----:B------:R-:W-:Y:S02]  /*0b20*/  IADD3 R7, P2, R13, -R4, RZ ;  /* 0x800000040d077210 */ /* 0x000fe40007f5e0ff */
[----:B------:R-:W-:-:S03]  /*0b30*/  ISETP.GE.U32.AND.EX P0, PT, R15, R5, PT, P0 ;  /* 0x000000050f00720c */ /* 0x000fc60003f06100 */
[----:B------:R-:W-:Y:S01]  /*0b40*/  IMAD.X R11, R15, 0x1, ~R5, P2 ;  /* 0x000000010f0b7824 */ /* 0x000fe200010e0e05 */
[----:B------:R-:W-:Y:S02]  /*0b50*/  SEL R7, R7, R13, P0 ;  /* 0x0000000d07077207 */ /* 0x000fe40000000000 */
[----:B------:R-:W-:Y:S02]  /*0b60*/  SEL R9, R6, R9, P0 ;  /* 0x0000000906097207 */ /* 0x000fe40000000000 */
[----:B------:R-:W-:Y:S02]  /*0b70*/  SEL R11, R11, R15, P0 ;  /* 0x0000000f0b0b7207 */ /* 0x000fe40000000000 */
[----:B------:R-:W-:Y:S02]  /*0b80*/  ISETP.GE.U32.AND P0, PT, R7, R4, PT ;  /* 0x000000040700720c */ /* 0x000fe40003f06070 */
[----:B------:R-:W-:Y:S02]  /*0b90*/  IADD3 R4, R9, 0x1, RZ ;  /* 0x0000000109047810 */ /* 0x000fe40007ffe0ff */
[----:B------:R-:W-:-:S04]  /*0ba0*/  ISETP.GE.U32.AND.EX P0, PT, R11, R5, PT, P0 ;  /* 0x000000050b00720c */ /* 0x000fc80003f06100 */
[----:B------:R-:W-:Y:S02]  /*0bb0*/  SEL R4, R4, R9, P0 ;  /* 0x0000000904047207 */ /* 0x000fe40000000000 */
[----:B------:R-:W-:Y:S02]  /*0bc0*/  ISETP.NE.U32.AND P0, PT, R2, RZ, PT ;  /* 0x000000ff0200720c */ /* 0x000fe40003f05070 */
[----:B------:R-:W-:Y:S01]  /*0bd0*/  MOV R2, R0 ;  /* 0x0000000000027202 */ /* 0x000fe20000000f00 */
[----:B------:R-:W-:Y:S01]  /*0be0*/  IMAD.MOV R5, RZ, RZ, -R4 ;  /* 0x000000ffff057224 */ /* 0x000fe200078e0a04 */
[----:B------:R-:W-:Y:S01]  /*0bf0*/  ISETP.NE.AND.EX P0, PT, R3, RZ, PT, P0 ;  /* 0x000000ff0300720c */ /* 0x000fe20003f05300 */
[----:B------:R-:W-:-:S03]  /*0c00*/  HFMA2.MMA R3, -RZ, RZ, 0, 0 ;  /* 0x00000000ff037435 */ /* 0x000fc600000001ff */
[----:B------:R-:W-:-:S04]  /*0c10*/  SEL R4, R5, R4, !P1 ;  /* 0x0000000405047207 */ /* 0x000fc80004800000 */
[----:B------:R-:W-:Y:S01]  /*0c20*/  SEL R4, R4, 0xffffffff, P0 ;  /* 0xffffffff04047807 */ /* 0x000fe20000000000 */
[----:B------:R-:W-:Y:S06]  /*0c30*/  RET.REL.NODEC R2 `(_ZN2at6native31max_unpooling3d_backward_kernelIN3c108BFloat16EEEvPKT_lllNS_27GenericPackedTensorAccessorIlLm4ENS_16DefaultPtrTraitsElEENS7_IS4_Lm4ES8_lEEi) ;  /* 0xfffffff002f07950 */ /* 0x000fec0003c3ffff */
.L_x_2:
[----:B------:R-:W-:-:S00]  /*0c40*/  BRA `(.L_x_2) ;  /* 0xfffffffc00fc7947 */ /* 0x000fc0000383ffff */
[----:B------:R-:W-:-:S00]  /*0c50*/  NOP ;  /* 0x0000000000007918 */ /* 0x000fc00000000000 */
        /* <DEDUP_REMOVED lines=10> */
.L_x_684:


//--------------------- .text._ZN2at6native31max_unpooling3d_backward_kernelIN3c104HalfEEEvPKT_lllNS_27GenericPackedTensorAccessorIlLm4ENS_16DefaultPtrTraitsElEENS7_IS4_Lm4ES8_lEEi --------------------------
	.section	.text._ZN2at6native31max_unpooling3d_backward_kernelIN3c104HalfEEEvPKT_lllNS_27GenericPackedTensorAccessorIlLm4ENS_16DefaultPtrTraitsElEENS7_IS4_Lm4ES8_lEEi,"ax",@progbits
	.align	128
        .global         _ZN2at6native31max_unpooling3d_backward_kernelIN3c104HalfEEEvPKT_lllNS_27GenericPackedTensorAccessorIlLm4ENS_16DefaultPtrTraitsElEENS7_IS4_Lm4ES8_lEEi
        .type           _ZN2at6native31max_unpooling3d_backward_kernelIN3c104HalfEEEvPKT_lllNS_27GenericPackedTensorAccessorIlLm4ENS_16DefaultPtrTraitsElEENS7_IS4_Lm4ES8_lEEi,@function
        .size           _ZN2at6native31max_unpooling3d_backward_kernelIN3c104HalfEEEvPKT_lllNS_27GenericPackedTensorAccessorIlLm4ENS_16DefaultPtrTraitsElEENS7_IS4_Lm4ES8_lEEi,(.L_x_685 - _ZN2at6native31max_unpooling3d_backward_kernelIN3c104HalfEEEvPKT_lllNS_27GenericPackedTensorAccessorIlLm4ENS_16DefaultPtrTraitsElEENS7_IS4_Lm4ES8_lEEi)
        .other          _ZN2at6native31max_unpooling3d_backward_kernelIN3c104HalfEEEvPKT_lllNS_27GenericPackedTensorAccessorIlLm4ENS_16DefaultPtrTraitsElEENS7_IS4_Lm4ES8_lEEi,@"STO_CUDA_ENTRY STV_DEFAULT"
_ZN2at6native31max_unpooling3d_backward_kernelIN3c104HalfEEEvPKT_lllNS_27GenericPackedTensorAccessorIlLm4ENS_16DefaultPtrTraitsElEENS7_IS4_Lm4ES8_lEEi:
.text._ZN2at6native31max_unpooling3d_backward_kernelIN3c104HalfEEEvPKT_lllNS_27GenericPackedTensorAccessorIlLm4ENS_16DefaultPtrTraitsElEENS7_IS4_Lm4ES8_lEEi:
        /* <DEDUP_REMOVED lines=8> */
[----:B------:R-:W-:Y:S05]  /*0080*/  CALL.REL.NOINC `($__internal_1_$__cuda_sm20_div_s64) ;  /* 0x0000000400d87944 */ /* 0x000fea0003c00000 */
[----:B------:R-:W0:Y:S01]  /*0090*/  LDC R5, c[0x0][0x288] ;  /* 0x0000a200ff057b82 */ /* 0x000e220000000800 */
[----:B------:R-:W-:Y:S02]  /*00a0*/  IADD3 R0, -R4, RZ, RZ ;  /* 0x000000ff04007210 */ /* 0x000fe40007ffe1ff */
[----:B------:R-:W-:-:S03]  /*00b0*/  MOV R3, R4 ;  /* 0x0000000400037202 */ /* 0x000fc60000000f00 */
[----:B0-----:R-:W-:Y:S01]  /*00c0*/  IMAD R4, R0, R5, UR4 ;  /* 0x0000000400047e24 */ /* 0x001fe2000f8e0205 */
[----:B------:R-:W-:Y:S06]  /*00d0*/  BRA `(.L_x_4) ;  /* 0x0000000000607947 */ /* 0x000fec0003800000 */
.L_x_3:
        /* <DEDUP_REMOVED lines=24> */
.L_x_4:
        /* <DEDUP_REMOVED lines=89> */
        .weak           $__internal_1_$__cuda_sm20_div_s64
        .type           $__internal_1_$__cuda_sm20_div_s64,@function
        .size           $__internal_1_$__cuda_sm20_div_s64,(.L_x_685 - $__internal_1_$__cuda_sm20_div_s64)
$__internal_1_$__cuda_sm20_div_s64:
        /* <DEDUP_REMOVED lines=68> */
[----:B------:R-:W-:Y:S06]  /*0c30*/  RET.REL.NODEC R2 `(_ZN2at6native31max_unpooling3d_backward_kernelIN3c104HalfEEEvPKT_lllNS_27GenericPackedTensorAccessorIlLm4ENS_16DefaultPtrTraitsElEENS7_IS4_Lm4ES8_lEEi) ;  /* 0xfffffff002f07950 */ /* 0x000fec0003c3ffff */
.L_x_5:
        /* <DEDUP_REMOVED lines=12> */
.L_x_685:


//--------------------- .text._ZN2at6native31max_unpooling3d_backward_kernelIfEEvPKT_lllNS_27GenericPackedTensorAccessorIlLm4ENS_16DefaultPtrTraitsElEENS5_IS2_Lm4ES6_lEEi --------------------------
	.section	.text._ZN2at6native31max_unpooling3d_backward_kernelIfEEvPKT_lllNS_27GenericPackedTensorAccessorIlLm4ENS_16DefaultPtrTraitsElEENS5_IS2_Lm4ES6_lEEi,"ax",@progbits
	.align	128
        .global         _ZN2at6native31max_unpooling3d_backward_kernelIfEEvPKT_lllNS_27GenericPackedTensorAccessorIlLm4ENS_16DefaultPtrTraitsElEENS5_IS2_Lm4ES6_lEEi
        .type           _ZN2at6native31max_unpooling3d_backward_kernelIfEEvPKT_lllNS_27GenericPackedTensorAccessorIlLm4ENS_16DefaultPtrTraitsElEENS5_IS2_Lm4ES6_lEEi,@function
        .size           _ZN2at6native31max_unpooling3d_backward_kernelIfEEvPKT_lllNS_27GenericPackedTensorAccessorIlLm4ENS_16DefaultPtrTraitsElEENS5_IS2_Lm4ES6_lEEi,(.L_x_686 - _ZN2at6native31max_unpooling3d_backward_kernelIfEEvPKT_lllNS_27GenericPackedTensorAccessorIlLm4ENS_16DefaultPtrTraitsElEENS5_IS2_Lm4ES6_lEEi)
        .other          _ZN2at6native31max_unpooling3d_backward_kernelIfEEvPKT_lllNS_27GenericPackedTensorAccessorIlLm4ENS_16DefaultPtrTraitsElEENS5_IS2_Lm4ES6_lEEi,@"STO_CUDA_ENTRY STV_DEFAULT"
_ZN2at6native31max_unpooling3d_backward_kernelIfEEvPKT_lllNS_27GenericPackedTensorAccessorIlLm4ENS_16DefaultPtrTraitsElEENS5_IS2_Lm4ES6_lEEi:
.text._ZN2at6native31max_unpooling3d_backward_kernelIfEEvPKT_lllNS_27GenericPackedTensorAccessorIlLm4ENS_16DefaultPtrTraitsElEENS5_IS2_Lm4ES6_lEEi:
        /* <DEDUP_REMOVED lines=8> */
[----:B------:R-:W-:Y:S05]  /*0080*/  CALL.REL.NOINC `($__internal_2_$__cuda_sm20_div_s64) ;  /* 0x0000000400d87944 */ /* 0x000fea0003c00000 */
[----:B------:R-:W0:Y:S01]  /*0090*/  LDC R5, c[0x0][0x288] ;  /* 0x0000a200ff057b82 */ /* 0x000e220000000800 */
[----:B------:R-:W-:Y:S02]  /*00a0*/  IADD3 R0, -R4, RZ, RZ ;  /* 0x000000ff04007210 */ /* 0x000fe40007ffe1ff */
[----:B------:R-:W-:-:S03]  /*00b0*/  MOV R3, R4 ;  /* 0x0000000400037202 */ /* 0x000fc60000000f00 */
[----:B0-----:R-:W-:Y:S01]  /*00c0*/  IMAD R4, R0, R5, UR4 ;  /* 0x0000000400047e24 */ /* 0x001fe2000f8e0205 */
[----:B------:R-:W-:Y:S06]  /*00d0*/  BRA `(.L_x_7) ;  /* 0x0000000000607947 */ /* 0x000fec0003800000 */
.L_x_6:
        /* <DEDUP_REMOVED lines=24> */
.L_x_7:
        /* <DEDUP_REMOVED lines=64> */
[----:B------:R-:W2:Y:S01]  /*0660*/  LDG.E R9, desc[UR12][R12.64] ;  /* 0x0000000c0c097981 */ /* 0x000ea2000c1e1900 */
        /* <DEDUP_REMOVED lines=22> */
[----:B--2---:R-:W-:Y:S01]  /*07d0*/  STG.E desc[UR12][R4.64], R9 ;  /* 0x0000000904007986 */ /* 0x004fe2000c10190c */
[----:B------:R-:W-:Y:S05]  /*07e0*/  EXIT ;  /* 0x000000000000794d */ /* 0x000fea0003800000 */
        .weak           $__internal_2_$__cuda_sm20_div_s64
        .type           $__internal_2_$__cuda_sm20_div_s64,@function
        .size           $__internal_2_$__cuda_sm20_div_s64,(.L_x_686 - $__internal_2_$__cuda_sm20_div_s64)
$__internal_2_$__cuda_sm20_div_s64:
        /* <DEDUP_REMOVED lines=68> */
[----:B------:R-:W-:Y:S06]  /*0c30*/  RET.REL.NODEC R2 `(_ZN2at6native31max_unpooling3d_backward_kernelIfEEvPKT_lllNS_27GenericPackedTensorAccessorIlLm4ENS_16DefaultPtrTraitsElEENS5_IS2_Lm4ES6_lEEi) ;  /* 0xfffffff002f07950 */ /* 0x000fec0003c3ffff */
.L_x_8:
        /* <DEDUP_REMOVED lines=12> */
.L_x_686:


//--------------------- .text._ZN2at6native31max_unpooling3d_backward_kernelIdEEvPKT_lllNS_27GenericPackedTensorAccessorIlLm4ENS_16DefaultPtrTraitsElEENS5_IS2_Lm4ES6_lEEi --------------------------
	.section	.text._ZN2at6native31max_unpooling3d_backward_kernelIdEEvPKT_lllNS_27GenericPackedTensorAccessorIlLm4ENS_16DefaultPtrTraitsElEENS5_IS2_Lm4ES6_lEEi,"ax",@progbits
	.align	128
        .global         _ZN2at6native31max_unpooling3d_backward_kernelIdEEvPKT_lllNS_27GenericPackedTensorAccessorIlLm4ENS_16DefaultPtrTraitsElEENS5_IS2_Lm4ES6_lEEi
        .type           _ZN2at6native31max_unpooling3d_backward_kernelIdEEvPKT_lllNS_27GenericPackedTensorAccessorIlLm4ENS_16DefaultPtrTraitsElEENS5_IS2_Lm4ES6_lEEi,@function
        .size           _ZN2at6native31max_unpooling3d_backward_kernelIdEEvPKT_lllNS_27GenericPackedTensorAccessorIlLm4ENS_16DefaultPtrTraitsElEENS5_IS2_Lm4ES6_lEEi,(.L_x_687 - _ZN2at6native31max_unpooling3d_backward_kernelIdEEvPKT_lllNS_27GenericPackedTensorAccessorIlLm4ENS_16DefaultPtrTraitsElEENS5_IS2_Lm4ES6_lEEi)
        .other          _ZN2at6native31max_unpooling3d_backward_kernelIdEEvPKT_lllNS_27GenericPackedTensorAccessorIlLm4ENS_16DefaultPtrTraitsElEENS5_IS2_Lm4ES6_lEEi,@"STO_CUDA_ENTRY STV_DEFAULT"
_ZN2at6native31max_unpooling3d_backward_kernelIdEEvPKT_lllNS_27GenericPackedTensorAccessorIlLm4ENS_16DefaultPtrTraitsElEENS5_IS2_Lm4ES6_lEEi:
.text._ZN2at6native31max_unpooling3d_backward_kernelIdEEvPKT_lllNS_27GenericPackedTensorAccessorIlLm4ENS_16DefaultPtrTraitsElEENS5_IS2_Lm4ES6_lEEi:
        /* <DEDUP_REMOVED lines=8> */
[----:B------:R-:W-:Y:S05]  /*0080*/  CALL.REL.NOINC `($__internal_3_$__cuda_sm20_div_s64) ;  /* 0x0000000400d87944 */ /* 0x000fea0003c00000 */
[----:B------:R-:W0:Y:S01]  /*0090*/  LDC R5, c[0x0][0x288] ;  /* 0x0000a200ff057b82 */ /* 0x000e220000000800 */
[----:B------:R-:W-:Y:S02]  /*00a0*/  IADD3 R0, -R4, RZ, RZ ;  /* 0x000000ff04007210 */ /* 0x000fe40007ffe1ff */
[----:B------:R-:W-:-:S03]  /*00b0*/  MOV R3, R4 ;  /* 0x0000000400037202 */ /* 0x000fc60000000f00 */
[----:B0-----:R-:W-:Y:S01]  /*00c0*/  IMAD R4, R0, R5, UR4 ;  /* 0x0000000400047e24 */ /* 0x001fe2000f8e0205 */
[----:B------:R-:W-:Y:S06]  /*00d0*/  BRA `(.L_x_10) ;  /* 0x0000000000607947 */ /* 0x000fec0003800000 */
.L_x_9:
        /* <DEDUP_REMOVED lines=24> */
.L_x_10:
        /* <DEDUP_REMOVED lines=64> */
[----:B------:R-:W2:Y:S01]  /*0660*/  LDG.E.64 R10, desc[UR12][R12.64] ;  /* 0x0000000c0c0a7981 */ /* 0x000ea2000c1e1b00 */
        /* <DEDUP_REMOVED lines=22> */
[----:B--2---:R-:W-:Y:S01]  /*07d0*/  STG.E.64 desc[UR12][R4.64], R10 ;  /* 0x0000000a04007986 */ /* 0x004fe2000c101b0c */
[----:B------:R-:W-:Y:S05]  /*07e0*/  EXIT ;  /* 0x000000000000794d */ /* 0x000fea0003800000 */
        .weak           $__internal_3_$__cuda_sm20_div_s64
        .type           $__internal_3_$__cuda_sm20_div_s64,@function
        .size           $__internal_3_$__cuda_sm20_div_s64,(.L_x_687 - $__internal_3_$__cuda_sm20_div_s64)
$__internal_3_$__cuda_sm20_div_s64:
        /* <DEDUP_REMOVED lines=68> */
[----:B------:R-:W-:Y:S06]  /*0c30*/  RET.REL.NODEC R2 `(_ZN2at6native31max_unpooling3d_backward_kernelIdEEvPKT_lllNS_27GenericPackedTensorAccessorIlLm4ENS_16DefaultPtrTraitsElEENS5_IS2_Lm4ES6_lEEi) ;  /* 0xfffffff002f07950 */ /* 0x000fec0003c3ffff */
.L_x_11:
        /* <DEDUP_REMOVED lines=12> */
.L_x_687:


//--------------------- .text._ZN2at6native31max_unpooling3d_backward_kernelIsEEvPKT_lllNS_27GenericPackedTensorAccessorIlLm4ENS_16DefaultPtrTraitsElEENS5_IS2_Lm4ES6_lEEi --------------------------
	.section	.text._ZN2at6native31max_unpooling3d_backward_kernelIsEEvPKT_lllNS_27GenericPackedTensorAccessorIlLm4ENS_16DefaultPtrTraitsElEENS5_IS2_Lm4ES6_lEEi,"ax",@progbits
	.align	128
        .global         _ZN2at6native31max_unpooling3d_backward_kernelIsEEvPKT_lllNS_27GenericPackedTensorAccessorIlLm4ENS_16DefaultPtrTraitsElEENS5_IS2_Lm4ES6_lEEi
        .type           _ZN2at6native31max_unpooling3d_backward_kernelIsEEvPKT_lllNS_27GenericPackedTensorAccessorIlLm4ENS_16DefaultPtrTraitsElEENS5_IS2_Lm4ES6_lEEi,@function
        .size           _ZN2at6native31max_unpooling3d_backward_kernelIsEEvPKT_lllNS_27GenericPackedTensorAccessorIlLm4ENS_16DefaultPtrTraitsElEENS5_IS2_Lm4ES6_lEEi,(.L_x_688 - _ZN2at6native31max_unpooling3d_backward_kernelIsEEvPKT_lllNS_27GenericPackedTensorAccessorIlLm4ENS_16DefaultPtrTraitsElEENS5_IS2_Lm4ES6_lEEi)
        .other          _ZN2at6native31max_unpooling3d_backward_kernelIsEEvPKT_lllNS_27GenericPackedTensorAccessorIlLm4ENS_16DefaultPtrTraitsElEENS5_IS2_Lm4ES6_lEEi,@"STO_CUDA_ENTRY STV_DEFAULT"
_ZN2at6native31max_unpooling3d_backward_kernelIsEEvPKT_lllNS_27GenericPackedTensorAccessorIlLm4ENS_16DefaultPtrTraitsElEENS5_IS2_Lm4ES6_lEEi:
.text._ZN2at6native31max_unpooling3d_backward_kernelIsEEvPKT_lllNS_27GenericPackedTensorAccessorIlLm4ENS_16DefaultPtrTraitsElEENS5_IS2_Lm4ES6_lEEi:
        /* <DEDUP_REMOVED lines=8> */
[----:B------:R-:W-:Y:S05]  /*0080*/  CALL.REL.NOINC `($__internal_4_$__cuda_sm20_div_s64) ;  /* 0x0000000400d87944 */ /* 0x000fea0003c00000 */
[----:B------:R-:W0:Y:S01]  /*0090*/  LDC R5, c[0x0][0x288] ;  /* 0x0000a200ff057b82 */ /* 0x000e220000000800 */
[----:B------:R-:W-:Y:S02]  /*00a0*/  IADD3 R0, -R4, RZ, RZ ;  /* 0x000000ff04007210 */ /* 0x000fe40007ffe1ff */
[----:B------:R-:W-:-:S03]  /*00b0*/  MOV R3, R4 ;  /* 0x0000000400037202 */ /* 0x000fc60000000f00 */
[----:B0-----:R-:W-:Y:S01]  /*00c0*/  IMAD R4, R0, R5, UR4 ;  /* 0x0000000400047e24 */ /* 0x001fe2000f8e0205 */
[----:B------:R-:W-:Y:S06]  /*00d0*/  BRA `(.L_x_13) ;  /* 0x0000000000607947 */ /* 0x000fec0003800000 */
.L_x_12:
        /* <DEDUP_REMOVED lines=24> */
.L_x_13:
        /* <DEDUP_REMOVED lines=89> */
        .weak           $__internal_4_$__cuda_sm20_div_s64
        .type           $__internal_4_$__cuda_sm20_div_s64,@function
        .size           $__internal_4_$__cuda_sm20_div_s64,(.L_x_688 - $__internal_4_$__cuda_sm20_div_s64)
$__internal_4_$__cuda_sm20_div_s64:
        /* <DEDUP_REMOVED lines=68> */
[----:B------:R-:W-:Y:S06]  /*0c30*/  RET.REL.NODEC R2 `(_ZN2at6native31max_unpooling3d_backward_kernelIsEEvPKT_lllNS_27GenericPackedTensorAccessorIlLm4ENS_16DefaultPtrTraitsElEENS5_IS2_Lm4ES6_lEEi) ;  /* 0xfffffff002f07950 */ /* 0x000fec0003c3ffff */
.L_x_14:
        /* <DEDUP_REMOVED lines=12> */
.L_x_688:


//--------------------- .text._ZN2at6native31max_unpooling3d_backward_kernelIlEEvPKT_lllNS_27GenericPackedTensorAccessorIlLm4ENS_16DefaultPtrTraitsElEENS5_IS2_Lm4ES6_lEEi --------------------------
	.section	.text._ZN2at6native31max_unpooling3d_backward_kernelIlEEvPKT_lllNS_27GenericPackedTensorAccessorIlLm4ENS_16DefaultPtrTraitsElEENS5_IS2_Lm4ES6_lEEi,"ax",@progbits
	.align	128
        .global         _ZN2at6native31max_unpooling3d_backward_kernelIlEEvPKT_lllNS_27GenericPackedTensorAccessorIlLm4ENS_16DefaultPtrTraitsElEENS5_IS2_Lm4ES6_lEEi
        .type           _ZN2at6native31max_unpooling3d_backward_kernelIlEEvPKT_lllNS_27GenericPackedTensorAccessorIlLm4ENS_16DefaultPtrTraitsElEENS5_IS2_Lm4ES6_lEEi,@function
        .size           _ZN2at6native31max_unpooling3d_backward_kernelIlEEvPKT_lllNS_27GenericPackedTensorAccessorIlLm4ENS_16DefaultPtrTraitsElEENS5_IS2_Lm4ES6_lEEi,(.L_x_689 - _ZN2at6native31max_unpooling3d_backward_kernelIlEEvPKT_lllNS_27GenericPackedTensorAccessorIlLm4ENS_16DefaultPtrTraitsElEENS5_IS2_Lm4ES6_lEEi)
        .other          _ZN2at6native31max_unpooling3d_backward_kernelIlEEvPKT_lllNS_27GenericPackedTensorAccessorIlLm4ENS_16DefaultPtrTraitsElEENS5_IS2_Lm4ES6_lEEi,@"STO_CUDA_ENTRY STV_DEFAULT"
_ZN2at6native31max_unpooling3d_backward_kernelIlEEvPKT_lllNS_27GenericPackedTensorAccessorIlLm4ENS_16DefaultPtrTraitsElEENS5_IS2_Lm4ES6_lEEi:
.text._ZN2at6native31max_unpooling3d_backward_kernelIlEEvPKT_lllNS_27GenericPackedTensorAccessorIlLm4ENS_16DefaultPtrTraitsElEENS5_IS2_Lm4ES6_lEEi:
        /* <DEDUP_REMOVED lines=8> */
[----:B------:R-:W-:Y:S05]  /*0080*/  CALL.REL.NOINC `($__internal_5_$__cuda_sm20_div_s64) ;  /* 0x0000000400d87944 */ /* 0x000fea0003c00000 */
[----:B------:R-:W0:Y:S01]  /*0090*/  LDC R5, c[0x0][0x288] ;  /* 0x0000a200ff057b82 */ /* 0x000e220000000800 */
[----:B------:R-:W-:Y:S02]  /*00a0*/  IADD3 R0, -R4, RZ, RZ ;  /* 0x000000ff04007210 */ /* 0x000fe40007ffe1ff */
[----:B------:R-:W-:-:S03]  /*00b0*/  MOV R3, R4 ;  /* 0x0000000400037202 */ /* 0x000fc60000000f00 */
[----:B0-----:R-:W-:Y:S01]  /*00c0*/  IMAD R4, R0, R5, UR4 ;  /* 0x0000000400047e24 */ /* 0x001fe2000f8e0205 */
[----:B------:R-:W-:Y:S06]  /*00d0*/  BRA `(.L_x_16) ;  /* 0x0000000000607947 */ /* 0x000fec0003800000 */
.L_x_15:
        /* <DEDUP_REMOVED lines=24> */
.L_x_16:
        /* <DEDUP_REMOVED lines=89> */
        .weak           $__internal_5_$__cuda_sm20_div_s64
        .type           $__internal_5_$__cuda_sm20_div_s64,@function
        .size           $__internal_5_$__cuda_sm20_div_s64,(.L_x_689 - $__internal_5_$__cuda_sm20_div_s64)
$__internal_5_$__cuda_sm20_div_s64:
        /* <DEDUP_REMOVED lines=68> */
[----:B------:R-:W-:Y:S06]  /*0c30*/  RET.REL.NODEC R2 `(_ZN2at6native31max_unpooling3d_backward_kernelIlEEvPKT_lllNS_27GenericPackedTensorAccessorIlLm4ENS_16DefaultPtrTraitsElEENS5_IS2_Lm4ES6_lEEi) ;  /* 0xfffffff002f07950 */ /* 0x000fec0003c3ffff */
.L_x_17:
        /* <DEDUP_REMOVED lines=12> */
.L_x_689:


//--------------------- .text._ZN2at6native31max_unpooling3d_backward_kernelIiEEvPKT_lllNS_27GenericPackedTensorAccessorIlLm4ENS_16DefaultPtrTraitsElEENS5_IS2_Lm4ES6_lEEi --------------------------
	.section	.text._ZN2at6native31max_unpooling3d_backward_kernelIiEEvPKT_lllNS_27GenericPackedTensorAccessorIlLm4ENS_16DefaultPtrTraitsElEENS5_IS2_Lm4ES6_lEEi,"ax",@progbits
	.align	128
        .global         _ZN2at6native31max_unpooling3d_backward_kernelIiEEvPKT_lllNS_27GenericPackedTensorAccessorIlLm4ENS_16DefaultPtrTraitsElEENS5_IS2_Lm4ES6_lEEi
        .type           _ZN2at6native31max_unpooling3d_backward_kernelIiEEvPKT_lllNS_27GenericPackedTensorAccessorIlLm4ENS_16DefaultPtrTraitsElEENS5_IS2_Lm4ES6_lEEi,@function
        .size           _ZN2at6native31max_unpooling3d_backward_kernelIiEEvPKT_lllNS_27GenericPackedTensorAccessorIlLm4ENS_16DefaultPtrTraitsElEENS5_IS2_Lm4ES6_lEEi,(.L_x_690 - _ZN2at6native31max_unpooling3d_backward_kernelIiEEvPKT_lllNS_27GenericPackedTensorAccessorIlLm4ENS_16DefaultPtrTraitsElEENS5_IS2_Lm4ES6_lEEi)
        .other          _ZN2at6native31max_unpooling3d_backward_kernelIiEEvPKT_lllNS_27GenericPackedTensorAccessorIlLm4ENS_16DefaultPtrTraitsElEENS5_IS2_Lm4ES6_lEEi,@"STO_CUDA_ENTRY STV_DEFAULT"
_ZN2at6native31max_unpooling3d_backward_kernelIiEEvPKT_lllNS_27GenericPackedTensorAccessorIlLm4ENS_16DefaultPtrTraitsElEENS5_IS2_Lm4ES6_lEEi:
.text._ZN2at6native31max_unpooling3d_backward_kernelIiEEvPKT_lllNS_27GenericPackedTensorAccessorIlLm4ENS_16DefaultPtrTraitsElEENS5_IS2_Lm4ES6_lEEi:
        /* <DEDUP_REMOVED lines=8> */
[----:B------:R-:W-:Y:S05]  /*0080*/  CALL.REL.NOINC `($__internal_6_$__cuda_sm20_div_s64) ;  /* 0x0000000400d87944 */ /* 0x000fea0003c00000 */
[----:B------:R-:W0:Y:S01]  /*0090*/  LDC R5, c[0x0][0x288] ;  /* 0x0000a200ff057b82 */ /* 0x000e220000000800 */
[----:B------:R-:W-:Y:S02]  /*00a0*/  IADD3 R0, -R4, RZ, RZ ;  /* 0x000000ff04007210 */ /* 0x000fe40007ffe1ff */
[----:B------:R-:W-:-:S03]  /*00b0*/  MOV R3, R4 ;  /* 0x0000000400037202 */ /* 0x000fc60000000f00 */
[----:B0-----:R-:W-:Y:S01]  /*00c0*/  IMAD R4, R0, R5, UR4 ;  /* 0x0000000400047e24 */ /* 0x001fe2000f8e0205 */
[----:B------:R-:W-:Y:S06]  /*00d0*/  BRA `(.L_x_19) ;  /* 0x0000000000607947 */ /* 0x000fec0003800000 */
.L_x_18:
        /* <DEDUP_REMOVED lines=24> */
.L_x_19:
        /* <DEDUP_REMOVED lines=89> */
        .weak           $__internal_6_$__cuda_sm20_div_s64
        .type           $__internal_6_$__cuda_sm20_div_s64,@function
        .size           $__internal_6_$__cuda_sm20_div_s64,(.L_x_690 - $__internal_6_$__cuda_sm20_div_s64)
$__internal_6_$__cuda_sm20_div_s64:
        /* <DEDUP_REMOVED lines=68> */
[----:B------:R-:W-:Y:S06]  /*0c30*/  RET.REL.NODEC R2 `(_ZN2at6native31max_unpooling3d_backward_kernelIiEEvPKT_lllNS_27GenericPackedTensorAccessorIlLm4ENS_16DefaultPtrTraitsElEENS5_IS2_Lm4ES6_lEEi) ;  /* 0xfffffff002f07950 */ /* 0x000fec0003c3ffff */
.L_x_20:
        /* <DEDUP_REMOVED lines=12> */
.L_x_690:


//--------------------- .text._ZN2at6native31max_unpooling3d_backward_kernelIaEEvPKT_lllNS_27GenericPackedTensorAccessorIlLm4ENS_16DefaultPtrTraitsElEENS5_IS2_Lm4ES6_lEEi --------------------------
	.section	.text._ZN2at6native31max_unpooling3d_backward_kernelIaEEvPKT_lllNS_27GenericPackedTensorAccessorIlLm4ENS_16DefaultPtrTraitsElEENS5_IS2_Lm4ES6_lEEi,"ax",@progbits
	.align	128
        .global         _ZN2at6native31max_unpooling3d_backward_kernelIaEEvPKT_lllNS_27GenericPackedTensorAccessorIlLm4ENS_16DefaultPtrTraitsElEENS5_IS2_Lm4ES6_lEEi
        .type           _ZN2at6native31max_unpooling3d_backward_kernelIaEEvPKT_lllNS_27GenericPackedTensorAccessorIlLm4ENS_16DefaultPtrTraitsElEENS5_IS2_Lm4ES6_lEEi,@function
        .size           _ZN2at6native31max_unpooling3d_backward_kernelIaEEvPKT_lllNS_27GenericPackedTensorAccessorIlLm4ENS_16DefaultPtrTraitsElEENS5_IS2_Lm4ES6_lEEi,(.L_x_691 - _ZN2at6native31max_unpooling3d_backward_kernelIaEEvPKT_lllNS_27GenericPackedTensorAccessorIlLm4ENS_16DefaultPtrTraitsElEENS5_IS2_Lm4ES6_lEEi)
        .other          _ZN2at6native31max_unpooling3d_backward_kernelIaEEvPKT_lllNS_27GenericPackedTensorAccessorIlLm4ENS_16DefaultPtrTraitsElEENS5_IS2_Lm4ES6_lEEi,@"STO_CUDA_ENTRY STV_DEFAULT"
_ZN2at6native31max_unpooling3d_backward_kernelIaEEvPKT_lllNS_27GenericPackedTensorAccessorIlLm4ENS_16DefaultPtrTraitsElEENS5_IS2_Lm4ES6_lEEi:
.text._ZN2at6native31max_unpooling3d_backward_kernelIaEEvPKT_lllNS_27GenericPackedTensorAccessorIlLm4ENS_16DefaultPtrTraitsElEENS5_IS2_Lm4ES6_lEEi:
        /* <DEDUP_REMOVED lines=8> */
[----:B------:R-:W-:Y:S05]  /*0080*/  CALL.REL.NOINC `($__internal_7_$__cuda_sm20_div_s64) ;  /* 0x0000000400d07944 */ /* 0x000fea0003c00000 */
[----:B------:R-:W0:Y:S01]  /*0090*/  LDC R3, c[0x0][0x288] ;  /* 0x0000a200ff037b82 */ /* 0x000e220000000800 */
[----:B------:R-:W-:Y:S02]  /*00a0*/  IADD3 R0, -R4, RZ, RZ ;  /* 0x000000ff04007210 */ /* 0x000fe40007ffe1ff */
[----:B------:R-:W-:-:S03]  /*00b0*/  MOV R2, R4 ;  /* 0x0000000400027202 */ /* 0x000fc60000000f00 */
[----:B0-----:R-:W-:Y:S01]  /*00c0*/  IMAD R4, R0, R3, UR4 ;  /* 0x0000000400047e24 */ /* 0x001fe2000f8e0203 */
[----:B------:R-:W-:Y:S06]  /*00d0*/  BRA `(.L_x_22) ;  /* 0x0000000000607947 */ /* 0x000fec0003800000 */
.L_x_21:
[----:B------:R-:W0:Y:S01]  /*00e0*/  LDC R9, c[0x0][0x288] ;  /* 0x0000a200ff097b82 */ /* 0x000e220000000800 */
[----:B------:R-:W1:Y:S07]  /*00f0*/  S2R R4, SR_CTAID.Z ;  /* 0x0000000000047919 */ /* 0x000e6e0000002700 */
[----:B------:R-:W1:Y:S01]  /*0100*/  LDC R7, c[0x0][0x2c0] ;  /* 0x0000b000ff077b82 */ /* 0x000e620000000800 */
[----:B0-----:R-:W0:Y:S01]  /*0110*/  I2F.U32.RP R0, R9 ;  /* 0x0000000900007306 */ /* 0x001e220000209000 */
[----:B------:R-:W-:Y:S01]  /*0120*/  ISETP.NE.U32.AND P2, PT, R9, RZ, PT ;  /* 0x000000ff0900720c */ /* 0x000fe20003f45070 */
[----:B-1----:R-:W-:-:S06]  /*0130*/  IMAD.IADD R7, R4, 0x1, R7 ;  /* 0x0000000104077824 */ /* 0x002fcc00078e0207 */
[----:B0-----:R-:W0:Y:S02]  /*0140*/  MUFU.RCP R0, R0 ;  /* 0x0000000000007308 */ /* 0x001e240000001000 */
[----:B0-----:R-:W-:-:S06]  /*0150*/  VIADD R2, R0, 0xffffffe ;  /* 0x0ffffffe00027836 */ /* 0x001fcc0000000000 */
[----:B------:R0:W1:Y:S02]  /*0160*/  F2I.FTZ.U32.TRUNC.NTZ R3, R2 ;  /* 0x0000000200037305 */ /* 0x000064000021f000 */
[----:B0-----:R-:W-:Y:S01]  /*0170*/  HFMA2.MMA R2, -RZ, RZ, 0, 0 ;  /* 0x00000000ff027435 */ /* 0x001fe200000001ff */
[----:B-1----:R-:W-:-:S05]  /*0180*/  IADD3 R6, RZ, -R3, RZ ;  /* 0x80000003ff067210 */ /* 0x002fca0007ffe0ff */
[----:B------:R-:W-:-:S04]  /*0190*/  IMAD R5, R6, R9, RZ ;  /* 0x0000000906057224 */ /* 0x000fc800078e02ff */
[----:B------:R-:W-:-:S06]  /*01a0*/  IMAD.HI.U32 R3, R3, R5, R2 ;  /* 0x0000000503037227 */ /* 0x000fcc00078e0002 */
[----:B------:R-:W-:-:S05]  /*01b0*/  IMAD.HI.U32 R2, R3, R7, RZ ;  /* 0x0000000703027227 */ /* 0x000fca00078e00ff */
[----:B------:R-:W-:-:S05]  /*01c0*/  IADD3 R0, -R2, RZ, RZ ;  /* 0x000000ff02007210 */ /* 0x000fca0007ffe1ff */
[----:B------:R-:W-:-:S05]  /*01d0*/  IMAD R0, R9, R0, R7 ;  /* 0x0000000009007224 */ /* 0x000fca00078e0207 */
[----:B------:R-:W-:-:S13]  /*01e0*/  ISETP.GE.U32.AND P0, PT, R0, R9, PT ;  /* 0x000000090000720c */ /* 0x000fda0003f06070 */
[----:B------:R-:W-:Y:S01]  /*01f0*/  @P0 IADD3 R0, R0, -R9, RZ ;  /* 0x8000000900000210 */ /* 0x000fe20007ffe0ff */
[----:B------:R-:W-:-:S03]  /*0200*/  @P0 VIADD R2, R2, 0x1 ;  /* 0x0000000102020836 */ /* 0x000fc60000000000 */
[----:B------:R-:W-:-:S13]  /*0210*/  ISETP.GE.U32.AND P1, PT, R0, R9, PT ;  /* 0x000000090000720c */ /* 0x000fda0003f26070 */
[----:B------:R-:W-:Y:S02]  /*0220*/  @P1 IADD3 R2, R2, 0x1, RZ ;  /* 0x0000000102021810 */ /* 0x000fe40007ffe0ff */
[----:B------:R-:W-:-:S04]  /*0230*/  @!P2 LOP3.LUT R2, RZ, R9, RZ, 0x33, !PT ;  /* 0x00000009ff02a212 */ /* 0x000fc800078e33ff */
[----:B------:R-:W-:-:S05]  /*0240*/  IADD3 R4, -R2, RZ, RZ ;  /* 0x000000ff02047210 */ /* 0x000fca0007ffe1ff */
[----:B------:R-:W-:-:S07]  /*0250*/  IMAD R4, R9, R4, R7 ;  /* 0x0000000409047224 */ /* 0x000fce00078e0207 */
.L_x_22:
        /* <DEDUP_REMOVED lines=27> */
[----:B------:R-:W-:Y:S01]  /*0410*/  IMAD.IADD R9, R9, 0x1, R5 ;  /* 0x0000000109097824 */ /* 0x000fe200078e0205 */
[----:B------:R-:W-:Y:S01]  /*0420*/  SHF.R.S32.HI R5, RZ, 0x1f, R4 ;  /* 0x0000001fff057819 */ /* 0x000fe20000011404 */
[C---:B------:R-:W-:Y:S02]  /*0430*/  IMAD R13, R6.reuse, UR5, R11 ;  /* 0x00000005060d7c24 */ /* 0x040fe4000f8e020b */
        /* <DEDUP_REMOVED lines=29> */
[----:B--2---:R-:W-:Y:S01]  /*0610*/  IMAD.WIDE.U32 R10, R2, UR6, R10 ;  /* 0x00000006020a7c25 */ /* 0x004fe2000f8e000a */
[----:B------:R-:W-:Y:S02]  /*0620*/  ULDC.64 UR6, c[0x0][0x278] ;  /* 0x00009e0000067ab9 */ /* 0x000fe40000000a00 */
[----:B------:R-:W-:-:S04]  /*0630*/  IADD3 R10, P0, R10, UR4, RZ ;  /* 0x000000040a0a7c10 */ /* 0x000fc8000ff1e0ff */
[----:B------:R-:W-:Y:S01]  /*0640*/  IADD3.X R11, R11, UR5, R9, P0, !PT ;  /* 0x000000050b0b7c10 */ /* 0x000fe200087fe409 */
[----:B------:R-:W-:-:S04]  /*0650*/  ULDC.64 UR4, c[0x0][0x2b0] ;  /* 0x0000ac0000047ab9 */ /* 0x000fc80000000a00 */
[----:B------:R-:W2:Y:S01]  /*0660*/  LDG.E.U8 R9, desc[UR12][R10.64] ;  /* 0x0000000c0a097981 */ /* 0x000ea2000c1e1100 */
[----:B------:R-:W-:Y:S02]  /*0670*/  IMAD R0, R0, UR4, RZ ;  /* 0x0000000400007c24 */ /* 0x000fe4000f8e02ff */
[----:B------:R-:W-:-:S04]  /*0680*/  IMAD.WIDE.U32 R12, R7, UR4, RZ ;  /* 0x00000004070c7c25 */ /* 0x000fc8000f8e00ff */
[----:B------:R-:W-:Y:S01]  /*0690*/  IMAD R7, R7, UR5, R0 ;  /* 0x0000000507077c24 */ /* 0x000fe2000f8e0200 */
[----:B------:R-:W-:Y:S02]  /*06a0*/  ULDC.64 UR4, c[0x0][0x2b8] ;  /* 0x0000ae0000047ab9 */ /* 0x000fe40000000a00 */
[----:B------:R-:W-:Y:S02]  /*06b0*/  IMAD R3, R3, UR4, RZ ;  /* 0x0000000403037c24 */ /* 0x000fe4000f8e02ff */
[----:B------:R-:W-:Y:S02]  /*06c0*/  IADD3 R13, R13, R7, RZ ;  /* 0x000000070d0d7210 */ /* 0x000fe40007ffe0ff */
        /* <DEDUP_REMOVED lines=8> */
[----:B------:R-:W-:Y:S02]  /*0750*/  IMAD.IADD R5, R5, 0x1, R3 ;  /* 0x0000000105057824 */ /* 0x000fe400078e0203 */
[----:B------:R-:W-:Y:S02]  /*0760*/  IMAD R3, R8, UR4, RZ ;  /* 0x0000000408037c24 */ /* 0x000fe4000f8e02ff */
[----:B------:R-:W-:-:S04]  /*0770*/  IMAD.WIDE.U32 R4, R2, UR4, R4 ;  /* 0x0000000402047c25 */ /* 0x000fc8000f8e0004 */
[----:B------:R-:W-:Y:S01]  /*0780*/  IMAD R3, R2, UR5, R3 ;  /* 0x0000000502037c24 */ /* 0x000fe2000f8e0203 */
[----:B------:R-:W-:-:S04]  /*0790*/  IADD3 R2, P0, R4, UR6, RZ ;  /* 0x0000000604027c10 */ /* 0x000fc8000ff1e0ff */
[----:B------:R-:W-:-:S05]  /*07a0*/  IADD3.X R3, R5, UR7, R3, P0, !PT ;  /* 0x0000000705037c10 */ /* 0x000fca00087fe403 */
[----:B--2---:R-:W-:Y:S01]  /*07b0*/  STG.E.U8 desc[UR12][R2.64], R9 ;  /* 0x0000000902007986 */ /* 0x004fe2000c10110c */
[----:B------:R-:W-:Y:S05]  /*07c0*/  EXIT ;  /* 0x000000000000794d */ /* 0x000fea0003800000 */
        .weak           $__internal_7_$__cuda_sm20_div_s64
        .type           $__internal_7_$__cuda_sm20_div_s64,@function
        .size           $__internal_7_$__cuda_sm20_div_s64,(.L_x_691 - $__internal_7_$__cuda_sm20_div_s64)
$__internal_7_$__cuda_sm20_div_s64:
        /* <DEDUP_REMOVED lines=68> */
[----:B------:R-:W-:Y:S06]  /*0c10*/  RET.REL.NODEC R2 `(_ZN2at6native31max_unpooling3d_backward_kernelIaEEvPKT_lllNS_27GenericPackedTensorAccessorIlLm4ENS_16DefaultPtrTraitsElEENS5_IS2_Lm4ES6_lEEi) ;  /* 0xfffffff002f87950 */ /* 0x000fec0003c3ffff */
.L_x_23:
        /* <DEDUP_REMOVED lines=14> */
.L_x_691:


//--------------------- .text._ZN2at6native31max_unpooling3d_backward_kernelIhEEvPKT_lllNS_27GenericPackedTensorAccessorIlLm4ENS_16DefaultPtrTraitsElEENS5_IS2_Lm4ES6_lEEi --------------------------
	.section	.text._ZN2at6native31max_unpooling3d_backward_kernelIhEEvPKT_lllNS_27GenericPackedTensorAccessorIlLm4ENS_16DefaultPtrTraitsElEENS5_IS2_Lm4ES6_lEEi,"ax",@progbits
	.align	128
        .global         _ZN2at6native31max_unpooling3d_backward_kernelIhEEvPKT_lllNS_27GenericPackedTensorAccessorIlLm4ENS_16DefaultPtrTraitsElEENS5_IS2_Lm4ES6_lEEi
        .type           _ZN2at6native31max_unpooling3d_backward_kernelIhEEvPKT_lllNS_27GenericPackedTensorAccessorIlLm4ENS_16DefaultPtrTraitsElEENS5_IS2_Lm4ES6_lEEi,@function
        .size           _ZN2at6native31max_unpooling3d_backward_kernelIhEEvPKT_lllNS_27GenericPackedTensorAccessorIlLm4ENS_16DefaultPtrTraitsElEENS5_IS2_Lm4ES6_lEEi,(.L_x_692 - _ZN2at6native31max_unpooling3d_backward_kernelIhEEvPKT_lllNS_27GenericPackedTensorAccessorIlLm4ENS_16DefaultPtrTraitsElEENS5_IS2_Lm4ES6_lEEi)
        .other          _ZN2at6native31max_unpooling3d_backward_kernelIhEEvPKT_lllNS_27GenericPackedTensorAccessorIlLm4ENS_16DefaultPtrTraitsElEENS5_IS2_Lm4ES6_lEEi,@"STO_CUDA_ENTRY STV_DEFAULT"
_ZN2at6native31max_unpooling3d_backward_kernelIhEEvPKT_lllNS_27GenericPackedTensorAccessorIlLm4ENS_16DefaultPtrTraitsElEENS5_IS2_Lm4ES6_lEEi:
.text._ZN2at6native31max_unpooling3d_backward_kernelIhEEvPKT_lllNS_27GenericPackedTensorAccessorIlLm4ENS_16DefaultPtrTraitsElEENS5_IS2_Lm4ES6_lEEi:
        /* <DEDUP_REMOVED lines=8> */
[----:B------:R-:W-:Y:S05]  /*0080*/  CALL.REL.NOINC `($__internal_8_$__cuda_sm20_div_s64) ;  /* 0x0000000400d07944 */ /* 0x000fea0003c00000 */
[----:B------:R-:W0:Y:S01]  /*0090*/  LDC R3, c[0x0][0x288] ;  /* 0x0000a200ff037b82 */ /* 0x000e220000000800 */
[----:B------:R-:W-:Y:S02]  /*00a0*/  IADD3 R0, -R4, RZ, RZ ;  /* 0x000000ff04007210 */ /* 0x000fe40007ffe1ff */
[----:B------:R-:W-:-:S03]  /*00b0*/  MOV R2, R4 ;  /* 0x0000000400027202 */ /* 0x000fc60000000f00 */
[----:B0-----:R-:W-:Y:S01]  /*00c0*/  IMAD R4, R0, R3, UR4 ;  /* 0x0000000400047e24 */ /* 0x001fe2000f8e0203 */
[----:B------:R-:W-:Y:S06]  /*00d0*/  BRA `(.L_x_25) ;  /* 0x0000000000607947 */ /* 0x000fec0003800000 */
.L_x_24:
        /* <DEDUP_REMOVED lines=24> */
.L_x_25:
        /* <DEDUP_REMOVED lines=87> */
        .weak           $__internal_8_$__cuda_sm20_div_s64
        .type           $__internal_8_$__cuda_sm20_div_s64,@function
        .size           $__internal_8_$__cuda_sm20_div_s64,(.L_x_692 - $__internal_8_$__cuda_sm20_div_s64)
$__internal_8_$__cuda_sm20_div_s64:
        /* <DEDUP_REMOVED lines=68> */
[----:B------:R-:W-:Y:S06]  /*0c10*/  RET.REL.NODEC R2 `(_ZN2at6native31max_unpooling3d_backward_kernelIhEEvPKT_lllNS_27GenericPackedTensorAccessorIlLm4ENS_16DefaultPtrTraitsElEENS5_IS2_Lm4ES6_lEEi) ;  /* 0xfffffff002f87950 */ /* 0x000fec0003c3ffff */
.L_x_26:
        /* <DEDUP_REMOVED lines=14> */
.L_x_692:


//--------------------- .text._ZN2at6native31max_unpooling2d_backward_kernelIN3c108BFloat16EEEvlPKT_PKllllllPS4_ --------------------------
	.section	.text._ZN2at6native31max_unpooling2d_backward_kernelIN3c108BFloat16EEEvlPKT_PKllllllPS4_,"ax",@progbits
	.align	128
        .global         _ZN2at6native31max_unpooling2d_backward_kernelIN3c108BFloat16EEEvlPKT_PKllllllPS4_
        .type           _ZN2at6native31max_unpooling2d_backward_kernelIN3c108BFloat16EEEvlPKT_PKllllllPS4_,@function
        .size           _ZN2at6native31max_unpooling2d_backward_kernelIN3c108BFloat16EEEvlPKT_PKllllllPS4_,(.L_x_694 - _ZN2at6native31max_unpooling2d_backward_kernelIN3c108BFloat16EEEvlPKT_PKllllllPS4_)
        .other          _ZN2at6native31max_unpooling2d_backward_kernelIN3c108BFloat16EEEvlPKT_PKllllllPS4_,@"STO_CUDA_ENTRY STV_DEFAULT"
_ZN2at6native31max_unpooling2d_backward_kernelIN3c108BFloat16EEEvlPKT_PKllllllPS4_:
.text._ZN2at6native31max_unpooling2d_backward_kernelIN3c108BFloat16EEEvlPKT_PKllllllPS4_:
[----:B------:R-:W-:Y:S01]  /*0000*/  LDC R1, c[0x0][0x28] ;  /* 0x00000a00ff017b82 */ /* 0x000fe20000000800 */
[----:B------:R-:W0:Y:S07]  /*0010*/  S2R R2, SR_TID.X ;  /* 0x0000000000027919 */ /* 0x000e2e0000002100 */
[----:B------:R-:W0:Y:S01]  /*0020*/  S2UR UR4, SR_CTAID.X ;  /* 0x00000000000479c3 */ /* 0x000e220000002500 */
[----:B------:R-:W-:-:S07]  /*0030*/  IMAD.MOV.U32 R3, RZ, RZ, RZ ;  /* 0x000000ffff037224 */ /* 0x000fce00078e00ff */
[----:B------:R-:W0:Y:S02]  /*0040*/  LDC R7, c[0x0][RZ] ;  /* 0x00000000ff077b82 */ /* 0x000e240000000800 */
[----:B0-----:R-:W-:Y:S01]  /*0050*/  IMAD.WIDE.U32 R10, R7, UR4, R2 ;  /* 0x00000004070a7c25 */ /* 0x001fe2000f8e0002 */
[----:B------:R-:W-:Y:S02]  /*0060*/  ULDC.64 UR4, c[0x0][0x210] ;  /* 0x0000840000047ab9 */ /* 0x000fe40000000a00 */
[----:B------:R-:W-:-:S04]  /*0070*/  ISETP.GE.U32.AND P0, PT, R10, UR4, PT ;  /* 0x000000040a007c0c */ /* 0x000fc8000bf06070 */
[----:B------:R-:W-:-:S13]  /*0080*/  ISETP.GE.AND.EX P0, PT, R11, UR5, PT, P0 ;  /* 0x000000050b007c0c */ /* 0x000fda000bf06300 */
[----:B------:R-:W-:Y:S05]  /*0090*/  @P0 EXIT ;  /* 0x000000000000094d */ /* 0x000fea0003800000 */
[----:B------:R-:W-:Y:S01]  /*00a0*/  IMAD.MOV.U32 R21, RZ, RZ, R10 ;  /* 0x000000ffff157224 */ /* 0x000fe200078e000a */
[----:B------:R-:W-:Y:S01]  /*00b0*/  LOP3.LUT R5, RZ, R11, RZ, 0x33, !PT ;  /* 0x0000000bff057212 */ /* 0x000fe200078e33ff */
[----:B------:R-:W-:Y:S01]  /*00c0*/  ULDC.64 UR6, c[0x0][0x218] ;  /* 0x0000860000067ab9 */ /* 0x000fe20000000a00 */
[----:B------:R-:W-:Y:S01]  /*00d0*/  BSSY B0, `(.L_x_27) ;  /* 0x0000020000007945 */ /* 0x000fe20003800000 */
[----:B------:R-:W-:Y:S01]  /*00e0*/  MOV R0, UR6 ;  /* 0x0000000600007c02 */ /* 0x000fe20008000f00 */
[----:B------:R-:W-:Y:S01]  /*00f0*/  IMAD.U32 R2, RZ, RZ, UR7 ;  /* 0x00000007ff027e24 */ /* 0x000fe2000f8e00ff */
[----:B------:R-:W-:-:S04]  /*0100*/  LOP3.LUT R3, RZ, R21, RZ, 0x33, !PT ;  /* 0x00000015ff037212 */ /* 0x000fc800078e33ff */
[----:B------:R-:W-:Y:S01]  /*0110*/  IADD3 R3, P0, R3, UR4, RZ ;  /* 0x0000000403037c10 */ /* 0x000fe2000ff1e0ff */
[----:B------:R-:W-:Y:S02]  /*0120*/  ULDC UR4, c[0x0][0xc] ;  /* 0x0000030000047ab9 */ /* 0x000fe40000000800 */
[----:B------:R-:W-:Y:S01]  /*0130*/  IMAD R4, R7, UR4, RZ ;  /* 0x0000000407047c24 */ /* 0x000fe2000f8e02ff */
[----:B------:R-:W-:-:S04]  /*0140*/  IADD3.X R5, R5, UR5, RZ, P0, !PT ;  /* 0x0000000505057c10 */ /* 0x000fc800087fe4ff */
[----:B------:R-:W-:-:S13]  /*0150*/  ISETP.NE.U32.AND P0, PT, R5, RZ, PT ;  /* 0x000000ff0500720c */ /* 0x000fda0003f05070 */
[----:B------:R-:W-:Y:S05]  /*0160*/  @!P0 BRA `(.L_x_28) ;  /* 0x00000000000c8947 */ /* 0x000fea0003800000 */
[----:B------:R-:W-:-:S07]  /*0170*/  MOV R6, 0x190 ;  /* 0x0000019000067802 */ /* 0x000fce0000000f00 */
[----:B------:R-:W-:Y:S05]  /*0180*/  CALL.REL.NOINC `($__internal_10_$__cuda_sm20_div_u64) ;  /* 0x00000030003c7944 */ /* 0x000fea0003c00000 */
[----:B------:R-:W-:Y:S05]  /*0190*/  BRA `(.L_x_29) ;  /* 0x00000000004c7947 */ /* 0x000fea0003800000 */
.L_x_28:
[----:B------:R-:W0:Y:S01]  /*01a0*/  I2F.U32.RP R5, R4 ;  /* 0x0000000400057306 */ /* 0x000e220000209000 */
[----:B------:R-:W-:Y:S01]  /*01b0*/  IADD3 R9, RZ, -R4, RZ ;  /* 0x80000004ff097210 */ /* 0x000fe20007ffe0ff */
[----:B------:R-:W-:Y:S01]  /*01c0*/  HFMA2.MMA R29, -RZ, RZ, 0, 0 ;  /* 0x00000000ff1d7435 */ /* 0x000fe200000001ff */
[----:B------:R-:W-:-:S05]  /*01d0*/  ISETP.NE.U32.AND P2, PT, R4, RZ, PT ;  /* 0x000000ff0400720c */ /* 0x000fca0003f45070 */
[----:B0-----:R-:W0:Y:S02]  /*01e0*/  MUFU.RCP R5, R5 ;  /* 0x0000000500057308 */ /* 0x001e240000001000 */
[----:B0-----:R-:W-:-:S06]  /*01f0*/  VIADD R6, R5, 0xffffffe ;  /* 0x0ffffffe05067836 */ /* 0x001fcc0000000000 */
[----:B------:R0:W1:Y:S02]  /*0200*/  F2I.FTZ.U32.TRUNC.NTZ R7, R6 ;  /* 0x0000000600077305 */ /* 0x000064000021f000 */
[----:B0-----:R-:W-:Y:S02]  /*0210*/  IMAD.MOV.U32 R6, RZ, RZ, RZ ;  /* 0x000000ffff067224 */ /* 0x001fe400078e00ff */
[----:B-1----:R-:W-:-:S04]  /*0220*/  IMAD R9, R9, R7, RZ ;  /* 0x0000000709097224 */ /* 0x002fc800078e02ff */
[----:B------:R-:W-:-:S06]  /*0230*/  IMAD.HI.U32 R8, R7, R9, R6 ;  /* 0x0000000907087227 */ /* 0x000fcc00078e0006 */
[----:B------:R-:W-:-:S04]  /*0240*/  IMAD.HI.U32 R28, R8, R3, RZ ;  /* 0x00000003081c7227 */ /* 0x000fc800078e00ff */
[----:B------:R-:W-:-:S04]  /*0250*/  IMAD.MOV R7, RZ, RZ, -R28 ;  /* 0x000000ffff077224 */ /* 0x000fc800078e0a1c */
[----:B------:R-:W-:-:S05]  /*0260*/  IMAD R3, R4, R7, R3 ;  /* 0x0000000704037224 */ /* 0x000fca00078e0203 */
[----:B------:R-:W-:-:S13]  /*0270*/  ISETP.GE.U32.AND P0, PT, R3, R4, PT ;  /* 0x000000040300720c */ /* 0x000fda0003f06070 */
[----:B------:R-:W-:Y:S01]  /*0280*/  @P0 IADD3 R3, -R4, R3, RZ ;  /* 0x0000000304030210 */ /* 0x000fe20007ffe1ff */
[----:B------:R-:W-:-:S03]  /*0290*/  @P0 VIADD R28, R28, 0x1 ;  /* 0x000000011c1c0836 */ /* 0x000fc60000000000 */
[----:B------:R-:W-:-:S13]  /*02a0*/  ISETP.GE.U32.AND P1, PT, R3, R4, PT ;  /* 0x000000040300720c */ /* 0x000fda0003f26070 */
[----:B------:R-:W-:Y:S01]  /*02b0*/  @P1 VIADD R28, R28, 0x1 ;  /* 0x000000011c1c1836 */ /* 0x000fe20000000000 */
[----:B------:R-:W-:-:S07]  /*02c0*/  @!P2 LOP3.LUT R28, RZ, R4, RZ, 0x33, !PT ;  /* 0x00000004ff1ca212 */ /* 0x000fce00078e33ff */
.L_x_29:
[----:B------:R-:W-:Y:S05]  /*02d0*/  BSYNC B0 ;  /* 0x0000000000007941 */ /* 0x000fea0003800000 */
.L_x_27:
[----:B------:R-:W-:Y:S01]  /*02e0*/  VIADD R3, R28, 0x1 ;  /* 0x000000011c037836 */ /* 0x000fe20000000000 */
[----:B------:R-:W-:Y:S01]  /*02f0*/  ULDC.64 UR8, c[0x0][0x248] ;  /* 0x0000920000087ab9 */ /* 0x000fe20000000a00 */
[----:B------:R-:W-:Y:S01]  /*0300*/  ULDC.64 UR10, c[0x0][0x240] ;  /* 0x00009000000a7ab9 */ /* 0x000fe20000000a00 */
[----:B------:R-:W-:Y:S01]  /*0310*/  ULDC UR19, c[0x0][0x22c] ;  /* 0x00008b0000137ab9 */ /* 0x000fe20000000800 */
[----:B------:R-:W-:Y:S01]  /*0320*/  UIMAD UR6, UR9, UR10, URZ ;  /* 0x0000000a090672a4 */ /* 0x000fe2000f8e023f */
[----:B------:R-:W-:Y:S01]  /*0330*/  LOP3.LUT R3, R3, 0x3, RZ, 0xc0, !PT ;  /* 0x0000000303037812 */ /* 0x000fe200078ec0ff */
[----:B------:R-:W-:Y:S01]  /*0340*/  UIMAD.WIDE.U32 UR4, UR8, UR10, URZ ;  /* 0x0000000a080472a5 */ /* 0x000fe2000f8e003f */
[----:B------:R-:W-:Y:S01]  /*0350*/  BSSY B0, `(.L_x_30) ;  /* 0x0000097000007945 */ /* 0x000fe20003800000 */
[----:B------:R-:W-:Y:S01]  /*0360*/  UIMAD UR6, UR8, UR11, UR6 ;  /* 0x0000000b080672a4 */ /* 0x000fe2000f8e0206 */
[----:B------:R-:W-:Y:S01]  /*0370*/  ISETP.NE.U32.AND P0, PT, R3, RZ, PT ;  /* 0x000000ff0300720c */ /* 0x000fe20003f05070 */
[----:B------:R-:W-:Y:S01]  /*0380*/  ULDC UR29, c[0x0][0x228] ;  /* 0x00008a00001d7ab9 */ /* 0x000fe20000000800 */
[----:B------:R-:W-:Y:S01]  /*0390*/  ULDC.64 UR8, c[0x0][0x208] ;  /* 0x0000820000087ab9 */ /* 0x000fe20000000a00 */
[----:B------:R-:W-:Y:S01]  /*03a0*/  UIADD3 UR6, UR5, UR6, URZ ;  /* 0x0000000605067290 */ /* 0x000fe2000fffe03f */
[----:B------:R-:W-:Y:S01]  /*03b0*/  ISETP.NE.AND.EX P0, PT, RZ, RZ, PT, P0 ;  /* 0x000000ffff00720c */ /* 0x000fe20003f05300 */
[----:B------:R-:W-:Y:S01]  /*03c0*/  ULDC UR7, c[0x0][0x23c] ;  /* 0x00008f0000077ab9 */ /* 0x000fe20000000800 */
[----:B------:R-:W-:Y:S01]  /*03d0*/  ULDC UR16, c[0x0][0x238] ;  /* 0x00008e0000107ab9 */ /* 0x000fe20000000800 */
[----:B------:R-:W-:Y:S01]  /*03e0*/  ULDC UR17, c[0x0][0x234] ;  /* 0x00008d0000117ab9 */ /* 0x000fe20000000800 */
[----:B------:R-:W-:Y:S01]  /*03f0*/  ULDC UR18, c[0x0][0x230] ;  /* 0x00008c0000127ab9 */ /* 0x000fe20000000800 */
[----:B------:R-:W-:Y:S01]  /*0400*/  ULDC.64 UR20, c[0x0][0x220] ;  /* 0x0000880000147ab9 */ /* 0x000fe20000000a00 */
[----:B------:R-:W-:-:S07]  /*0410*/  ULDC.64 UR22, c[0x0][0x250] ;  /* 0x0000940000167ab9 */ /* 0x000fce0000000a00 */
[----:B------:R-:W-:Y:S05]  /*0420*/  @!P0 BRA `(.L_x_31) ;  /* 0x0000000800248947 */ /* 0x000fea0003800000 */
[----:B------:R-:W-:Y:S01]  /*0430*/  CS2R R12, SRZ ;  /* 0x00000000000c7805 */ /* 0x000fe2000001ff00 */
[----:B------:R-:W-:-:S07]  /*0440*/  IMAD.MOV.U32 R15, RZ, RZ, R21 ;  /* 0x000000ffff0f7224 */ /* 0x000fce00078e0015 */
.L_x_41:
[----:B------:R-:W-:Y:S01]  /*0450*/  SHF.R.S32.HI R14, RZ, 0x1f, R15 ;  /* 0x0000001fff0e7819 */ /* 0x000fe2000001140f */
[----:B------:R-:W-:Y:S03]  /*0460*/  BSSY B1, `(.L_x_32) ;  /* 0x000001f000017945 */ /* 0x000fe60003800000 */
[----:B------:R-:W-:-:S04]  /*0470*/  LOP3.LUT R5, R14, UR7, RZ, 0xfc, !PT ;  /* 0x000000070e057c12 */ /* 0x000fc8000f8efcff */
[----:B------:R-:W-:-:S13]  /*0480*/  ISETP.NE.U32.AND P0, PT, R5, RZ, PT ;  /* 0x000000ff0500720c */ /* 0x000fda0003f05070 */
[----:B0-----:R-:W-:Y:S05]  /*0490*/  @!P0 BRA `(.L_x_33) ;  /* 0x0000000000208947 */ /* 0x001fea0003800000 */
[----:B------:R-:W-:Y:S01]  /*04a0*/  ULDC.64 UR10, c[0x0][0x238] ;  /* 0x00008e00000a7ab9 */ /* 0x000fe20000000a00 */
[----:B------:R-:W-:Y:S01]  /*04b0*/  MOV R8, R15 ;  /* 0x0000000f00087202 */ /* 0x000fe20000000f00 */
[----:B------:R-:W-:Y:S01]  /*04c0*/  IMAD.U32 R7, RZ, RZ, UR10 ;  /* 0x0000000aff077e24 */ /* 0x000fe2000f8e00ff */
[----:B------:R-:W-:Y:S01]  /*04d0*/  MOV R9, R14 ;  /* 0x0000000e00097202 */ /* 0x000fe20000000f00 */
[----:B------:R-:W-:Y:S01]  /*04e0*/  IMAD.U32 R5, RZ, RZ, UR11 ;  /* 0x0000000bff057e24 */ /* 0x000fe2000f8e00ff */
[----:B------:R-:W-:-:S07]  /*04f0*/  MOV R6, 0x510 ;  /* 0x0000051000067802 */ /* 0x000fce0000000f00 */
[----:B------:R-:W-:Y:S05]  /*0500*/  CALL.REL.NOINC `($__internal_9_$__cuda_sm20_div_s64) ;  /* 0x0000002800107944 */ /* 0x000fea0003c00000 */
[----:B------:R-:W-:Y:S05]  /*0510*/  BRA `(.L_x_34) ;  /* 0x00000000004c7947 */ /* 0x000fea0003800000 */
.L_x_33:
[----:B------:R-:W0:Y:S01]  /*0520*/  I2F.U32.RP R5, UR16 ;  /* 0x0000001000057d06 */ /* 0x000e220008209000 */
[----:B------:R-:W-:-:S07]  /*0530*/  ISETP.NE.U32.AND P2, PT, RZ, UR16, PT ;  /* 0x00000010ff007c0c */ /* 0x000fce000bf45070 */
[----:B0-----:R-:W0:Y:S02]  /*0540*/  MUFU.RCP R5, R5 ;  /* 0x0000000500057308 */ /* 0x001e240000001000 */
[----:B0-----:R-:W-:-:S06]  /*0550*/  VIADD R6, R5, 0xffffffe ;  /* 0x0ffffffe05067836 */ /* 0x001fcc0000000000 */
[----:B------:R0:W1:Y:S02]  /*0560*/  F2I.FTZ.U32.TRUNC.NTZ R7, R6 ;  /* 0x0000000600077305 */ /* 0x000064000021f000 */
[----:B0-----:R-:W-:Y:S01]  /*0570*/  HFMA2.MMA R6, -RZ, RZ, 0, 0 ;  /* 0x00000000ff067435 */ /* 0x001fe200000001ff */
[----:B-1----:R-:W-:-:S04]  /*0580*/  IMAD.MOV R9, RZ, RZ, -R7 ;  /* 0x000000ffff097224 */ /* 0x002fc800078e0a07 */
[----:B------:R-:W-:-:S05]  /*0590*/  IMAD R9, R9, UR16, RZ ;  /* 0x0000001009097c24 */ /* 0x000fca000f8e02ff */
[----:B------:R-:W-:-:S04]  /*05a0*/  IMAD.HI.U32 R8, R7, R9, R6 ;  /* 0x0000000907087227 */ /* 0x000fc800078e0006 */
[----:B------:R-:W-:Y:S02]  /*05b0*/  IMAD.MOV.U32 R9, RZ, RZ, RZ ;  /* 0x000000ffff097224 */ /* 0x000fe400078e00ff */
[----:B------:R-:W-:-:S04]  /*05c0*/  IMAD.HI.U32 R8, R8, R15, RZ ;  /* 0x0000000f08087227 */ /* 0x000fc800078e00ff */
[----:B------:R-:W-:-:S04]  /*05d0*/  IMAD.MOV R10, RZ, RZ, -R8 ;  /* 0x000000ffff0a7224 */ /* 0x000fc800078e0a08 */
[----:B------:R-:W-:-:S05]  /*05e0*/  IMAD R7, R10, UR16, R15 ;  /* 0x000000100a077c24 */ /* 0x000fca000f8e020f */
[----:B------:R-:W-:-:S13]  /*05f0*/  ISETP.GE.U32.AND P0, PT, R7, UR16, PT ;  /* 0x0000001007007c0c */ /* 0x000fda000bf06070 */
[----:B------:R-:W-:Y:S01]  /*0600*/  @P0 VIADD R7, R7, -UR16 ;  /* 0x8000001007070c36 */ /* 0x000fe20008000000 */
[----:B------:R-:W-:-:S04]  /*0610*/  @P0 IADD3 R8, R8, 0x1, RZ ;  /* 0x0000000108080810 */ /* 0x000fc80007ffe0ff */
[----:B------:R-:W-:-:S13]  /*0620*/  ISETP.GE.U32.AND P1, PT, R7, UR16, PT ;  /* 0x0000001007007c0c */ /* 0x000fda000bf26070 */
[----:B------:R-:W-:Y:S01]  /*0630*/  @P1 VIADD R8, R8, 0x1 ;  /* 0x0000000108081836 */ /* 0x000fe20000000000 */
[----:B------:R-:W-:-:S07]  /*0640*/  @!P2 LOP3.LUT R8, RZ, UR16, RZ, 0x33, !PT ;  /* 0x00000010ff08ac12 */ /* 0x000fce000f8e33ff */
.L_x_34:
[----:B------:R-:W-:Y:S05]  /*0650*/  BSYNC B1 ;  /* 0x0000000000017941 */ /* 0x000fea0003800000 */
.L_x_32:
[----:B------:R-:W-:Y:S01]  /*0660*/  LOP3.LUT R5, R9, UR17, RZ, 0xfc, !PT ;  /* 0x0000001109057c12 */ /* 0x000fe2000f8efcff */
[----:B------:R-:W-:Y:S03]  /*0670*/  BSSY B1, `(.L_x_35) ;  /* 0x000001e000017945 */ /* 0x000fe60003800000 */
[----:B------:R-:W-:-:S13]  /*0680*/  ISETP.NE.U32.AND P0, PT, R5, RZ, PT ;  /* 0x000000ff0500720c */ /* 0x000fda0003f05070 */
[----:B------:R-:W-:Y:S05]  /*0690*/  @!P0 BRA `(.L_x_36) ;  /* 0x0000000000208947 */ /* 0x000fea0003800000 */
[----:B------:R-:W-:Y:S01]  /*06a0*/  ULDC.64 UR10, c[0x0][0x230] ;  /* 0x00008c00000a7ab9 */ /* 0x000fe20000000a00 */
[----:B------:R-:W-:Y:S01]  /*06b0*/  MOV R6, 0x6f0 ;  /* 0x000006f000067802 */ /* 0x000fe20000000f00 */
[----:B------:R-:W-:Y:S01]  /*06c0*/  IMAD.U32 R5, RZ, RZ, UR11 ;  /* 0x0000000bff057e24 */ /* 0x000fe2000f8e00ff */
[----:B------:R-:W-:-:S07]  /*06d0*/  MOV R7, UR10 ;  /* 0x0000000a00077c02 */ /* 0x000fce0008000f00 */
[----:B------:R-:W-:Y:S05]  /*06e0*/  CALL.REL.NOINC `($__internal_9_$__cuda_sm20_div_s64) ;  /* 0x0000002400987944 */ /* 0x000fea0003c00000 */
[----:B------:R-:W-:Y:S01]  /*06f0*/  IMAD.MOV.U32 R16, RZ, RZ, R8 ;  /* 0x000000ffff107224 */ /* 0x000fe200078e0008 */
[----:B------:R-:W-:Y:S01]  /*0700*/  MOV R17, R9 ;  /* 0x0000000900117202 */ /* 0x000fe20000000f00 */
[----:B------:R-:W-:Y:S06]  /*0710*/  BRA `(.L_x_37) ;  /* 0x00000000004c7947 */ /* 0x000fec0003800000 */
.L_x_36:
[----:B------:R-:W0:Y:S01]  /*0720*/  I2F.U32.RP R5, UR18 ;  /* 0x0000001200057d06 */ /* 0x000e220008209000 */
[----:B------:R-:W-:Y:S01]  /*0730*/  ISETP.NE.U32.AND P2, PT, RZ, UR18, PT ;  /* 0x00000012ff007c0c */ /* 0x000fe2000bf45070 */
[----:B------:R-:W-:-:S06]  /*0740*/  IMAD.MOV.U32 R17, RZ, RZ, RZ ;  /* 0x000000ffff117224 */ /* 0x000fcc00078e00ff */
[----:B0-----:R-:W0:Y:S02]  /*0750*/  MUFU.RCP R5, R5 ;  /* 0x0000000500057308 */ /* 0x001e240000001000 */
[----:B0-----:R-:W-:-:S06]  /*0760*/  VIADD R6, R5, 0xffffffe ;  /* 0x0ffffffe05067836 */ /* 0x001fcc0000000000 */
[----:B------:R0:W1:Y:S02]  /*0770*/  F2I.FTZ.U32.TRUNC.NTZ R7, R6 ;  /* 0x0000000600077305 */ /* 0x000064000021f000 */
[----:B0-----:R-:W-:Y:S01]  /*0780*/  HFMA2.MMA R6, -RZ, RZ, 0, 0 ;  /* 0x00000000ff067435 */ /* 0x001fe200000001ff */
[----:B-1----:R-:W-:-:S04]  /*0790*/  IMAD.MOV R9, RZ, RZ, -R7 ;  /* 0x000000ffff097224 */ /* 0x002fc800078e0a07 */
[----:B------:R-:W-:-:S05]  /*07a0*/  IMAD R9, R9, UR18, RZ ;  /* 0x0000001209097c24 */ /* 0x000fca000f8e02ff */
[----:B------:R-:W-:-:S06]  /*07b0*/  IMAD.HI.U32 R7, R7, R9, R6 ;  /* 0x0000000907077227 */ /* 0x000fcc00078e0006 */
        /* <DEDUP_REMOVED lines=9> */
.L_x_37:
[----:B------:R-:W-:Y:S05]  /*0850*/  BSYNC B1 ;  /* 0x0000000000017941 */ /* 0x000fea0003800000 */
.L_x_35:
[----:B------:R-:W-:Y:S01]  /*0860*/  LOP3.LUT R5, R17, UR19, RZ, 0xfc, !PT ;  /* 0x0000001311057c12 */ /* 0x000fe2000f8efcff */
[----:B------:R-:W-:Y:S03]  /*0870*/  BSSY B1, `(.L_x_38) ;  /* 0x0000024000017945 */ /* 0x000fe60003800000 */
[----:B------:R-:W-:-:S13]  /*0880*/  ISETP.NE.U32.AND P0, PT, R5, RZ, PT ;  /* 0x000000ff0500720c */ /* 0x000fda0003f05070 */
[----:B------:R-:W-:Y:S05]  /*0890*/  @!P0 BRA `(.L_x_39) ;  /* 0x0000000000308947 */ /* 0x000fea0003800000 */
[----:B------:R-:W-:Y:S01]  /*08a0*/  ULDC.64 UR10, c[0x0][0x228] ;  /* 0x00008a00000a7ab9 */ /* 0x000fe20000000a00 */
[----:B------:R-:W-:Y:S01]  /*08b0*/  MOV R8, R16 ;  /* 0x0000001000087202 */ /* 0x000fe20000000f00 */
[----:B------:R-:W-:Y:S01]  /*08c0*/  IMAD.U32 R7, RZ, RZ, UR10 ;  /* 0x0000000aff077e24 */ /* 0x000fe2000f8e00ff */
[----:B------:R-:W-:Y:S01]  /*08d0*/  MOV R9, R17 ;  /* 0x0000001100097202 */ /* 0x000fe20000000f00 */
[----:B------:R-:W-:Y:S01]  /*08e0*/  IMAD.U32 R5, RZ, RZ, UR11 ;  /* 0x0000000bff057e24 */ /* 0x000fe2000f8e00ff */
[----:B------:R-:W-:-:S07]  /*08f0*/  MOV R6, 0x910 ;  /* 0x0000091000067802 */ /* 0x000fce0000000f00 */
[----:B------:R-:W-:Y:S05]  /*0900*/  CALL.REL.NOINC `($__internal_9_$__cuda_sm20_div_s64) ;  /* 0x0000002400107944 */ /* 0x000fea0003c00000 */
[----:B------:R-:W-:Y:S01]  /*0910*/  IMAD.MOV R17, RZ, RZ, -R8 ;  /* 0x000000ffff117224 */ /* 0x000fe200078e0a08 */
[----:B------:R-:W-:Y:S01]  /*0920*/  MOV R10, R8 ;  /* 0x00000008000a7202 */ /* 0x000fe20000000f00 */
[----:B------:R-:W-:-:S04]  /*0930*/  IMAD.U32 R5, RZ, RZ, UR29 ;  /* 0x0000001dff057e24 */ /* 0x000fc8000f8e00ff */
[----:B------:R-:W-:Y:S01]  /*0940*/  IMAD R17, R17, R5, R16 ;  /* 0x0000000511117224 */ /* 0x000fe200078e0210 */
[----:B------:R-:W-:Y:S06]  /*0950*/  BRA `(.L_x_40) ;  /* 0x0000000000547947 */ /* 0x000fec0003800000 */
.L_x_39:
[----:B------:R-:W-:-:S04]  /*0960*/  IMAD.U32 R5, RZ, RZ, UR29 ;  /* 0x0000001dff057e24 */ /* 0x000fc8000f8e00ff */
[----:B------:R-:W0:Y:S01]  /*0970*/  I2F.U32.RP R8, R5 ;  /* 0x0000000500087306 */ /* 0x000e220000209000 */
[----:B------:R-:W-:-:S07]  /*0980*/  ISETP.NE.U32.AND P2, PT, R5, RZ, PT ;  /* 0x000000ff0500720c */ /* 0x000fce0003f45070 */
[----:B0-----:R-:W0:Y:S02]  /*0990*/  MUFU.RCP R8, R8 ;  /* 0x0000000800087308 */ /* 0x001e240000001000 */
[----:B0-----:R-:W-:-:S06]  /*09a0*/  VIADD R6, R8, 0xffffffe ;  /* 0x0ffffffe08067836 */ /* 0x001fcc0000000000 */
[----:B------:R0:W1:Y:S02]  /*09b0*/  F2I.FTZ.U32.TRUNC.NTZ R7, R6 ;  /* 0x0000000600077305 */ /* 0x000064000021f000 */
[----:B0-----:R-:W-:Y:S02]  /*09c0*/  IMAD.MOV.U32 R6, RZ, RZ, RZ ;  /* 0x000000ffff067224 */ /* 0x001fe400078e00ff */
[----:B-1----:R-:W-:-:S05]  /*09d0*/  IMAD R9, R7, R5, RZ ;  /* 0x0000000507097224 */ /* 0x002fca00078e02ff */
[----:B------:R-:W-:-:S05]  /*09e0*/  IADD3 R9, -R9, RZ, RZ ;  /* 0x000000ff09097210 */ /* 0x000fca0007ffe1ff */
[----:B------:R-:W-:-:S06]  /*09f0*/  IMAD.HI.U32 R7, R7, R9, R6 ;  /* 0x0000000907077227 */ /* 0x000fcc00078e0006 */
[----:B------:R-:W-:-:S04]  /*0a00*/  IMAD.HI.U32 R10, R7, R16, RZ ;  /* 0x00000010070a7227 */ /* 0x000fc800078e00ff */
[----:B------:R-:W-:-:S04]  /*0a10*/  IMAD.MOV R18, RZ, RZ, -R10 ;  /* 0x000000ffff127224 */ /* 0x000fc800078e0a0a */
[----:B------:R-:W-:-:S05]  /*0a20*/  IMAD R18, R5, R18, R16 ;  /* 0x0000001205127224 */ /* 0x000fca00078e0210 */
[----:B------:R-:W-:-:S13]  /*0a30*/  ISETP.GE.U32.AND P0, PT, R18, R5, PT ;  /* 0x000000051200720c */ /* 0x000fda0003f06070 */
[----:B------:R-:W-:Y:S01]  /*0a40*/  @P0 IADD3 R18, R18, -R5, RZ ;  /* 0x8000000512120210 */ /* 0x000fe20007ffe0ff */
[----:B------:R-:W-:-:S03]  /*0a50*/  @P0 VIADD R10, R10, 0x1 ;  /* 0x000000010a0a0836 */ /* 0x000fc60000000000 */
[----:B------:R-:W-:-:S13]  /*0a60*/  ISETP.GE.U32.AND P1, PT, R18, R5, PT ;  /* 0x000000051200720c */ /* 0x000fda0003f26070 */
[----:B------:R-:W-:Y:S01]  /*0a70*/  @P1 VIADD R10, R10, 0x1 ;  /* 0x000000010a0a1836 */ /* 0x000fe20000000000 */
[----:B------:R-:W-:-:S04]  /*0a80*/  @!P2 LOP3.LUT R10, RZ, R5, RZ, 0x33, !PT ;  /* 0x00000005ff0aa212 */ /* 0x000fc800078e33ff */
[----:B------:R-:W-:-:S05]  /*0a90*/  IADD3 R17, -R10, RZ, RZ ;  /* 0x000000ff0a117210 */ /* 0x000fca0007ffe1ff */
[----:B------:R-:W-:-:S07]  /*0aa0*/  IMAD R17, R5, R17, R16 ;  /* 0x0000001105117224 */ /* 0x000fce00078e0210 */
.L_x_40:
[----:B------:R-:W-:Y:S05]  /*0ab0*/  BSYNC B1 ;  /* 0x0000000000017941 */ /* 0x000fea0003800000 */
.L_x_38:
[----:B------:R-:W-:-:S04]  /*0ac0*/  LEA R8, P0, R15, UR20, 0x3 ;  /* 0x000000140f087c11 */ /* 0x000fc8000f8018ff */
[----:B------:R-:W-:-:S06]  /*0ad0*/  LEA.HI.X R9, R15, UR21, R14, 0x3, P0 ;  /* 0x000000150f097c11 */ /* 0x000fcc00080f1c0e */
[----:B------:R-:W2:Y:S01]  /*0ae0*/  LDG.E R9, desc[UR8][R8.64] ;  /* 0x0000000808097981 */ /* 0x000ea2000c1e1900 */
[----:B------:R-:W-:Y:S02]  /*0af0*/  SHF.R.S32.HI R6, RZ, 0x1f, R10 ;  /* 0x0000001fff067819 */ /* 0x000fe4000001140a */
[----:B------:R-:W-:-:S03]  /*0b00*/  SHF.R.S32.HI R7, RZ, 0x1f, R17 ;  /* 0x0000001fff077819 */ /* 0x000fc60000011411 */
[----:B------:R-:W-:Y:S02]  /*0b10*/  IMAD R19, R6, R5, RZ ;  /* 0x0000000506137224 */ /* 0x000fe400078e02ff */
[----:B------:R-:W-:-:S04]  /*0b20*/  IMAD.MOV.U32 R6, RZ, RZ, R17 ;  /* 0x000000ffff067224 */ /* 0x000fc800078e0011 */
[----:B------:R-:W-:-:S04]  /*0b30*/  IMAD.WIDE.U32 R6, R10, R5, R6 ;  /* 0x000000050a067225 */ /* 0x000fc800078e0006 */
[----:B------:R-:W-:Y:S02]  /*0b40*/  IMAD R5, R10, UR19, R19 ;  /* 0x000000130a057c24 */ /* 0x000fe4000f8e0213 */
[C---:B------:R-:W-:Y:S02]  /*0b50*/  IMAD R10, R6.reuse, UR6, RZ ;  /* 0x00000006060a7c24 */ /* 0x040fe4000f8e02ff */
[----:B------:R-:W-:Y:S02]  /*0b60*/  IMAD.IADD R5, R7, 0x1, R5 ;  /* 0x0000000107057824 */ /* 0x000fe400078e0205 */
[----:B------:R-:W-:-:S04]  /*0b70*/  IMAD.WIDE.U32 R6, R6, UR4, RZ ;  /* 0x0000000406067c25 */ /* 0x000fc8000f8e00ff */
[----:B------:R-:W-:Y:S01]  /*0b80*/  IMAD R17, R5, UR4, R10 ;  /* 0x0000000405117c24 */ /* 0x000fe2000f8e020a */
[----:B------:R-:W-:-:S04]  /*0b90*/  LEA R0, P0, R6, R0, 0x1 ;  /* 0x0000000006007211 */ /* 0x000fc800078008ff */
[----:B------:R-:W-:-:S04]  /*0ba0*/  IADD3 R7, R7, R17, RZ ;  /* 0x0000001107077210 */ /* 0x000fc80007ffe0ff */
[----:B------:R-:W-:Y:S02]  /*0bb0*/  LEA.HI.X R2, R6, R2, R7, 0x1, P0 ;  /* 0x0000000206027211 */ /* 0x000fe400000f0c07 */
[----:B--2---:R-:W-:-:S04]  /*0bc0*/  SHF.R.S64 R5, RZ, 0x1f, R9 ;  /* 0x0000001fff057819 */ /* 0x004fc80000001009 */
[----:B------:R-:W-:-:S04]  /*0bd0*/  IADD3 R8, P1, R5, R0, RZ ;  /* 0x0000000005087210 */ /* 0x000fc80007f3e0ff */
[----:B------:R-:W-:-:S06]  /*0be0*/  LEA.HI.X.SX32 R9, R9, R2, 0x1, P1 ;  /* 0x0000000209097211 */ /* 0x000fcc00008f0eff */
[----:B------:R-:W2:Y:S01]  /*0bf0*/  LDG.E.U16 R9, desc[UR8][R8.64] ;  /* 0x0000000808097981 */ /* 0x000ea2000c1e1500 */
[C---:B------:R-:W-:Y:S02]  /*0c00*/  LEA R6, P0, R15.reuse, UR22, 0x1 ;  /* 0x000000160f067c11 */ /* 0x040fe4000f8008ff */
[----:B------:R-:W-:Y:S02]  /*0c10*/  IADD3 R21, P1, R4, R21, RZ ;  /* 0x0000001504157210 */ /* 0x000fe40007f3e0ff */
[----:B------:R-:W-:Y:S02]  /*0c20*/  LEA.HI.X R7, R15, UR23, R14, 0x1, P0 ;  /* 0x000000170f077c11 */ /* 0x000fe400080f0c0e */
[----:B------:R-:W-:Y:S01]  /*0c30*/  IADD3 R3, P0, R3, -0x1, RZ ;  /* 0xffffffff03037810 */ /* 0x000fe20007f1e0ff */
[----:B------:R-:W-:Y:S01]  /*0c40*/  IMAD.X R11, RZ, RZ, R11, P1 ;  /* 0x000000ffff0b7224 */ /* 0x000fe200008e060b */
[----:B------:R-:W-:Y:S02]  /*0c50*/  IADD3 R13, P2, RZ, R13, RZ ;  /* 0x0000000dff0d7210 */ /* 0x000fe40007f5e0ff */
[----:B------:R-:W-:-:S02]  /*0c60*/  IADD3.X R12, R12, -0x1, RZ, P0, !PT ;  /* 0xffffffff0c0c7810 */ /* 0x000fc400007fe4ff */
[----:B------:R-:W-:Y:S01]  /*0c70*/  ISETP.NE.U32.AND P0, PT, R3, RZ, PT ;  /* 0x000000ff0300720c */ /* 0x000fe20003f05070 */
[----:B------:R-:W-:-:S03]  /*0c80*/  IMAD.X R15, R4, 0x1, R15, P2 ;  /* 0x00000001040f7824 */ /* 0x000fc600010e060f */
[----:B------:R-:W-:Y:S01]  /*0c90*/  ISETP.NE.AND.EX P0, PT, R12, RZ, PT, P0 ;  /* 0x000000ff0c00720c */ /* 0x000fe20003f05300 */
[----:B--2---:R0:W-:-:S12]  /*0ca0*/  STG.E.U16 desc[UR8][R6.64], R9 ;  /* 0x0000000906007986 */ /* 0x0041d8000c101508 */
[----:B------:R-:W-:Y:S05]  /*0cb0*/  @P0 BRA `(.L_x_41) ;  /* 0xfffffff400e40947 */ /* 0x000fea000383ffff */
.L_x_31:
[----:B------:R-:W-:Y:S05]  /*0cc0*/  BSYNC B0 ;  /* 0x0000000000007941 */ /* 0x000fea0003800000 */
.L_x_30:
[----:B------:R-:W-:Y:S01]  /*0cd0*/  ISETP.GE.U32.AND P0, PT, R28, 0x3, PT ;  /* 0x000000031c00780c */ /* 0x000fe20003f06070 */
[----:B------:R-:W-:Y:S01]  /*0ce0*/  ULDC UR28, c[0x0][0x22c] ;  /* 0x00008b00001c7ab9 */ /* 0x000fe20000000800 */
[----:B------:R-:W-:Y:S01]  /*0cf0*/  ULDC UR30, c[0x0][0x228] ;  /* 0x00008a00001e7ab9 */ /* 0x000fe20000000800 */
[----:B------:R-:W-:Y:S01]  /*0d00*/  ULDC UR24, c[0x0][0x23c] ;  /* 0x00008f0000187ab9 */ /* 0x000fe20000000800 */
[----:B------:R-:W-:Y:S01]  /*0d10*/  ISETP.GE.U32.AND.EX P0, PT, R29, RZ, PT, P0 ;  /* 0x000000ff1d00720c */ /* 0x000fe20003f06100 */
[----:B------:R-:W-:Y:S01]  /*0d20*/  ULDC UR25, c[0x0][0x238] ;  /* 0x00008e0000197ab9 */ /* 0x000fe20000000800 */
[----:B------:R-:W-:Y:S01]  /*0d30*/  ULDC UR26, c[0x0][0x234] ;  /* 0x00008d00001a7ab9 */ /* 0x000fe20000000800 */
[----:B------:R-:W-:Y:S01]  /*0d40*/  ULDC UR27, c[0x0][0x230] ;  /* 0x00008c00001b7ab9 */ /* 0x000fe20000000800 */
[----:B------:R-:W-:Y:S01]  /*0d50*/  ULDC.64 UR10, c[0x0][0x220] ;  /* 0x00008800000a7ab9 */ /* 0x000fe20000000a00 */
[----:B------:R-:W-:Y:S01]  /*0d60*/  ULDC.64 UR12, c[0x0][0x250] ;  /* 0x00009400000c7ab9 */ /* 0x000fe20000000a00 */
[----:B------:R-:W-:-:S07]  /*0d70*/  ULDC.64 UR14, c[0x0][0x210] ;  /* 0x00008400000e7ab9 */ /* 0x000fce0000000a00 */
[----:B------:R-:W-:Y:S05]  /*0d80*/  @!P0 EXIT ;  /* 0x000000000000894d */ /* 0x000fea0003800000 */
[----:B------:R-:W-:Y:S01]  /*0d90*/  BSSY B0, `(.L_x_42) ;  /* 0x00001fa000007945 */ /* 0x000fe20003800000 */
.L_x_79:
[----:B------:R-:W-:Y:S01]  /*0da0*/  SHF.R.S32.HI R20, RZ, 0x1f, R21 ;  /* 0x0000001fff147819 */ /* 0x000fe20000011415 */
[----:B------:R-:W-:Y:S03]  /*0db0*/  BSSY B1, `(.L_x_43) ;  /* 0x000001f000017945 */ /* 0x000fe60003800000 */
[----:B------:R-:W-:-:S04]  /*0dc0*/  LOP3.LUT R3, R20, UR24, RZ, 0xfc, !PT ;  /* 0x0000001814037c12 */ /* 0x000fc8000f8efcff */
[----:B------:R-:W-:-:S13]  /*0dd0*/  ISETP.NE.U32.AND P0, PT, R3, RZ, PT ;  /* 0x000000ff0300720c */ /* 0x000fda0003f05070 */
[----:B-1----:R-:W-:Y:S05]  /*0de0*/  @!P0 BRA `(.L_x_44) ;  /* 0x0000000000208947 */ /* 0x002fea0003800000 */
[----:B------:R-:W-:Y:S01]  /*0df0*/  ULDC.64 UR16, c[0x0][0x238] ;  /* 0x00008e0000107ab9 */ /* 0x000fe20000000a00 */
[----:B------:R-:W-:Y:S01]  /*0e00*/  MOV R8, R21 ;  /* 0x0000001500087202 */ /* 0x000fe20000000f00 */
[----:B0-----:R-:W-:Y:S01]  /*0e10*/  IMAD.U32 R7, RZ, RZ, UR16 ;  /* 0x00000010ff077e24 */ /* 0x001fe2000f8e00ff */
[----:B------:R-:W-:Y:S01]  /*0e20*/  MOV R9, R20 ;  /* 0x0000001400097202 */ /* 0x000fe20000000f00 */
[----:B------:R-:W-:Y:S01]  /*0e30*/  IMAD.U32 R5, RZ, RZ, UR17 ;  /* 0x00000011ff057e24 */ /* 0x000fe2000f8e00ff */
[----:B------:R-:W-:-:S07]  /*0e40*/  MOV R6, 0xe60 ;  /* 0x00000e6000067802 */ /* 0x000fce0000000f00 */
[----:B------:R-:W-:Y:S05]  /*0e50*/  CALL.REL.NOINC `($__internal_9_$__cuda_sm20_div_s64) ;  /* 0x0000001c00bc7944 */ /* 0x000fea0003c00000 */
[----:B------:R-:W-:Y:S05]  /*0e60*/  BRA `(.L_x_45) ;  /* 0x00000000004c7947 */ /* 0x000fea0003800000 */
.L_x_44:
[----:B------:R-:W1:Y:S01]  /*0e70*/  I2F.U32.RP R5, UR25 ;  /* 0x0000001900057d06 */ /* 0x000e620008209000 */
[----:B0-----:R-:W-:Y:S01]  /*0e80*/  HFMA2.MMA R6, -RZ, RZ, 0, 0 ;  /* 0x00000000ff067435 */ /* 0x001fe200000001ff */
[----:B------:R-:W-:Y:S01]  /*0e90*/  ISETP.NE.U32.AND P2, PT, RZ, UR25, PT ;  /* 0x00000019ff007c0c */ /* 0x000fe2000bf45070 */
[----:B------:R-:W-:-:S05]  /*0ea0*/  IMAD.MOV.U32 R9, RZ, RZ, RZ ;  /* 0x000000ffff097224 */ /* 0x000fca00078e00ff */
[----:B-1----:R-:W0:Y:S02]  /*0eb0*/  MUFU.RCP R5, R5 ;  /* 0x0000000500057308 */ /* 0x002e240000001000 */
[----:B0-----:R-:W-:-:S06]  /*0ec0*/  VIADD R7, R5, 0xffffffe ;  /* 0x0ffffffe05077836 */ /* 0x001fcc0000000000 */
[----:B------:R-:W0:Y:S02]  /*0ed0*/  F2I.FTZ.U32.TRUNC.NTZ R7, R7 ;  /* 0x0000000700077305 */ /* 0x000e24000021f000 */
[----:B0-----:R-:W-:-:S04]  /*0ee0*/  IMAD.MOV R3, RZ, RZ, -R7 ;  /* 0x000000ffff037224 */ /* 0x001fc800078e0a07 */
[----:B------:R-:W-:-:S04]  /*0ef0*/  IMAD R3, R3, UR25, RZ ;  /* 0x0000001903037c24 */ /* 0x000fc8000f8e02ff */
        /* <DEDUP_REMOVED lines=10> */
.L_x_45:
[----:B------:R-:W-:Y:S05]  /*0fa0*/  BSYNC B1 ;  /* 0x0000000000017941 */ /* 0x000fea0003800000 */
.L_x_43:
        /* <DEDUP_REMOVED lines=12> */
.L_x_47:
        /* <DEDUP_REMOVED lines=19> */
.L_x_48:
[----:B------:R-:W-:Y:S05]  /*11a0*/  BSYNC B1 ;  /* 0x0000000000017941 */ /* 0x000fea0003800000 */
.L_x_46:
        /* <DEDUP_REMOVED lines=11> */
[----:B------:R-:W-:Y:S02]  /*1260*/  IMAD.MOV R14, RZ, RZ, -R8 ;  /* 0x000000ffff0e7224 */ /* 0x000fe400078e0a08 */
[----:B------:R-:W-:-:S04]  /*1270*/  IMAD.U32 R3, RZ, RZ, UR30 ;  /* 0x0000001eff037e24 */ /* 0x000fc8000f8e00ff */
[----:B------:R-:W-:Y:S01]  /*1280*/  IMAD R14, R14, R3, R12 ;  /* 0x000000030e0e7224 */ /* 0x000fe200078e020c */
[----:B------:R-:W-:Y:S06]  /*1290*/  BRA `(.L_x_51) ;  /* 0x0000000000547947 */ /* 0x000fec0003800000 */
.L_x_50:
[----:B------:R-:W-:-:S04]  /*12a0*/  MOV R3, UR30 ;  /* 0x0000001e00037c02 */ /* 0x000fc80008000f00 */
[----:B------:R-:W0:Y:S01]  /*12b0*/  I2F.U32.RP R5, R3 ;  /* 0x0000000300057306 */ /* 0x000e220000209000 */
[----:B------:R-:W-:-:S07]  /*12c0*/  ISETP.NE.U32.AND P2, PT, R3, RZ, PT ;  /* 0x000000ff0300720c */ /* 0x000fce0003f45070 */
[----:B0-----:R-:W0:Y:S02]  /*12d0*/  MUFU.RCP R5, R5 ;  /* 0x0000000500057308 */ /* 0x001e240000001000 */
[----:B0-----:R-:W-:-:S06]  /*12e0*/  VIADD R7, R5, 0xffffffe ;  /* 0x0ffffffe05077836 */ /* 0x001fcc0000000000 */
[----:B------:R-:W0:Y:S02]  /*12f0*/  F2I.FTZ.U32.TRUNC.NTZ R7, R7 ;  /* 0x0000000700077305 */ /* 0x000e24000021f000 */
[----:B0-----:R-:W-:-:S04]  /*1300*/  IMAD R6, R7, R3, RZ ;  /* 0x0000000307067224 */ /* 0x001fc800078e02ff */
[----:B------:R-:W-:Y:S01]  /*1310*/  IMAD.MOV R9, RZ, RZ, -R6 ;  /* 0x000000ffff097224 */ /* 0x000fe200078e0a06 */
[----:B------:R-:W-:-:S10]  /*1320*/  HFMA2.MMA R6, -RZ, RZ, 0, 0 ;  /* 0x00000000ff067435 */ /* 0x000fd400000001ff */
[----:B------:R-:W-:-:S06]  /*1330*/  IMAD.HI.U32 R9, R7, R9, R6 ;  /* 0x0000000907097227 */ /* 0x000fcc00078e0006 */
[----:B------:R-:W-:-:S04]  /*1340*/  IMAD.HI.U32 R8, R9, R12, RZ ;  /* 0x0000000c09087227 */ /* 0x000fc800078e00ff */
[----:B------:R-:W-:-:S04]  /*1350*/  IMAD.MOV R6, RZ, RZ, -R8 ;  /* 0x000000ffff067224 */ /* 0x000fc800078e0a08 */
[----:B------:R-:W-:-:S05]  /*1360*/  IMAD R6, R3, R6, R12 ;  /* 0x0000000603067224 */ /* 0x000fca00078e020c */
[----:B------:R-:W-:-:S13]  /*1370*/  ISETP.GE.U32.AND P0, PT, R6, R3, PT ;  /* 0x000000030600720c */ /* 0x000fda0003f06070 */
[----:B------:R-:W-:Y:S01]  /*1380*/  @P0 IMAD.IADD R6, R6, 0x1, -R3 ;  /* 0x0000000106060824 */ /* 0x000fe200078e0a03 */
[----:B------:R-:W-:-:S04]  /*1390*/  @P0 IADD3 R8, R8, 0x1, RZ ;  /* 0x0000000108080810 */ /* 0x000fc80007ffe0ff */
[----:B------:R-:W-:-:S13]  /*13a0*/  ISETP.GE.U32.AND P1, PT, R6, R3, PT ;  /* 0x000000030600720c */ /* 0x000fda0003f26070 */
[----:B------:R-:W-:Y:S01]  /*13b0*/  @P1 VIADD R8, R8, 0x1 ;  /* 0x0000000108081836 */ /* 0x000fe20000000000 */
[----:B------:R-:W-:-:S05]  /*13c0*/  @!P2 LOP3.LUT R8, RZ, R3, RZ, 0x33, !PT ;  /* 0x00000003ff08a212 */ /* 0x000fca00078e33ff */
[----:B------:R-:W-:-:S04]  /*13d0*/  IMAD.MOV R14, RZ, RZ, -R8 ;  /* 0x000000ffff0e7224 */ /* 0x000fc800078e0a08 */
[----:B------:R-:W-:-:S07]  /*13e0*/  IMAD R14, R3, R14, R12 ;  /* 0x0000000e030e7224 */ /* 0x000fce00078e020c */
.L_x_51:
[----:B------:R-:W-:Y:S05]  /*13f0*/  BSYNC B1 ;  /* 0x0000000000017941 */ /* 0x000fea0003800000 */
.L_x_49:
[----:B------:R-:W-:-:S04]  /*1400*/  LEA R12, P0, R21, UR10, 0x3 ;  /* 0x0000000a150c7c11 */ /* 0x000fc8000f8018ff */
[----:B------:R-:W-:-:S05]  /*1410*/  LEA.HI.X R13, R21, UR11, R20, 0x3, P0 ;  /* 0x0000000b150d7c11 */ /* 0x000fca00080f1c14 */
[----:B------:R-:W2:Y:S01]  /*1420*/  LDG.E R5, desc[UR8][R12.64] ;  /* 0x000000080c057981 */ /* 0x000ea2000c1e1900 */
[----:B------:R-:W-:Y:S02]  /*1430*/  SHF.R.S32.HI R6, RZ, 0x1f, R8 ;  /* 0x0000001fff067819 */ /* 0x000fe40000011408 */
[----:B------:R-:W-:-:S03]  /*1440*/  SHF.R.S32.HI R15, RZ, 0x1f, R14 ;  /* 0x0000001fff0f7819 */ /* 0x000fc6000001140e */
[-C--:B------:R-:W-:Y:S02]  /*1450*/  IMAD R7, R6, R3.reuse, RZ ;  /* 0x0000000306077224 */ /* 0x080fe400078e02ff */
[----:B------:R-:W-:-:S04]  /*1460*/  IMAD.WIDE.U32 R14, R8, R3, R14 ;  /* 0x00000003080e7225 */ /* 0x000fc800078e000e */
[----:B------:R-:W-:Y:S02]  /*1470*/  IMAD R3, R8, UR28, R7 ;  /* 0x0000001c08037c24 */ /* 0x000fe4000f8e0207 */
[----:B------:R-:W-:-:S03]  /*1480*/  IMAD R6, R14, UR6, RZ ;  /* 0x000000060e067c24 */ /* 0x000fc6000f8e02ff */
[----:B------:R-:W-:Y:S01]  /*1490*/  IADD3 R3, R15, R3, RZ ;  /* 0x000000030f037210 */ /* 0x000fe20007ffe0ff */
[----:B------:R-:W-:-:S04]  /*14a0*/  IMAD.WIDE.U32 R14, R14, UR4, RZ ;  /* 0x000000040e0e7c25 */ /* 0x000fc8000f8e00ff */
[----:B------:R-:W-:-:S04]  /*14b0*/  IMAD R3, R3, UR4, R6 ;  /* 0x0000000403037c24 */ /* 0x000fc8000f8e0206 */
[----:B------:R-:W-:Y:S01]  /*14c0*/  IMAD.IADD R3, R15, 0x1, R3 ;  /* 0x000000010f037824 */ /* 0x000fe200078e0203 */
[----:B--2---:R-:W-:-:S04]  /*14d0*/  IADD3 R7, P0, R5, R14, RZ ;  /* 0x0000000e05077210 */ /* 0x004fc80007f1e0ff */
[----:B------:R-:W-:Y:S02]  /*14e0*/  LEA R6, P1, R7, R0, 0x1 ;  /* 0x0000000007067211 */ /* 0x000fe400078208ff */
[----:B------:R-:W-:-:S04]  /*14f0*/  LEA.HI.X.SX32 R5, R5, R3, 0x1, P0 ;  /* 0x0000000305057211 */ /* 0x000fc800000f0eff */
[----:B------:R-:W-:-:S06]  /*1500*/  LEA.HI.X R7, R7, R2, R5, 0x1, P1 ;  /* 0x0000000207077211 */ /* 0x000fcc00008f0c05 */
[----:B------:R-:W2:Y:S01]  /*1510*/  LDG.E.U16 R7, desc[UR8][R6.64] ;  /* 0x0000000806077981 */ /* 0x000ea2000c1e1500 */
[C---:B------:R-:W-:Y:S01]  /*1520*/  LEA R16, P0, R21.reuse, UR12, 0x1 ;  /* 0x0000000c15107c11 */ /* 0x040fe2000f8008ff */
[----:B------:R-:W-:Y:S03]  /*1530*/  BSSY B1, `(.L_x_52) ;  /* 0x0000023000017945 */ /* 0x000fe60003800000 */
[----:B------:R-:W-:Y:S02]  /*1540*/  LEA.HI.X R17, R21, UR13, R20, 0x1, P0 ;  /* 0x0000000d15117c11 */ /* 0x000fe400080f0c14 */
[----:B------:R-:W-:-:S04]  /*1550*/  IADD3 R21, P1, R4, R21, RZ ;  /* 0x0000001504157210 */ /* 0x000fc80007f3e0ff */
[----:B------:R-:W-:Y:S01]  /*1560*/  SHF.R.S32.HI R9, RZ, 0x1f, R21 ;  /* 0x0000001fff097819 */ /* 0x000fe20000011415 */
[----:B------:R-:W-:-:S03]  /*1570*/  IMAD.X R11, RZ, RZ, R11, P1 ;  /* 0x000000ffff0b7224 */ /* 0x000fc600008e060b */
[----:B------:R-:W-:-:S04]  /*1580*/  LOP3.LUT R5, R9, UR24, RZ, 0xfc, !PT ;  /* 0x0000001809057c12 */ /* 0x000fc8000f8efcff */
[----:B------:R-:W-:Y:S01]  /*1590*/  ISETP.NE.U32.AND P0, PT, R5, RZ, PT ;  /* 0x000000ff0500720c */ /* 0x000fe20003f05070 */
[----:B--2---:R0:W-:-:S12]  /*15a0*/  STG.E.U16 desc[UR8][R16.64], R7 ;  /* 0x0000000710007986 */ /* 0x0041d8000c101508 */
[----:B------:R-:W-:Y:S05]  /*15b0*/  @!P0 BRA `(.L_x_53) ;  /* 0x00000000001c8947 */ /* 0x000fea0003800000 */
[----:B------:R-:W-:Y:S01]  /*15c0*/  ULDC.64 UR16, c[0x0][0x238] ;  /* 0x00008e0000107ab9 */ /* 0x000fe20000000a00 */
[----:B------:R-:W-:Y:S01]  /*15d0*/  IMAD.MOV.U32 R8, RZ, RZ, R21 ;  /* 0x000000ffff087224 */ /* 0x000fe200078e0015 */
[----:B0-----:R-:W-:Y:S01]  /*15e0*/  MOV R7, UR16 ;  /* 0x0000001000077c02 */ /* 0x001fe20008000f00 */
[----:B------:R-:W-:Y:S01]  /*15f0*/  IMAD.U32 R5, RZ, RZ, UR17 ;  /* 0x00000011ff057e24 */ /* 0x000fe2000f8e00ff */
[----:B------:R-:W-:-:S07]  /*1600*/  MOV R6, 0x1620 ;  /* 0x0000162000067802 */ /* 0x000fce0000000f00 */
[----:B------:R-:W-:Y:S05]  /*1610*/  CALL.REL.NOINC `($__internal_9_$__cuda_sm20_div_s64) ;  /* 0x0000001400cc7944 */ /* 0x000fea0003c00000 */
[----:B------:R-:W-:Y:S05]  /*1620*/  BRA `(.L_x_54) ;  /* 0x00000000004c7947 */ /* 0x000fea0003800000 */
.L_x_53:
[----:B------:R-:W1:Y:S01]  /*1630*/  I2F.U32.RP R9, UR25 ;  /* 0x0000001900097d06 */ /* 0x000e620008209000 */
[----:B------:R-:W-:Y:S01]  /*1640*/  IMAD.MOV.U32 R6, RZ, RZ, RZ ;  /* 0x000000ffff067224 */ /* 0x000fe200078e00ff */
[----:B------:R-:W-:-:S06]  /*1650*/  ISETP.NE.U32.AND P2, PT, RZ, UR25, PT ;  /* 0x00000019ff007c0c */ /* 0x000fcc000bf45070 */
[----:B-1----:R-:W0:Y:S02]  /*1660*/  MUFU.RCP R9, R9 ;  /* 0x0000000900097308 */ /* 0x002e240000001000 */
[----:B0-----:R-:W-:Y:S01]  /*1670*/  IADD3 R7, R9, 0xffffffe, RZ ;  /* 0x0ffffffe09077810 */ /* 0x001fe20007ffe0ff */
[----:B------:R-:W-:-:S05]  /*1680*/  IMAD.MOV.U32 R9, RZ, RZ, RZ ;  /* 0x000000ffff097224 */ /* 0x000fca00078e00ff */
[----:B------:R-:W0:Y:S02]  /*1690*/  F2I.FTZ.U32.TRUNC.NTZ R7, R7 ;  /* 0x0000000700077305 */ /* 0x000e24000021f000 */
[----:B0-----:R-:W-:-:S04]  /*16a0*/  IMAD.MOV R5, RZ, RZ, -R7 ;  /* 0x000000ffff057224 */ /* 0x001fc800078e0a07 */
[----:B------:R-:W-:-:S04]  /*16b0*/  IMAD R5, R5, UR25, RZ ;  /* 0x0000001905057c24 */ /* 0x000fc8000f8e02ff */
[----:B------:R-:W-:-:S06]  /*16c0*/  IMAD.HI.U32 R6, R7, R5, R6 ;  /* 0x0000000507067227 */ /* 0x000fcc00078e0006 */
[----:B------:R-:W-:-:S05]  /*16d0*/  IMAD.HI.U32 R8, R6, R21, RZ ;  /* 0x0000001506087227 */ /* 0x000fca00078e00ff */
[----:B------:R-:W-:-:S05]  /*16e0*/  IADD3 R6, -R8, RZ, RZ ;  /* 0x000000ff08067210 */ /* 0x000fca0007ffe1ff */
[----:B------:R-:W-:-:S05]  /*16f0*/  IMAD R5, R6, UR25, R21 ;  /* 0x0000001906057c24 */ /* 0x000fca000f8e0215 */
[----:B------:R-:W-:-:S13]  /*1700*/  ISETP.GE.U32.AND P0, PT, R5, UR25, PT ;  /* 0x0000001905007c0c */ /* 0x000fda000bf06070 */
[----:B------:R-:W-:Y:S02]  /*1710*/  @P0 VIADD R5, R5, -UR25 ;  /* 0x8000001905050c36 */ /* 0x000fe40008000000 */
[----:B------:R-:W-:-:S03]  /*1720*/  @P0 VIADD R8, R8, 0x1 ;  /* 0x0000000108080836 */ /* 0x000fc60000000000 */
[----:B------:R-:W-:-:S13]  /*1730*/  ISETP.GE.U32.AND P1, PT, R5, UR25, PT ;  /* 0x0000001905007c0c */ /* 0x000fda000bf26070 */
[----:B------:R-:W-:Y:S02]  /*1740*/  @P1 IADD3 R8, R8, 0x1, RZ ;  /* 0x0000000108081810 */ /* 0x000fe40007ffe0ff */
[----:B------:R-:W-:-:S07]  /*1750*/  @!P2 LOP3.LUT R8, RZ, UR25, RZ, 0x33, !PT ;  /* 0x00000019ff08ac12 */ /* 0x000fce000f8e33ff */
.L_x_54:
[----:B------:R-:W-:Y:S05]  /*1760*/  BSYNC B1 ;  /* 0x0000000000017941 */ /* 0x000fea0003800000 */
.L_x_52:
        /* <DEDUP_REMOVED lines=9> */
[----:B------:R-:W-:Y:S02]  /*1800*/  IMAD.MOV.U32 R28, RZ, RZ, R8 ;  /* 0x000000ffff1c7224 */ /* 0x000fe400078e0008 */
[----:B------:R-:W-:Y:S01]  /*1810*/  IMAD.MOV.U32 R29, RZ, RZ, R9 ;  /* 0x000000ffff1d7224 */ /* 0x000fe200078e0009 */
[----:B------:R-:W-:Y:S06]  /*1820*/  BRA `(.L_x_57) ;  /* 0x00000000004c7947 */ /* 0x000fec0003800000 */
.L_x_56:
[----:B------:R-:W0:Y:S01]  /*1830*/  I2F.U32.RP R9, UR27 ;  /* 0x0000001b00097d06 */ /* 0x000e220008209000 */
[----:B------:R-:W-:Y:S01]  /*1840*/  ISETP.NE.U32.AND P2, PT, RZ, UR27, PT ;  /* 0x0000001bff007c0c */ /* 0x000fe2000bf45070 */
[----:B------:R-:W-:-:S06]  /*1850*/  IMAD.MOV.U32 R29, RZ, RZ, RZ ;  /* 0x000000ffff1d7224 */ /* 0x000fcc00078e00ff */
[----:B0-----:R-:W0:Y:S02]  /*1860*/  MUFU.RCP R9, R9 ;  /* 0x0000000900097308 */ /* 0x001e240000001000 */
[----:B0-----:R-:W-:-:S06]  /*1870*/  IADD3 R6, R9, 0xffffffe, RZ ;  /* 0x0ffffffe09067810 */ /* 0x001fcc0007ffe0ff */
[----:B------:R0:W1:Y:S02]  /*1880*/  F2I.FTZ.U32.TRUNC.NTZ R7, R6 ;  /* 0x0000000600077305 */ /* 0x000064000021f000 */
[----:B0-----:R-:W-:Y:S02]  /*1890*/  IMAD.MOV.U32 R6, RZ, RZ, RZ ;  /* 0x000000ffff067224 */ /* 0x001fe400078e00ff */
[----:B-1----:R-:W-:-:S04]  /*18a0*/  IMAD.MOV R5, RZ, RZ, -R7 ;  /* 0x000000ffff057224 */ /* 0x002fc800078e0a07 */
        /* <DEDUP_REMOVED lines=11> */
.L_x_57:
[----:B------:R-:W-:Y:S05]  /*1960*/  BSYNC B1 ;  /* 0x0000000000017941 */ /* 0x000fea0003800000 */
.L_x_55:
[----:B------:R-:W-:Y:S01]  /*1970*/  LOP3.LUT R5, R29, UR28, RZ, 0xfc, !PT ;  /* 0x0000001c1d057c12 */ /* 0x000fe2000f8efcff */
[----:B------:R-:W-:Y:S03]  /*1980*/  BSSY B1, `(.L_x_58) ;  /* 0x0000023000017945 */ /* 0x000fe60003800000 */
[----:B------:R-:W-:-:S13]  /*1990*/  ISETP.NE.U32.AND P0, PT, R5, RZ, PT ;  /* 0x000000ff0500720c */ /* 0x000fda0003f05070 */
[----:B------:R-:W-:Y:S05]  /*19a0*/  @!P0 BRA `(.L_x_59) ;  /* 0x00000000002c8947 */ /* 0x000fea0003800000 */
[----:B------:R-:W-:Y:S01]  /*19b0*/  ULDC.64 UR16, c[0x0][0x228] ;  /* 0x00008a0000107ab9 */ /* 0x000fe20000000a00 */
[----:B------:R-:W-:Y:S01]  /*19c0*/  IMAD.MOV.U32 R8, RZ, RZ, R28 ;  /* 0x000000ffff087224 */ /* 0x000fe200078e001c */
[----:B------:R-:W-:Y:S01]  /*19d0*/  MOV R7, UR16 ;  /* 0x0000001000077c02 */ /* 0x000fe20008000f00 */
[----:B------:R-:W-:Y:S01]  /*19e0*/  IMAD.U32 R5, RZ, RZ, UR17 ;  /* 0x00000011ff057e24 */ /* 0x000fe2000f8e00ff */
[----:B------:R-:W-:Y:S01]  /*19f0*/  MOV R6, 0x1a20 ;  /* 0x00001a2000067802 */ /* 0x000fe20000000f00 */
[----:B------:R-:W-:-:S07]  /*1a00*/  IMAD.MOV.U32 R9, RZ, RZ, R29 ;  /* 0x000000ffff097224 */ /* 0x000fce00078e001d */
[----:B------:R-:W-:Y:S05]  /*1a10*/  CALL.REL.NOINC `($__internal_9_$__cuda_sm20_div_s64) ;  /* 0x0000001000cc7944 */ /* 0x000fea0003c00000 */
[----:B------:R-:W-:Y:S01]  /*1a20*/  IADD3 R29, -R8, RZ, RZ ;  /* 0x000000ff081d7210 */ /* 0x000fe20007ffe1ff */
[----:B------:R-:W-:-:S04]  /*1a30*/  IMAD.U32 R9, RZ, RZ, UR30 ;  /* 0x0000001eff097e24 */ /* 0x000fc8000f8e00ff */
[----:B------:R-:W-:Y:S01]  /*1a40*/  IMAD R29, R29, R9, R28 ;  /* 0x000000091d1d7224 */ /* 0x000fe200078e021c */
[----:B------:R-:W-:Y:S06]  /*1a50*/  BRA `(.L_x_60) ;  /* 0x0000000000547947 */ /* 0x000fec0003800000 */
.L_x_59:
[----:B------:R-:W-:-:S04]  /*1a60*/  IMAD.U32 R9, RZ, RZ, UR30 ;  /* 0x0000001eff097e24 */ /* 0x000fc8000f8e00ff */
[----:B------:R-:W0:Y:S01]  /*1a70*/  I2F.U32.RP R5, R9 ;  /* 0x0000000900057306 */ /* 0x000e220000209000 */
[----:B------:R-:W-:-:S07]  /*1a80*/  ISETP.NE.U32.AND P2, PT, R9, RZ, PT ;  /* 0x000000ff0900720c */ /* 0x000fce0003f45070 */
[----:B0-----:R-:W0:Y:S02]  /*1a90*/  MUFU.RCP R5, R5 ;  /* 0x0000000500057308 */ /* 0x001e240000001000 */
[----:B0-----:R-:W-:-:S06]  /*1aa0*/  IADD3 R7, R5, 0xffffffe, RZ ;  /* 0x0ffffffe05077810 */ /* 0x001fcc0007ffe0ff */
[----:B------:R-:W0:Y:S02]  /*1ab0*/  F2I.FTZ.U32.TRUNC.NTZ R7, R7 ;  /* 0x0000000700077305 */ /* 0x000e24000021f000 */
[----:B0-----:R-:W-:-:S04]  /*1ac0*/  IMAD R6, R7, R9, RZ ;  /* 0x0000000907067224 */ /* 0x001fc800078e02ff */
[----:B------:R-:W-:Y:S02]  /*1ad0*/  IMAD.MOV R19, RZ, RZ, -R6 ;  /* 0x000000ffff137224 */ /* 0x000fe400078e0a06 */
[----:B------:R-:W-:-:S04]  /*1ae0*/  IMAD.MOV.U32 R6, RZ, RZ, RZ ;  /* 0x000000ffff067224 */ /* 0x000fc800078e00ff */
[----:B------:R-:W-:-:S06]  /*1af0*/  IMAD.HI.U32 R19, R7, R19, R6 ;  /* 0x0000001307137227 */ /* 0x000fcc00078e0006 */
[----:B------:R-:W-:-:S05]  /*1b00*/  IMAD.HI.U32 R8, R19, R28, RZ ;  /* 0x0000001c13087227 */ /* 0x000fca00078e00ff */
[----:B------:R-:W-:-:S05]  /*1b10*/  IADD3 R6, -R8, RZ, RZ ;  /* 0x000000ff08067210 */ /* 0x000fca0007ffe1ff */
[----:B------:R-:W-:-:S05]  /*1b20*/  IMAD R6, R9, R6, R28 ;  /* 0x0000000609067224 */ /* 0x000fca00078e021c */
[----:B------:R-:W-:-:S13]  /*1b30*/  ISETP.GE.U32.AND P0, PT, R6, R9, PT ;  /* 0x000000090600720c */ /* 0x000fda0003f06070 */
[----:B------:R-:W-:Y:S02]  /*1b40*/  @P0 IMAD.IADD R6, R6, 0x1, -R9 ;  /* 0x0000000106060824 */ /* 0x000fe400078e0a09 */
[----:B------:R-:W-:-:S03]  /*1b50*/  @P0 VIADD R8, R8, 0x1 ;  /* 0x0000000108080836 */ /* 0x000fc60000000000 */
[----:B------:R-:W-:-:S13]  /*1b60*/  ISETP.GE.U32.AND P1, PT, R6, R9, PT ;  /* 0x000000090600720c */ /* 0x000fda0003f26070 */
[----:B------:R-:W-:Y:S02]  /*1b70*/  @P1 IADD3 R8, R8, 0x1, RZ ;  /* 0x0000000108081810 */ /* 0x000fe40007ffe0ff */
[----:B------:R-:W-:-:S05]  /*1b80*/  @!P2 LOP3.LUT R8, RZ, R9, RZ, 0x33, !PT ;  /* 0x00000009ff08a212 */ /* 0x000fca00078e33ff */
[----:B------:R-:W-:-:S04]  /*1b90*/  IMAD.MOV R29, RZ, RZ, -R8 ;  /* 0x000000ffff1d7224 */ /* 0x000fc800078e0a08 */
[----:B------:R-:W-:-:S07]  /*1ba0*/  IMAD R29, R9, R29, R28 ;  /* 0x0000001d091d7224 */ /* 0x000fce00078e021c */
.L_x_60:
[----:B------:R-:W-:Y:S05]  /*1bb0*/  BSYNC B1 ;  /* 0x0000000000017941 */ /* 0x000fea0003800000 */
.L_x_58:
[----:B------:R-:W-:-:S05]  /*1bc0*/  IMAD.WIDE R12, R4, 0x8, R12 ;  /* 0x00000008040c7825 */ /* 0x000fca00078e020c */
[----:B------:R-:W2:Y:S01]  /*1bd0*/  LDG.E R5, desc[UR8][R12.64] ;  /* 0x000000080c057981 */ /* 0x000ea2000c1e1900 */
[----:B------:R-:W-:Y:S02]  /*1be0*/  SHF.R.S32.HI R6, RZ, 0x1f, R8 ;  /* 0x0000001fff067819 */ /* 0x000fe40000011408 */
[----:B------:R-:W-:-:S03]  /*1bf0*/  SHF.R.S32.HI R7, RZ, 0x1f, R29 ;  /* 0x0000001fff077819 */ /* 0x000fc6000001141d */
[-C--:B------:R-:W-:Y:S02]  /*1c00*/  IMAD R15, R6, R9.reuse, RZ ;  /* 0x00000009060f7224 */ /* 0x080fe400078e02ff */
[----:B------:R-:W-:Y:S02]  /*1c10*/  IMAD.MOV.U32 R6, RZ, RZ, R29 ;  /* 0x000000ffff067224 */ /* 0x000fe400078e001d */
[C---:B------:R-:W-:Y:S02]  /*1c20*/  IMAD R15, R8.reuse, UR28, R15 ;  /* 0x0000001c080f7c24 */ /* 0x040fe4000f8e020f */
[----:B------:R-:W-:-:S04]  /*1c30*/  IMAD.WIDE.U32 R6, R8, R9, R6 ;  /* 0x0000000908067225 */ /* 0x000fc800078e0006 */
[C---:B------:R-:W-:Y:S01]  /*1c40*/  IMAD R8, R6.reuse, UR6, RZ ;  /* 0x0000000606087c24 */ /* 0x040fe2000f8e02ff */
[----:B------:R-:W-:Y:S01]  /*1c50*/  IADD3 R7, R7, R15, RZ ;  /* 0x0000000f07077210 */ /* 0x000fe20007ffe0ff */
[----:B------:R-:W-:Y:S02]  /*1c60*/  IMAD.MOV.U32 R15, RZ, RZ, R3 ;  /* 0x000000ffff0f7224 */ /* 0x000fe400078e0003 */
[----:B------:R-:W-:-:S04]  /*1c70*/  IMAD.WIDE.U32 R14, R6, UR4, R14 ;  /* 0x00000004060e7c25 */ /* 0x000fc8000f8e000e */
[----:B------:R-:W-:-:S04]  /*1c80*/  IMAD R3, R7, UR4, R8 ;  /* 0x0000000407037c24 */ /* 0x000fc8000f8e0208 */
[----:B------:R-:W-:Y:S01]  /*1c90*/  IMAD.IADD R3, R15, 0x1, R3 ;  /* 0x000000010f037824 */ /* 0x000fe200078e0203 */
[----:B--2---:R-:W-:-:S04]  /*1ca0*/  IADD3 R7, P0, R5, R14, RZ ;  /* 0x0000000e05077210 */ /* 0x004fc80007f1e0ff */
[----:B------:R-:W-:Y:S02]  /*1cb0*/  LEA R6, P1, R7, R0, 0x1 ;  /* 0x0000000007067211 */ /* 0x000fe400078208ff */
[----:B------:R-:W-:-:S04]  /*1cc0*/  LEA.HI.X.SX32 R5, R5, R3, 0x1, P0 ;  /* 0x0000000305057211 */ /* 0x000fc800000f0eff */
[----:B------:R-:W-:-:S06]  /*1cd0*/  LEA.HI.X R7, R7, R2, R5, 0x1, P1 ;  /* 0x0000000207077211 */ /* 0x000fcc00008f0c05 */
[----:B------:R-:W2:Y:S01]  /*1ce0*/  LDG.E.U16 R7, desc[UR8][R6.64] ;  /* 0x0000000806077981 */ /* 0x000ea2000c1e1500 */
[C---:B------:R-:W-:Y:S01]  /*1cf0*/  IADD3 R21, P1, R4.reuse, R21, RZ ;  /* 0x0000001504157210 */ /* 0x040fe20007f3e0ff */
[----:B------:R-:W-:Y:S01]  /*1d00*/  IMAD.WIDE R16, R4, 0x2, R16 ;  /* 0x0000000204107825 */ /* 0x000fe200078e0210 */
[----:B------:R-:W-:Y:S02]  /*1d10*/  BSSY B1, `(.L_x_61) ;  /* 0x0000021000017945 */ /* 0x000fe40003800000 */
[----:B------:R-:W-:Y:S02]  /*1d20*/  SHF.R.S32.HI R9, RZ, 0x1f, R21 ;  /* 0x0000001fff097819 */ /* 0x000fe40000011415 */
[----:B------:R-:W-:Y:S02]  /*1d30*/  IADD3.X R11, RZ, R11, RZ, P1, !PT ;  /* 0x0000000bff0b7210 */ /* 0x000fe40000ffe4ff */
[----:B------:R-:W-:-:S04]  /*1d40*/  LOP3.LUT R5, R9, UR24, RZ, 0xfc, !PT ;  /* 0x0000001809057c12 */ /* 0x000fc8000f8efcff */
[----:B------:R-:W-:Y:S01]  /*1d50*/  ISETP.NE.U32.AND P0, PT, R5, RZ, PT ;  /* 0x000000ff0500720c */ /* 0x000fe20003f05070 */
[----:B--2---:R0:W-:-:S12]  /*1d60*/  STG.E.U16 desc[UR8][R16.64], R7 ;  /* 0x0000000710007986 */ /* 0x0041d8000c101508 */
[----:B------:R-:W-:Y:S05]  /*1d70*/  @!P0 BRA `(.L_x_62) ;  /* 0x00000000001c8947 */ /* 0x000fea0003800000 */
[----:B------:R-:W-:Y:S01]  /*1d80*/  ULDC.64 UR16, c[0x0][0x238] ;  /* 0x00008e0000107ab9 */ /* 0x000fe20000000a00 */
[----:B------:R-:W-:Y:S01]  /*1d90*/  MOV R8, R21 ;  /* 0x0000001500087202 */ /* 0x000fe20000000f00 */
[----:B0-----:R-:W-:Y:S01]  /*1da0*/  IMAD.U32 R7, RZ, RZ, UR16 ;  /* 0x00000010ff077e24 */ /* 0x001fe2000f8e00ff */
[----:B------:R-:W-:Y:S01]  /*1db0*/  MOV R6, 0x1de0 ;  /* 0x00001de000067802 */ /* 0x000fe20000000f00 */
[----:B------:R-:W-:-:S07]  /*1dc0*/  IMAD.U32 R5, RZ, RZ, UR17 ;  /* 0x00000011ff057e24 */ /* 0x000fce000f8e00ff */
[----:B------:R-:W-:Y:S05]  /*1dd0*/  CALL.REL.NOINC `($__internal_9_$__cuda_sm20_div_s64) ;  /* 0x0000000c00dc7944 */ /* 0x000fea0003c00000 */
[----:B------:R-:W-:Y:S05]  /*1de0*/  BRA `(.L_x_63) ;  /* 0x00000000004c7947 */ /* 0x000fea0003800000 */
.L_x_62:
[----:B------:R-:W1:Y:S01]  /*1df0*/  I2F.U32.RP R9, UR25 ;  /* 0x0000001900097d06 */ /* 0x000e620008209000 */
[----:B------:R-:W-:Y:S01]  /*1e00*/  HFMA2.MMA R6, -RZ, RZ, 0, 0 ;  /* 0x00000000ff067435 */ /* 0x000fe200000001ff */
[----:B------:R-:W-:-:S06]  /*1e10*/  ISETP.NE.U32.AND P2, PT, RZ, UR25, PT ;  /* 0x00000019ff007c0c */ /* 0x000fcc000bf45070 */
[----:B-1----:R-:W0:Y:S02]  /*1e20*/  MUFU.RCP R9, R9 ;  /* 0x0000000900097308 */ /* 0x002e240000001000 */
[----:B0-----:R-:W-:Y:S02]  /*1e30*/  VIADD R7, R9, 0xffffffe ;  /* 0x0ffffffe09077836 */ /* 0x001fe40000000000 */
[----:B------:R-:W-:-:S04]  /*1e40*/  IMAD.MOV.U32 R9, RZ, RZ, RZ ;  /* 0x000000ffff097224 */ /* 0x000fc800078e00ff */
        /* <DEDUP_REMOVED lines=13> */
.L_x_63:
[----:B------:R-:W-:Y:S05]  /*1f20*/  BSYNC B1 ;  /* 0x0000000000017941 */ /* 0x000fea0003800000 */
.L_x_61:
        /* <DEDUP_REMOVED lines=12> */
.L_x_65:
        /* <DEDUP_REMOVED lines=19> */
.L_x_66:
[----:B------:R-:W-:Y:S05]  /*2120*/  BSYNC B1 ;  /* 0x0000000000017941 */ /* 0x000fea0003800000 */
.L_x_64:
        /* <DEDUP_REMOVED lines=15> */
.L_x_68:
        /* <DEDUP_REMOVED lines=21> */
.L_x_69:
[----:B------:R-:W-:Y:S05]  /*2370*/  BSYNC B1 ;  /* 0x0000000000017941 */ /* 0x000fea0003800000 */
.L_x_67:
[----:B------:R-:W-:-:S05]  /*2380*/  IMAD.WIDE R12, R4, 0x8, R12 ;  /* 0x00000008040c7825 */ /* 0x000fca00078e020c */
[----:B------:R-:W2:Y:S01]  /*2390*/  LDG.E R5, desc[UR8][R12.64] ;  /* 0x000000080c057981 */ /* 0x000ea2000c1e1900 */
[----:B------:R-:W-:Y:S02]  /*23a0*/  SHF.R.S32.HI R6, RZ, 0x1f, R8 ;  /* 0x0000001fff067819 */ /* 0x000fe40000011408 */
[----:B------:R-:W-:-:S03]  /*23b0*/  SHF.R.S32.HI R7, RZ, 0x1f, R29 ;  /* 0x0000001fff077819 */ /* 0x000fc6000001141d */
[----:B------:R-:W-:Y:S01]  /*23c0*/  IMAD R15, R6, R9, RZ ;  /* 0x00000009060f7224 */ /* 0x000fe200078e02ff */
[----:B------:R-:W-:-:S03]  /*23d0*/  MOV R6, R29 ;  /* 0x0000001d00067202 */ /* 0x000fc60000000f00 */
[C---:B------:R-:W-:Y:S02]  /*23e0*/  IMAD R15, R8.reuse, UR28, R15 ;  /* 0x0000001c080f7c24 */ /* 0x040fe4000f8e020f */
[----:B------:R-:W-:-:S04]  /*23f0*/  IMAD.WIDE.U32 R6, R8, R9, R6 ;  /* 0x0000000908067225 */ /* 0x000fc800078e0006 */
[----:B------:R-:W-:Y:S02]  /*2400*/  IMAD.IADD R7, R7, 0x1, R15 ;  /* 0x0000000107077824 */ /* 0x000fe400078e020f */
[C---:B------:R-:W-:Y:S02]  /*2410*/  IMAD R8, R6.reuse, UR6, RZ ;  /* 0x0000000606087c24 */ /* 0x040fe4000f8e02ff */
[----:B------:R-:W-:Y:S02]  /*2420*/  IMAD.MOV.U32 R15, RZ, RZ, R3 ;  /* 0x000000ffff0f7224 */ /* 0x000fe400078e0003 */
[----:B------:R-:W-:Y:S02]  /*2430*/  IMAD R3, R7, UR4, R8 ;  /* 0x0000000407037c24 */ /* 0x000fe4000f8e0208 */
[----:B------:R-:W-:-:S05]  /*2440*/  IMAD.WIDE.U32 R14, R6, UR4, R14 ;  /* 0x00000004060e7c25 */ /* 0x000fca000f8e000e */
[----:B------:R-:W-:Y:S02]  /*2450*/  IADD3 R3, R15, R3, RZ ;  /* 0x000000030f037210 */ /* 0x000fe40007ffe0ff */
        /* <DEDUP_REMOVED lines=16> */
[----:B------:R-:W-:Y:S01]  /*2560*/  MOV R5, UR17 ;  /* 0x0000001100057c02 */ /* 0x000fe20008000f00 */
[----:B0-----:R-:W-:Y:S01]  /*2570*/  IMAD.U32 R7, RZ, RZ, UR16 ;  /* 0x00000010ff077e24 */ /* 0x001fe2000f8e00ff */
[----:B------:R-:W-:-:S07]  /*2580*/  MOV R6, 0x25a0 ;  /* 0x000025a000067802 */ /* 0x000fce0000000f00 */
[----:B------:R-:W-:Y:S05]  /*2590*/  CALL.REL.NOINC `($__internal_9_$__cuda_sm20_div_s64) ;  /* 0x0000000400ec7944 */ /* 0x000fea0003c00000 */
[----:B------:R-:W-:Y:S05]  /*25a0*/  BRA `(.L_x_72) ;  /* 0x00000000004c7947 */ /* 0x000fea0003800000 */
.L_x_71:
[----:B------:R-:W1:Y:S01]  /*25b0*/  I2F.U32.RP R9, UR25 ;  /* 0x0000001900097d06 */ /* 0x000e620008209000 */
[----:B------:R-:W-:Y:S01]  /*25c0*/  IMAD.MOV.U32 R6, RZ, RZ, RZ ;  /* 0x000000ffff067224 */ /* 0x000fe200078e00ff */
[----:B------:R-:W-:-:S06]  /*25d0*/  ISETP.NE.U32.AND P2, PT, RZ, UR25, PT ;  /* 0x00000019ff007c0c */ /* 0x000fcc000bf45070 */
[----:B-1----:R-:W0:Y:S02]  /*25e0*/  MUFU.RCP R9, R9 ;  /* 0x0000000900097308 */ /* 0x002e240000001000 */
[----:B0-----:R-:W-:Y:S01]  /*25f0*/  VIADD R7, R9, 0xffffffe ;  /* 0x0ffffffe09077836 */ /* 0x001fe20000000000 */
[----:B------:R-:W-:-:S05]  /*2600*/  HFMA2.MMA R9, -RZ, RZ, 0, 0 ;  /* 0x00000000ff097435 */ /* 0x000fca00000001ff */
[----:B------:R-:W0:Y:S02]  /*2610*/  F2I.FTZ.U32.TRUNC.NTZ R7, R7 ;  /* 0x0000000700077305 */ /* 0x000e24000021f000 */
[----:B0-----:R-:W-:-:S05]  /*2620*/  IADD3 R5, RZ, -R7, RZ ;  /* 0x80000007ff057210 */ /* 0x001fca0007ffe0ff */
[----:B------:R-:W-:-:S04]  /*2630*/  IMAD R5, R5, UR25, RZ ;  /* 0x0000001905057c24 */ /* 0x000fc8000f8e02ff */
[----:B------:R-:W-:-:S06]  /*2640*/  IMAD.HI.U32 R6, R7, R5, R6 ;  /* 0x0000000507067227 */ /* 0x000fcc00078e0006 */
[----:B------:R-:W-:-:S04]  /*2650*/  IMAD.HI.U32 R8, R6, R21, RZ ;  /* 0x0000001506087227 */ /* 0x000fc800078e00ff */
[----:B------:R-:W-:-:S04]  /*2660*/  IMAD.MOV R6, RZ, RZ, -R8 ;  /* 0x000000ffff067224 */ /* 0x000fc800078e0a08 */
[----:B------:R-:W-:-:S05]  /*2670*/  IMAD R5, R6, UR25, R21 ;  /* 0x0000001906057c24 */ /* 0x000fca000f8e0215 */
[----:B------:R-:W-:-:S13]  /*2680*/  ISETP.GE.U32.AND P0, PT, R5, UR25, PT ;  /* 0x0000001905007c0c */ /* 0x000fda000bf06070 */
[----:B------:R-:W-:Y:S01]  /*2690*/  @P0 IADD3 R5, R5, -UR25, RZ ;  /* 0x8000001905050c10 */ /* 0x000fe2000fffe0ff */
[----:B------:R-:W-:-:S03]  /*26a0*/  @P0 VIADD R8, R8, 0x1 ;  /* 0x0000000108080836 */ /* 0x000fc60000000000 */
[----:B------:R-:W-:-:S13]  /*26b0*/  ISETP.GE.U32.AND P1, PT, R5, UR25, PT ;  /* 0x0000001905007c0c */ /* 0x000fda000bf26070 */
[----:B------:R-:W-:Y:S01]  /*26c0*/  @P1 VIADD R8, R8, 0x1 ;  /* 0x0000000108081836 */ /* 0x000fe20000000000 */
[----:B------:R-:W-:-:S07]  /*26d0*/  @!P2 LOP3.LUT R8, RZ, UR25, RZ, 0x33, !PT ;  /* 0x00000019ff08ac12 */ /* 0x000fce000f8e33ff */
.L_x_72:
[----:B------:R-:W-:Y:S05]  /*26e0*/  BSYNC B1 ;  /* 0x0000000000017941 */ /* 0x000fea0003800000 */
.L_x_70:
[----:B------:R-:W-:Y:S01]  /*26f0*/  LOP3.LUT R5, R9, UR26, RZ, 0xfc, !PT ;  /* 0x0000001a09057c12 */ /* 0x000fe2000f8efcff */
[----:B------:R-:W-:Y:S03]  /*2700*/  BSSY B1, `(.L_x_73) ;  /* 0x000001e000017945 */ /* 0x000fe60003800000 */
[----:B------:R-:W-:-:S13]  /*2710*/  ISETP.NE.U32.AND P0, PT, R5, RZ, PT ;  /* 0x000000ff0500720c */ /* 0x000fda0003f05070 */
[----:B------:R-:W-:Y:S05]  /*2720*/  @!P0 BRA `(.L_x_74) ;  /* 0x0000000000208947 */ /* 0x000fea0003800000 */
[----:B------:R-:W-:Y:S01]  /*2730*/  ULDC.64 UR16, c[0x0][0x230] ;  /* 0x00008c0000107ab9 */ /* 0x000fe20000000a00 */
[----:B------:R-:W-:Y:S01]  /*2740*/  MOV R6, 0x2780 ;  /* 0x0000278000067802 */ /* 0x000fe20000000f00 */
[----:B------:R-:W-:Y:S02]  /*2750*/  IMAD.U32 R7, RZ, RZ, UR16 ;  /* 0x00000010ff077e24 */ /* 0x000fe4000f8e00ff */
[----:B------:R-:W-:-:S07]  /*2760*/  IMAD.U32 R5, RZ, RZ, UR17 ;  /* 0x00000011ff057e24 */ /* 0x000fce000f8e00ff */
[----:B------:R-:W-:Y:S05]  /*2770*/  CALL.REL.NOINC `($__internal_9_$__cuda_sm20_div_s64) ;  /* 0x0000000400747944 */ /* 0x000fea0003c00000 */
[----:B------:R-:W-:Y:S01]  /*2780*/  MOV R28, R8 ;  /* 0x00000008001c7202 */ /* 0x000fe20000000f00 */
[----:B------:R-:W-:Y:S01]  /*2790*/  IMAD.MOV.U32 R29, RZ, RZ, R9 ;  /* 0x000000ffff1d7224 */ /* 0x000fe200078e0009 */
[----:B------:R-:W-:Y:S06]  /*27a0*/  BRA `(.L_x_75) ;  /* 0x00000000004c7947 */ /* 0x000fec0003800000 */
.L_x_74:
[----:B------:R-:W0:Y:S01]  /*27b0*/  I2F.U32.RP R9, UR27 ;  /* 0x0000001b00097d06 */ /* 0x000e220008209000 */
[----:B------:R-:W-:Y:S01]  /*27c0*/  ISETP.NE.U32.AND P2, PT, RZ, UR27, PT ;  /* 0x0000001bff007c0c */ /* 0x000fe2000bf45070 */
[----:B------:R-:W-:-:S06]  /*27d0*/  HFMA2.MMA R29, -RZ, RZ, 0, 0 ;  /* 0x00000000ff1d7435 */ /* 0x000fcc00000001ff */
[----:B0-----:R-:W0:Y:S02]  /*27e0*/  MUFU.RCP R9, R9 ;  /* 0x0000000900097308 */ /* 0x001e240000001000 */
[----:B0-----:R-:W-:-:S06]  /*27f0*/  VIADD R6, R9, 0xffffffe ;  /* 0x0ffffffe09067836 */ /* 0x001fcc0000000000 */
[----:B------:R0:W1:Y:S02]  /*2800*/  F2I.FTZ.U32.TRUNC.NTZ R7, R6 ;  /* 0x0000000600077305 */ /* 0x000064000021f000 */
[----:B0-----:R-:W-:Y:S01]  /*2810*/  IMAD.MOV.U32 R6, RZ, RZ, RZ ;  /* 0x000000ffff067224 */ /* 0x001fe200078e00ff */
[----:B-1----:R-:W-:-:S05]  /*2820*/  IADD3 R5, RZ, -R7, RZ ;  /* 0x80000007ff057210 */ /* 0x002fca0007ffe0ff */
        /* <DEDUP_REMOVED lines=11> */
.L_x_75:
[----:B------:R-:W-:Y:S05]  /*28e0*/  BSYNC B1 ;  /* 0x0000000000017941 */ /* 0x000fea0003800000 */
.L_x_73:
        /* <DEDUP_REMOVED lines=11> */
[----:B------:R-:W-:Y:S01]  /*29a0*/  MOV R5, UR30 ;  /* 0x0000001e00057c02 */ /* 0x000fe20008000f00 */
[--C-:B------:R-:W-:Y:S02]  /*29b0*/  IMAD.MOV R29, RZ, RZ, -R8.reuse ;  /* 0x000000ffff1d7224 */ /* 0x100fe400078e0a08 */
[----:B------:R-:W-:Y:S02]  /*29c0*/  IMAD.MOV.U32 R9, RZ, RZ, R8 ;  /* 0x000000ffff097224 */ /* 0x000fe400078e0008 */
[----:B------:R-:W-:Y:S01]  /*29d0*/  IMAD R29, R29, R5, R28 ;  /* 0x000000051d1d7224 */ /* 0x000fe200078e021c */
[----:B------:R-:W-:Y:S06]  /*29e0*/  BRA `(.L_x_78) ;  /* 0x0000000000547947 */ /* 0x000fec0003800000 */
.L_x_77:
        /* <DEDUP_REMOVED lines=21> */
.L_x_78:
[----:B------:R-:W-:Y:S05]  /*2b40*/  BSYNC B1 ;  /* 0x0000000000017941 */ /* 0x000fea0003800000 */
.L_x_76:
[----:B------:R-:W-:-:S05]  /*2b50*/  IMAD.WIDE R12, R4, 0x8, R12 ;  /* 0x00000008040c7825 */ /* 0x000fca00078e020c */
[----:B------:R0:W2:Y:S01]  /*2b60*/  LDG.E R8, desc[UR8][R12.64] ;  /* 0x000000080c087981 */ /* 0x0000a2000c1e1900 */
[----:B------:R-:W-:Y:S02]  /*2b70*/  SHF.R.S32.HI R6, RZ, 0x1f, R9 ;  /* 0x0000001fff067819 */ /* 0x000fe40000011409 */
[----:B------:R-:W-:-:S03]  /*2b80*/  SHF.R.S32.HI R7, RZ, 0x1f, R29 ;  /* 0x0000001fff077819 */ /* 0x000fc6000001141d */
[----:B------:R-:W-:Y:S02]  /*2b90*/  IMAD R10, R6, R5, RZ ;  /* 0x00000005060a7224 */ /* 0x000fe400078e02ff */
[----:B------:R-:W-:-:S04]  /*2ba0*/  IMAD.MOV.U32 R6, RZ, RZ, R29 ;  /* 0x000000ffff067224 */ /* 0x000fc800078e001d */
[----:B------:R-:W-:-:S04]  /*2bb0*/  IMAD.WIDE.U32 R6, R9, R5, R6 ;  /* 0x0000000509067225 */ /* 0x000fc800078e0006 */
[----:B------:R-:W-:Y:S02]  /*2bc0*/  IMAD R5, R9, UR28, R10 ;  /* 0x0000001c09057c24 */ /* 0x000fe4000f8e020a */
[----:B------:R-:W-:-:S03]  /*2bd0*/  IMAD R10, R6, UR6, RZ ;  /* 0x00000006060a7c24 */ /* 0x000fc6000f8e02ff */
[----:B------:R-:W-:-:S05]  /*2be0*/  IADD3 R5, R7, R5, RZ ;  /* 0x0000000507057210 */ /* 0x000fca0007ffe0ff */
[----:B0-----:R-:W-:Y:S01]  /*2bf0*/  IMAD R13, R5, UR4, R10 ;  /* 0x00000004050d7c24 */ /* 0x001fe2000f8e020a */
[----:B--2---:R-:W-:-:S03]  /*2c00*/  SHF.R.S32.HI R9, RZ, 0x1f, R8 ;  /* 0x0000001fff097819 */ /* 0x004fc60000011408 */
[----:B------:R-:W-:-:S03]  /*2c10*/  IMAD.WIDE.U32 R8, R6, UR4, R8 ;  /* 0x0000000406087c25 */ /* 0x000fc6000f8e0008 */
[----:B------:R-:W-:-:S04]  /*2c20*/  IADD3 R5, P0, R14, R8, RZ ;  /* 0x000000080e057210 */ /* 0x000fc80007f1e0ff */
[----:B------:R-:W-:Y:S02]  /*2c30*/  IADD3.X R9, R3, R13, R9, P0, !PT ;  /* 0x0000000d03097210 */ /* 0x000fe400007fe409 */
[----:B------:R-:W-:-:S04]  /*2c40*/  LEA R8, P0, R5, R0, 0x1 ;  /* 0x0000000005087211 */ /* 0x000fc800078008ff */
[----:B------:R-:W-:-:S06]  /*2c50*/  LEA.HI.X R9, R5, R2, R9, 0x1, P0 ;  /* 0x0000000205097211 */ /* 0x000fcc00000f0c09 */
[----:B------:R-:W2:Y:S01]  /*2c60*/  LDG.E.U16 R9, desc[UR8][R8.64] ;  /* 0x0000000808097981 */ /* 0x000ea2000c1e1500 */
[C---:B------:R-:W-:Y:S01]  /*2c70*/  IMAD.WIDE R16, R4.reuse, 0x2, R16 ;  /* 0x0000000204107825 */ /* 0x040fe200078e0210 */
[----:B------:R-:W-:-:S03]  /*2c80*/  IADD3 R21, P0, R4, R21, RZ ;  /* 0x0000001504157210 */ /* 0x000fc60007f1e0ff */
[----:B------:R-:W-:Y:S02]  /*2c90*/  IMAD.MOV.U32 R15, RZ, RZ, R3 ;  /* 0x000000ffff0f7224 */ /* 0x000fe400078e0003 */
[----:B------:R-:W-:Y:S01]  /*2ca0*/  IMAD.X R11, RZ, RZ, R11, P0 ;  /* 0x000000ffff0b7224 */ /* 0x000fe200000e060b */
[----:B------:R-:W-:Y:S01]  /*2cb0*/  ISETP.GE.U32.AND P0, PT, R21, UR14, PT ;  /* 0x0000000e15007c0c */ /* 0x000fe2000bf06070 */
[----:B------:R-:W-:-:S03]  /*2cc0*/  IMAD.WIDE.U32 R6, R6, UR4, R14 ;  /* 0x0000000406067c25 */ /* 0x000fc6000f8e000e */
[----:B------:R-:W-:Y:S02]  /*2cd0*/  ISETP.GE.AND.EX P0, PT, R11, UR15, PT, P0 ;  /* 0x0000000f0b007c0c */ /* 0x000fe4000bf06300 */
[----:B------:R-:W-:Y:S02]  /*2ce0*/  LEA R0, P1, R6, R0, 0x1 ;  /* 0x0000000006007211 */ /* 0x000fe400078208ff */
[----:B------:R-:W-:-:S04]  /*2cf0*/  IADD3 R3, R7, R13, RZ ;  /* 0x0000000d07037210 */ /* 0x000fc80007ffe0ff */
[----:B------:R-:W-:Y:S01]  /*2d00*/  LEA.HI.X R2, R6, R2, R3, 0x1, P1 ;  /* 0x0000000206027211 */ /* 0x000fe200008f0c03 */
[----:B--2---:R1:W-:Y:S04]  /*2d10*/  STG.E.U16 desc[UR8][R16.64], R9 ;  /* 0x0000000910007986 */ /* 0x0043e8000c101508 */
[----:B------:R-:W-:Y:S05]  /*2d20*/  @!P0 BRA `(.L_x_79) ;  /* 0xffffffe0001c8947 */ /* 0x000fea000383ffff */
[----:B------:R-:W-:Y:S05]  /*2d30*/  BSYNC B0 ;  /* 0x0000000000007941 */ /* 0x000fea0003800000 */
.L_x_42:
[----:B------:R-:W-:Y:S05]  /*2d40*/  EXIT ;  /* 0x000000000000794d */ /* 0x000fea0003800000 */
        .weak           $__internal_9_$__cuda_sm20_div_s64
        .type           $__internal_9_$__cuda_sm20_div_s64,@function
        .size           $__internal_9_$__cuda_sm20_div_s64,($__internal_10_$__cuda_sm20_div_u64 - $__internal_9_$__cuda_sm20_div_s64)
$__internal_9_$__cuda_sm20_div_s64:
[-C--:B------:R-:W-:Y:S02]  /*2d50*/  IADD3 R18, P1, RZ, -R7.reuse, RZ ;  /* 0x80000007ff127210 */ /* 0x080fe40007f3e0ff */
[----:B------:R-:W-:Y:S02]  /*2d60*/  ISETP.GE.AND P0, PT, R5, RZ, PT ;  /* 0x000000ff0500720c */ /* 0x000fe40003f06270 */
[----:B------:R-:W-:Y:S01]  /*2d70*/  ISETP.GE.AND P3, PT, R9, RZ, PT ;  /* 0x000000ff0900720c */ /* 0x000fe20003f66270 */
[----:B------:R-:W-:Y:S01]  /*2d80*/  IMAD.X R10, RZ, RZ, ~R5, P1 ;  /* 0x000000ffff0a7224 */ /* 0x000fe200008e0e05 */
[----:B------:R-:W-:-:S04]  /*2d90*/  SEL R18, R18, R7, !P0 ;  /* 0x0000000712127207 */ /* 0x000fc80004000000 */
[----:B------:R-:W-:-:S04]  /*2da0*/  SEL R19, R10, R5, !P0 ;  /* 0x000000050a137207 */ /* 0x000fc80004000000 */
[----:B------:R-:W0:Y:S08]  /*2db0*/  I2F.U64.RP R10, R18 ;  /* 0x00000012000a7312 */ /* 0x000e300000309000 */
[----:B0-----:R-:W0:Y:S02]  /*2dc0*/  MUFU.RCP R24, R10 ;  /* 0x0000000a00187308 */ /* 0x001e240000001000 */
[----:B0-----:R-:W-:-:S06]  /*2dd0*/  VIADD R24, R24, 0x1ffffffe ;  /* 0x1ffffffe18187836 */ /* 0x001fcc0000000000 */
[----:B------:R-:W0:Y:S02]  /*2de0*/  F2I.U64.TRUNC R26, R24 ;  /* 0x00000018001a7311 */ /* 0x000e24000020d800 */
[----:B0-----:R-:W-:-:S04]  /*2df0*/  IMAD.WIDE.U32 R22, R26, R18, RZ ;  /* 0x000000121a167225 */ /* 0x001fc800078e00ff */
[----:B------:R-:W-:Y:S01]  /*2e00*/  IMAD R25, R26, R19, R23 ;  /* 0x000000131a197224 */ /* 0x000fe200078e0217 */
[----:B------:R-:W-:-:S03]  /*2e10*/  IADD3 R23, P0, RZ, -R22, RZ ;  /* 0x80000016ff177210 */ /* 0x000fc60007f1e0ff */
[----:B------:R-:W-:Y:S02]  /*2e20*/  IMAD R22, R27, R18, R25 ;  /* 0x000000121b167224 */ /* 0x000fe400078e0219 */
[----:B------:R-:W-:-:S03]  /*2e30*/  IMAD.HI.U32 R24, R26, R23, RZ ;  /* 0x000000171a187227 */ /* 0x000fc600078e00ff */
[----:B------:R-:W-:Y:S01]  /*2e40*/  IADD3.X R22, RZ, ~R22, RZ, P0, !PT ;  /* 0x80000016ff167210 */ /* 0x000fe200007fe4ff */
[----:B------:R-:W-:-:S04]  /*2e50*/  IMAD.MOV.U32 R25, RZ, RZ, R26 ;  /* 0x000000ffff197224 */ /* 0x000fc800078e001a */
[----:B------:R-:W-:-:S04]  /*2e60*/  IMAD.WIDE.U32 R24, P0, R26, R22, R24 ;  /* 0x000000161a187225 */ /* 0x000fc80007800018 */
[C---:B------:R-:W-:Y:S02]  /*2e70*/  IMAD R10, R27.reuse, R22, RZ ;  /* 0x000000161b0a7224 */ /* 0x040fe400078e02ff */
[----:B------:R-:W-:-:S04]  /*2e80*/  IMAD.HI.U32 R23, P1, R27, R23, R24 ;  /* 0x000000171b177227 */ /* 0x000fc80007820018 */
[----:B------:R-:W-:Y:S01]  /*2e90*/  IMAD.HI.U32 R22, R27, R22, RZ ;  /* 0x000000161b167227 */ /* 0x000fe200078e00ff */
[----:B------:R-:W-:-:S03]  /*2ea0*/  IADD3 R25, P2, R10, R23, RZ ;  /* 0x000000170a197210 */ /* 0x000fc60007f5e0ff */
[----:B------:R-:W-:Y:S02]  /*2eb0*/  IMAD.X R22, R22, 0x1, R27, P0 ;  /* 0x0000000116167824 */ /* 0x000fe400000e061b */
[----:B------:R-:W-:-:S03]  /*2ec0*/  IMAD.WIDE.U32 R26, R25, R18, RZ ;  /* 0x00000012191a7225 */ /* 0x000fc600078e00ff */
[----:B------:R-:W-:Y:S01]  /*2ed0*/  IADD3.X R23, RZ, RZ, R22, P2, P1 ;  /* 0x000000ffff177210 */ /* 0x000fe200017e2416 */
[----:B------:R-:W-:Y:S01]  /*2ee0*/  IMAD R10, R25, R19, R27 ;  /* 0x00000013190a7224 */ /* 0x000fe200078e021b */
[----:B------:R-:W-:-:S03]  /*2ef0*/  IADD3 R22, P0, RZ, -R26, RZ ;  /* 0x8000001aff167210 */ /* 0x000fc60007f1e0ff */
[----:B------:R-:W-:Y:S02]  /*2f00*/  IMAD R10, R23, R18, R10 ;  /* 0x00000012170a7224 */ /* 0x000fe400078e020a */
[----:B------:R-:W-:-:S03]  /*2f10*/  IMAD.HI.U32 R24, R25, R22, RZ ;  /* 0x0000001619187227 */ /* 0x000fc600078e00ff */
[----:B------:R-:W-:-:S05]  /*2f20*/  IADD3.X R10, RZ, ~R10, RZ, P0, !PT ;  /* 0x8000000aff0a7210 */ /* 0x000fca00007fe4ff */
[----:B------:R-:W-:-:S04]  /*2f30*/  IMAD.WIDE.U32 R24, P0, R25, R10, R24 ;  /* 0x0000000a19187225 */ /* 0x000fc80007800018 */
[----:B------:R-:W-:Y:S01]  /*2f40*/  IMAD.HI.U32 R27, P1, R23, R22, R24 ;  /* 0x00000016171b7227 */ /* 0x000fe20007820018 */
[----:B------:R-:W-:-:S03]  /*2f50*/  IADD3 R25, P4, RZ, -R8, RZ ;  /* 0x80000008ff197210 */ /* 0x000fc60007f9e0ff */
[----:B------:R-:W-:Y:S01]  /*2f60*/  IMAD R22, R23, R10, RZ ;  /* 0x0000000a17167224 */ /* 0x000fe200078e02ff */
[----:B------:R-:W-:Y:S01]  /*2f70*/  SEL R25, R25, R8, !P3 ;  /* 0x0000000819197207 */ /* 0x000fe20005800000 */
[----:B------:R-:W-:Y:S02]  /*2f80*/  IMAD.X R8, RZ, RZ, ~R9, P4 ;  /* 0x000000ffff087224 */ /* 0x000fe400020e0e09 */
[----:B------:R-:W-:Y:S01]  /*2f90*/  IMAD.HI.U32 R10, R23, R10, RZ ;  /* 0x0000000a170a7227 */ /* 0x000fe200078e00ff */
[----:B------:R-:W-:Y:S02]  /*2fa0*/  IADD3 R22, P2, R22, R27, RZ ;  /* 0x0000001b16167210 */ /* 0x000fe40007f5e0ff */
[----:B------:R-:W-:Y:S01]  /*2fb0*/  SEL R8, R8, R9, !P3 ;  /* 0x0000000908087207 */ /* 0x000fe20005800000 */
[----:B------:R-:W-:Y:S01]  /*2fc0*/  IMAD.X R10, R10, 0x1, R23, P0 ;  /* 0x000000010a0a7824 */ /* 0x000fe200000e0617 */
[----:B------:R-:W-:Y:S01]  /*2fd0*/  MOV R27, RZ ;  /* 0x000000ff001b7202 */ /* 0x000fe20000000f00 */
[----:B------:R-:W-:Y:S01]  /*2fe0*/  IMAD.HI.U32 R26, R22, R25, RZ ;  /* 0x00000019161a7227 */ /* 0x000fe200078e00ff */
[----:B------:R-:W-:-:S03]  /*2ff0*/  LOP3.LUT R9, R5, R9, RZ, 0x3c, !PT ;  /* 0x0000000905097212 */ /* 0x000fc600078e3cff */
[----:B------:R-:W-:Y:S01]  /*3000*/  IMAD.WIDE.U32 R22, R22, R8, R26 ;  /* 0x0000000816167225 */ /* 0x000fe200078e001a */
[----:B------:R-:W-:-:S05]  /*3010*/  IADD3.X R27, RZ, RZ, R10, P2, P1 ;  /* 0x000000ffff1b7210 */ /* 0x000fca00017e240a */
[----:B------:R-:W-:-:S04]  /*3020*/  IMAD.HI.U32 R22, P0, R27, R25, R22 ;  /* 0x000000191b167227 */ /* 0x000fc80007800016 */
[CC--:B------:R-:W-:Y:S02]  /*3030*/  IMAD R23, R27.reuse, R8.reuse, RZ ;  /* 0x000000081b177224 */ /* 0x0c0fe400078e02ff */
[----:B------:R-:W-:-:S03]  /*3040*/  IMAD.HI.U32 R10, R27, R8, RZ ;  /* 0x000000081b0a7227 */ /* 0x000fc600078e00ff */
[----:B------:R-:W-:Y:S01]  /*3050*/  IADD3 R23, P1, R23, R22, RZ ;  /* 0x0000001617177210 */ /* 0x000fe20007f3e0ff */
[----:B------:R-:W-:-:S03]  /*3060*/  IMAD.X R10, RZ, RZ, R10, P0 ;  /* 0x000000ffff0a7224 */ /* 0x000fc600000e060a */
[C---:B------:R-:W-:Y:S01]  /*3070*/  IADD3 R22, P2, R23.reuse, 0x1, RZ ;  /* 0x0000000117167810 */ /* 0x040fe20007f5e0ff */
[----:B------:R-:W-:-:S04]  /*3080*/  IMAD.WIDE.U32 R26, R23, R18, RZ ;  /* 0x00000012171a7225 */ /* 0x000fc800078e00ff */
[----:B------:R-:W-:Y:S01]  /*3090*/  IMAD.X R10, RZ, RZ, R10, P1 ;  /* 0x000000ffff0a7224 */ /* 0x000fe200008e060a */
[----:B------:R-:W-:Y:S01]  /*30a0*/  IADD3 R25, P1, -R26, R25, RZ ;  /* 0x000000191a197210 */ /* 0x000fe20007f3e1ff */
[----:B------:R-:W-:-:S03]  /*30b0*/  IMAD R27, R23, R19, R27 ;  /* 0x00000013171b7224 */ /* 0x000fc600078e021b */
[-C--:B------:R-:W-:Y:S01]  /*30c0*/  ISETP.GE.U32.AND P0, PT, R25, R18.reuse, PT ;  /* 0x000000121900720c */ /* 0x080fe20003f06070 */
[----:B------:R-:W-:-:S05]  /*30d0*/  IMAD R27, R10, R18, R27 ;  /* 0x000000120a1b7224 */ /* 0x000fca00078e021b */
[----:B------:R-:W-:Y:S02]  /*30e0*/  IADD3.X R8, ~R27, R8, RZ, P1, !PT ;  /* 0x000000081b087210 */ /* 0x000fe40000ffe5ff */
[----:B------:R-:W-:Y:S02]  /*30f0*/  IADD3 R24, P1, R25, -R18, RZ ;  /* 0x8000001219187210 */ /* 0x000fe40007f3e0ff */
[----:B------:R-:W-:-:S03]  /*3100*/  ISETP.GE.U32.AND.EX P0, PT, R8, R19, PT, P0 ;  /* 0x000000130800720c */ /* 0x000fc60003f06100 */
[----:B------:R-:W-:Y:S01]  /*3110*/  IMAD.X R27, R8, 0x1, ~R19, P1 ;  /* 0x00000001081b7824 */ /* 0x000fe200008e0e13 */
[----:B------:R-:W-:Y:S02]  /*3120*/  SEL R25, R24, R25, P0 ;  /* 0x0000001918197207 */ /* 0x000fe40000000000 */
[----:B------:R-:W-:Y:S01]  /*3130*/  SEL R22, R22, R23, P0 ;  /* 0x0000001716167207 */ /* 0x000fe20000000000 */
[----:B------:R-:W-:Y:S01]  /*3140*/  IMAD.X R23, RZ, RZ, R10, P2 ;  /* 0x000000ffff177224 */ /* 0x000fe200010e060a */
[----:B------:R-:W-:Y:S02]  /*3150*/  SEL R27, R27, R8, P0 ;  /* 0x000000081b1b7207 */ /* 0x000fe40000000000 */
[----:B------:R-:W-:Y:S02]  /*3160*/  ISETP.GE.U32.AND P1, PT, R25, R18, PT ;  /* 0x000000121900720c */ /* 0x000fe40003f26070 */
[----:B------:R-:W-:Y:S02]  /*3170*/  SEL R23, R23, R10, P0 ;  /* 0x0000000a17177207 */ /* 0x000fe40000000000 */
[----:B------:R-:W-:-:S02]  /*3180*/  IADD3 R25, P2, R22, 0x1, RZ ;  /* 0x0000000116197810 */ /* 0x000fc40007f5e0ff */
[----:B------:R-:W-:Y:S02]  /*3190*/  ISETP.GE.U32.AND.EX P0, PT, R27, R19, PT, P1 ;  /* 0x000000131b00720c */ /* 0x000fe40003f06110 */
[-C--:B------:R-:W-:Y:S02]  /*31a0*/  IADD3.X R8, RZ, R23.reuse, RZ, P2, !PT ;  /* 0x00000017ff087210 */ /* 0x080fe400017fe4ff */
[----:B------:R-:W-:Y:S02]  /*31b0*/  SEL R25, R25, R22, P0 ;  /* 0x0000001619197207 */ /* 0x000fe40000000000 */
[----:B------:R-:W-:Y:S02]  /*31c0*/  SEL R23, R8, R23, P0 ;  /* 0x0000001708177207 */ /* 0x000fe40000000000 */
[----:B------:R-:W-:Y:S02]  /*31d0*/  IADD3 R8, P2, RZ, -R25, RZ ;  /* 0x80000019ff087210 */ /* 0x000fe40007f5e0ff */
[----:B------:R-:W-:Y:S01]  /*31e0*/  ISETP.NE.U32.AND P0, PT, R7, RZ, PT ;  /* 0x000000ff0700720c */ /* 0x000fe20003f05070 */
[----:B------:R-:W-:Y:S01]  /*31f0*/  IMAD.MOV.U32 R7, RZ, RZ, 0x0 ;  /* 0x00000000ff077424 */ /* 0x000fe200078e00ff */
[----:B------:R-:W-:Y:S01]  /*3200*/  ISETP.GE.AND P1, PT, R9, RZ, PT ;  /* 0x000000ff0900720c */ /* 0x000fe20003f26270 */
[----:B------:R-:W-:Y:S01]  /*3210*/  IMAD.X R10, RZ, RZ, ~R23, P2 ;  /* 0x000000ffff0a7224 */ /* 0x000fe200010e0e17 */
[----:B------:R-:W-:-:S02]  /*3220*/  ISETP.NE.AND.EX P0, PT, R5, RZ, PT, P0 ;  /* 0x000000ff0500720c */ /* 0x000fc40003f05300 */
[----:B------:R-:W-:Y:S02]  /*3230*/  SEL R8, R8, R25, !P1 ;  /* 0x0000001908087207 */ /* 0x000fe40004800000 */
[----:B------:R-:W-:Y:S02]  /*3240*/  SEL R10, R10, R23, !P1 ;  /* 0x000000170a0a7207 */ /* 0x000fe40004800000 */
[----:B------:R-:W-:Y:S02]  /*3250*/  SEL R8, R8, 0xffffffff, P0 ;  /* 0xffffffff08087807 */ /* 0x000fe40000000000 */
[----:B------:R-:W-:Y:S01]  /*3260*/  SEL R9, R10, 0xffffffff, P0 ;  /* 0xffffffff0a097807 */ /* 0x000fe20000000000 */
[----:B------:R-:W-:Y:S06]  /*3270*/  RET.REL.NODEC R6 `(_ZN2at6native31max_unpooling2d_backward_kernelIN3c108BFloat16EEEvlPKT_PKllllllPS4_) ;  /* 0xffffffcc06607950 */ /* 0x000fec0003c3ffff */
        .weak           $__internal_10_$__cuda_sm20_div_u64
        .type           $__internal_10_$__cuda_sm20_div_u64,@function
        .size           $__internal_10_$__cuda_sm20_div_u64,(.L_x_694 - $__internal_10_$__cuda_sm20_div_u64)
$__internal_10_$__cuda_sm20_div_u64:
[----:B------:R-:W-:Y:S01]  /*3280*/  MOV R14, R4 ;  /* 0x00000004000e7202 */ /* 0x000fe20000000f00 */
[----:B------:R-:W-:-:S04]  /*3290*/  IMAD.MOV.U32 R15, RZ, RZ, RZ ;  /* 0x000000ffff0f7224 */ /* 0x000fc800078e00ff */
[----:B------:R-:W0:Y:S08]  /*32a0*/  I2F.U64.RP R7, R14 ;  /* 0x0000000e00077312 */ /* 0x000e300000309000 */
[----:B0-----:R-:W0:Y:S02]  /*32b0*/  MUFU.RCP R7, R7 ;  /* 0x0000000700077308 */ /* 0x001e240000001000 */
[----:B0-----:R-:W-:-:S06]  /*32c0*/  VIADD R8, R7, 0x1ffffffe ;  /* 0x1ffffffe07087836 */ /* 0x001fcc0000000000 */
[----:B------:R-:W0:Y:S02]  /*32d0*/  F2I.U64.TRUNC R8, R8 ;  /* 0x0000000800087311 */ /* 0x000e24000020d800 */
[----:B0-----:R-:W-:-:S04]  /*32e0*/  IMAD.WIDE.U32 R12, R8, R4, RZ ;  /* 0x00000004080c7225 */ /* 0x001fc800078e00ff */
[----:B------:R-:W-:Y:S01]  /*32f0*/  IMAD R13, R9, R4, R13 ;  /* 0x00000004090d7224 */ /* 0x000fe200078e020d */
[----:B------:R-:W-:-:S04]  /*3300*/  IADD3 R17, P0, RZ, -R12, RZ ;  /* 0x8000000cff117210 */ /* 0x000fc80007f1e0ff */
[----:B------:R-:W-:Y:S01]  /*3310*/  IADD3.X R19, RZ, ~R13, RZ, P0, !PT ;  /* 0x8000000dff137210 */ /* 0x000fe200007fe4ff */
[----:B------:R-:W-:-:S04]  /*3320*/  IMAD.HI.U32 R12, R8, R17, RZ ;  /* 0x00000011080c7227 */ /* 0x000fc800078e00ff */
[----:B------:R-:W-:Y:S02]  /*3330*/  IMAD.MOV.U32 R13, RZ, RZ, R8 ;  /* 0x000000ffff0d7224 */ /* 0x000fe400078e0008 */
[-C--:B------:R-:W-:Y:S02]  /*3340*/  IMAD R15, R9, R19.reuse, RZ ;  /* 0x00000013090f7224 */ /* 0x080fe400078e02ff */
[----:B------:R-:W-:-:S04]  /*3350*/  IMAD.WIDE.U32 R12, P0, R8, R19, R12 ;  /* 0x00000013080c7225 */ /* 0x000fc8000780000c */
[----:B------:R-:W-:-:S04]  /*3360*/  IMAD.HI.U32 R7, R9, R19, RZ ;  /* 0x0000001309077227 */ /* 0x000fc800078e00ff */
[----:B------:R-:W-:-:S04]  /*3370*/  IMAD.HI.U32 R12, P1, R9, R17, R12 ;  /* 0x00000011090c7227 */ /* 0x000fc8000782000c */
[----:B------:R-:W-:Y:S01]  /*3380*/  IMAD.X R7, R7, 0x1, R9, P0 ;  /* 0x0000000107077824 */ /* 0x000fe200000e0609 */
[----:B------:R-:W-:-:S04]  /*3390*/  IADD3 R13, P2, R15, R12, RZ ;  /* 0x0000000c0f0d7210 */ /* 0x000fc80007f5e0ff */
[----:B------:R-:W-:Y:S01]  /*33a0*/  IADD3.X R7, RZ, RZ, R7, P2, P1 ;  /* 0x000000ffff077210 */ /* 0x000fe200017e2407 */
[----:B------:R-:W-:-:S03]  /*33b0*/  IMAD.WIDE.U32 R8, R13, R4, RZ ;  /* 0x000000040d087225 */ /* 0x000fc600078e00ff */
[----:B------:R-:W-:Y:S01]  /*33c0*/  IADD3 R15, P0, RZ, -R8, RZ ;  /* 0x80000008ff0f7210 */ /* 0x000fe20007f1e0ff */
[----:B------:R-:W-:-:S04]  /*33d0*/  IMAD R8, R7, R4, R9 ;  /* 0x0000000407087224 */ /* 0x000fc800078e0209 */
[----:B------:R-:W-:Y:S01]  /*33e0*/  IMAD.HI.U32 R12, R13, R15, RZ ;  /* 0x0000000f0d0c7227 */ /* 0x000fe200078e00ff */
[----:B------:R-:W-:-:S05]  /*33f0*/  IADD3.X R8, RZ, ~R8, RZ, P0, !PT ;  /* 0x80000008ff087210 */ /* 0x000fca00007fe4ff */
[----:B------:R-:W-:-:S04]  /*3400*/  IMAD.WIDE.U32 R12, P0, R13, R8, R12 ;  /* 0x000000080d0c7225 */ /* 0x000fc8000780000c */
[C---:B------:R-:W-:Y:S02]  /*3410*/  IMAD R9, R7.reuse, R8, RZ ;  /* 0x0000000807097224 */ /* 0x040fe400078e02ff */
[----:B------:R-:W-:-:S04]  /*3420*/  IMAD.HI.U32 R10, P1, R7, R15, R12 ;  /* 0x0000000f070a7227 */ /* 0x000fc8000782000c */
[----:B------:R-:W-:Y:S01]  /*3430*/  IMAD.HI.U32 R8, R7, R8, RZ ;  /* 0x0000000807087227 */ /* 0x000fe200078e00ff */
[----:B------:R-:W-:Y:S01]  /*3440*/  IADD3 R10, P2, R9, R10, RZ ;  /* 0x0000000a090a7210 */ /* 0x000fe20007f5e0ff */
[----:B------:R-:W-:Y:S02]  /*3450*/  HFMA2.MMA R9, -RZ, RZ, 0, 0 ;  /* 0x00000000ff097435 */ /* 0x000fe400000001ff */
[----:B------:R-:W-:Y:S02]  /*3460*/  IMAD.X R7, R8, 0x1, R7, P0 ;  /* 0x0000000108077824 */ /* 0x000fe400000e0607 */
[----:B------:R-:W-:-:S03]  /*3470*/  IMAD.HI.U32 R8, R10, R3, RZ ;  /* 0x000000030a087227 */ /* 0x000fc600078e00ff */
[----:B------:R-:W-:Y:S01]  /*3480*/  IADD3.X R12, RZ, RZ, R7, P2, P1 ;  /* 0x000000ffff0c7210 */ /* 0x000fe200017e2407 */
[----:B------:R-:W-:-:S04]  /*3490*/  IMAD.WIDE.U32 R8, R10, R5, R8 ;  /* 0x000000050a087225 */ /* 0x000fc800078e0008 */
[C---:B------:R-:W-:Y:S02]  /*34a0*/  IMAD R13, R12.reuse, R5, RZ ;  /* 0x000000050c0d7224 */ /* 0x040fe400078e02ff */
[----:B------:R-:W-:-:S04]  /*34b0*/  IMAD.HI.U32 R8, P0, R12, R3, R8 ;  /* 0x000000030c087227 */ /* 0x000fc80007800008 */
[----:B------:R-:W-:Y:S01]  /*34c0*/  IMAD.HI.U32 R7, R12, R5, RZ ;  /* 0x000000050c077227 */ /* 0x000fe200078e00ff */
[----:B------:R-:W-:-:S03]  /*34d0*/  IADD3 R13, P1, R13, R8, RZ ;  /* 0x000000080d0d7210 */ /* 0x000fc60007f3e0ff */
[----:B------:R-:W-:Y:S02]  /*34e0*/  IMAD.X R7, RZ, RZ, R7, P0 ;  /* 0x000000ffff077224 */ /* 0x000fe400000e0607 */
[----:B------:R-:W-:-:S03]  /*34f0*/  IMAD.WIDE.U32 R8, R13, R4, RZ ;  /* 0x000000040d087225 */ /* 0x000fc600078e00ff */
[----:B------:R-:W-:-:S05]  /*3500*/  IADD3.X R7, RZ, R7, RZ, P1, !PT ;  /* 0x00000007ff077210 */ /* 0x000fca0000ffe4ff */
[-C--:B------:R-:W-:Y:S01]  /*3510*/  IMAD R10, R7, R4.reuse, R9 ;  /* 0x00000004070a7224 */ /* 0x080fe200078e0209 */
[----:B------:R-:W-:Y:S02]  /*3520*/  IADD3 R9, P0, -R8, R3, RZ ;  /* 0x0000000308097210 */ /* 0x000fe40007f1e1ff */
[----:B------:R-:W-:Y:S02]  /*3530*/  IADD3 R8, P2, R13, 0x1, RZ ;  /* 0x000000010d087810 */ /* 0x000fe40007f5e0ff */
[----:B------:R-:W-:Y:S01]  /*3540*/  IADD3 R3, P1, -R4, R9, RZ ;  /* 0x0000000904037210 */ /* 0x000fe20007f3e1ff */
[----:B------:R-:W-:Y:S01]  /*3550*/  IMAD.X R12, R5, 0x1, ~R10, P0 ;  /* 0x00000001050c7824 */ /* 0x000fe200000e0e0a */
[----:B------:R-:W-:Y:S02]  /*3560*/  ISETP.GE.U32.AND P0, PT, R9, R4, PT ;  /* 0x000000040900720c */ /* 0x000fe40003f06070 */
[----:B------:R-:W-:Y:S02]  /*3570*/  IADD3.X R10, RZ, R7, RZ, P2, !PT ;  /* 0x00000007ff0a7210 */ /* 0x000fe400017fe4ff */
[----:B------:R-:W-:-:S02]  /*3580*/  ISETP.GE.U32.AND.EX P0, PT, R12, RZ, PT, P0 ;  /* 0x000000ff0c00720c */ /* 0x000fc40003f06100 */
[----:B------:R-:W-:Y:S02]  /*3590*/  IADD3.X R5, R12, -0x1, RZ, P1, !PT ;  /* 0xffffffff0c057810 */ /* 0x000fe40000ffe4ff */
[----:B------:R-:W-:Y:S02]  /*35a0*/  SEL R13, R8, R13, P0 ;  /* 0x0000000d080d7207 */ /* 0x000fe40000000000 */
[----:B------:R-:W-:Y:S02]  /*35b0*/  SEL R3, R3, R9, P0 ;  /* 0x0000000903037207 */ /* 0x000fe40000000000 */
[----:B------:R-:W-:Y:S02]  /*35c0*/  SEL R8, R10, R7, P0 ;  /* 0x000000070a087207 */ /* 0x000fe40000000000 */
[----:B------:R-:W-:Y:S02]  /*35d0*/  IADD3 R28, P2, R13, 0x1, RZ ;  /* 0x000000010d1c7810 */ /* 0x000fe40007f5e0ff */
[----:B------:R-:W-:-:S02]  /*35e0*/  SEL R5, R5, R12, P0 ;  /* 0x0000000c05057207 */ /* 0x000fc40000000000 */
[----:B------:R-:W-:Y:S01]  /*35f0*/  ISETP.GE.U32.AND P0, PT, R3, R4, PT ;  /* 0x000000040300720c */ /* 0x000fe20003f06070 */
[----:B------:R-:W-:Y:S01]  /*3600*/  IMAD.X R29, RZ, RZ, R8, P2 ;  /* 0x000000ffff1d7224 */ /* 0x000fe200010e0608 */
[----:B------:R-:W-:Y:S02]  /*3610*/  ISETP.NE.U32.AND P1, PT, R4, RZ, PT ;  /* 0x000000ff0400720c */ /* 0x000fe40003f25070 */
[----:B------:R-:W-:Y:S02]  /*3620*/  ISETP.GE.U32.AND.EX P0, PT, R5, RZ, PT, P0 ;  /* 0x000000ff0500720c */ /* 0x000fe40003f06100 */
[----:B------:R-:W-:Y:S02]  /*3630*/  MOV R7, 0x0 ;  /* 0x0000000000077802 */ /* 0x000fe40000000f00 */
[----:B------:R-:W-:Y:S02]  /*3640*/  ISETP.NE.AND.EX P1, PT, RZ, RZ, PT, P1 ;  /* 0x000000ffff00720c */ /* 0x000fe40003f25310 */
[----:B------:R-:W-:-:S02]  /*3650*/  SEL R28, R28, R13, P0 ;  /* 0x0000000d1c1c7207 */ /* 0x000fc40000000000 */
[----:B------:R-:W-:Y:S02]  /*3660*/  SEL R29, R29, R8, P0 ;  /* 0x000000081d1d7207 */ /* 0x000fe40000000000 */
[----:B------:R-:W-:Y:S02]  /*3670*/  SEL R28, R28, 0xffffffff, P1 ;  /* 0xffffffff1c1c7807 */ /* 0x000fe40000800000 */
[----:B------:R-:W-:Y:S01]  /*3680*/  SEL R29, R29, 0xffffffff, P1 ;  /* 0xffffffff1d1d7807 */ /* 0x000fe20000800000 */
[----:B------:R-:W-:Y:S06]  /*3690*/  RET.REL.NODEC R6 `(_ZN2at6native31max_unpooling2d_backward_kernelIN3c108BFloat16EEEvlPKT_PKllllllPS4_) ;  /* 0xffffffc806587950 */ /* 0x000fec0003c3ffff */
.L_x_80:
        /* <DEDUP_REMOVED lines=14> */
.L_x_694:


//--------------------- .text._ZN2at6native31max_unpooling2d_backward_kernelIN3c104HalfEEEvlPKT_PKllllllPS4_ --------------------------
	.section	.text._ZN2at6native31max_unpooling2d_backward_kernelIN3c104HalfEEEvlPKT_PKllllllPS4_,"ax",@progbits
	.align	128
        .global         _ZN2at6native31max_unpooling2d_backward_kernelIN3c104HalfEEEvlPKT_PKllllllPS4_
        .type           _ZN2at6native31max_unpooling2d_backward_kernelIN3c104HalfEEEvlPKT_PKllllllPS4_,@function
        .size           _ZN2at6native31max_unpooling2d_backward_kernelIN3c104HalfEEEvlPKT_PKllllllPS4_,(.L_x_696 - _ZN2at6native31max_unpooling2d_backward_kernelIN3c104HalfEEEvlPKT_PKllllllPS4_)
        .other          _ZN2at6native31max_unpooling2d_backward_kernelIN3c104HalfEEEvlPKT_PKllllllPS4_,@"STO_CUDA_ENTRY STV_DEFAULT"
_ZN2at6native31max_unpooling2d_backward_kernelIN3c104HalfEEEvlPKT_PKllllllPS4_:
.text._ZN2at6native31max_unpooling2d_backward_kernelIN3c104HalfEEEvlPKT_PKllllllPS4_:
        /* <DEDUP_REMOVED lines=24> */
[----:B------:R-:W-:Y:S05]  /*0180*/  CALL.REL.NOINC `($__internal_12_$__cuda_sm20_div_u64) ;  /* 0x00000030003c7944 */ /* 0x000fea0003c00000 */
[----:B------:R-:W-:Y:S05]  /*0190*/  BRA `(.L_x_83) ;  /* 0x00000000004c7947 */ /* 0x000fea0003800000 */
.L_x_82:
        /* <DEDUP_REMOVED lines=19> */
.L_x_83:
[----:B------:R-:W-:Y:S05]  /*02d0*/  BSYNC B0 ;  /* 0x0000000000007941 */ /* 0x000fea0003800000 */
.L_x_81:
        /* <DEDUP_REMOVED lines=23> */
.L_x_95:
        /* <DEDUP_REMOVED lines=11> */
[----:B------:R-:W-:Y:S05]  /*0500*/  CALL.REL.NOINC `($__internal_11_$__cuda_sm20_div_s64) ;  /* 0x0000002800107944 */ /* 0x000fea0003c00000 */
[----:B------:R-:W-:Y:S05]  /*0510*/  BRA `(.L_x_88) ;  /* 0x00000000004c7947 */ /* 0x000fea0003800000 */
.L_x_87:
        /* <DEDUP_REMOVED lines=19> */
.L_x_88:
[----:B------:R-:W-:Y:S05]  /*0650*/  BSYNC B1 ;  /* 0x0000000000017941 */ /* 0x000fea0003800000 */
.L_x_86:
        /* <DEDUP_REMOVED lines=8> */
[----:B------:R-:W-:Y:S05]  /*06e0*/  CALL.REL.NOINC `($__internal_11_$__cuda_sm20_div_s64) ;  /* 0x0000002400987944 */ /* 0x000fea0003c00000 */
[----:B------:R-:W-:Y:S01]  /*06f0*/  IMAD.MOV.U32 R16, RZ, RZ, R8 ;  /* 0x000000ffff107224 */ /* 0x000fe200078e0008 */
[----:B------:R-:W-:Y:S01]  /*0700*/  MOV R17, R9 ;  /* 0x0000000900117202 */ /* 0x000fe20000000f00 */
[----:B------:R-:W-:Y:S06]  /*0710*/  BRA `(.L_x_91) ;  /* 0x00000000004c7947 */ /* 0x000fec0003800000 */
.L_x_90:
        /* <DEDUP_REMOVED lines=19> */
.L_x_91:
[----:B------:R-:W-:Y:S05]  /*0850*/  BSYNC B1 ;  /* 0x0000000000017941 */ /* 0x000fea0003800000 */
.L_x_89:
        /* <DEDUP_REMOVED lines=10> */
[----:B------:R-:W-:Y:S05]  /*0900*/  CALL.REL.NOINC `($__internal_11_$__cuda_sm20_div_s64) ;  /* 0x0000002400107944 */ /* 0x000fea0003c00000 */
[----:B------:R-:W-:Y:S01]  /*0910*/  IMAD.MOV R17, RZ, RZ, -R8 ;  /* 0x000000ffff117224 */ /* 0x000fe200078e0a08 */
[----:B------:R-:W-:Y:S01]  /*0920*/  MOV R10, R8 ;  /* 0x00000008000a7202 */ /* 0x000fe20000000f00 */
[----:B------:R-:W-:-:S04]  /*0930*/  IMAD.U32 R5, RZ, RZ, UR29 ;  /* 0x0000001dff057e24 */ /* 0x000fc8000f8e00ff */
[----:B------:R-:W-:Y:S01]  /*0940*/  IMAD R17, R17, R5, R16 ;  /* 0x0000000511117224 */ /* 0x000fe200078e0210 */
[----:B------:R-:W-:Y:S06]  /*0950*/  BRA `(.L_x_94) ;  /* 0x0000000000547947 */ /* 0x000fec0003800000 */
.L_x_93:
        /* <DEDUP_REMOVED lines=21> */
.L_x_94:
[----:B------:R-:W-:Y:S05]  /*0ab0*/  BSYNC B1 ;  /* 0x0000000000017941 */ /* 0x000fea0003800000 */
.L_x_92:
        /* <DEDUP_REMOVED lines=32> */
.L_x_85:
[----:B------:R-:W-:Y:S05]  /*0cc0*/  BSYNC B0 ;  /* 0x0000000000007941 */ /* 0x000fea0003800000 */
.L_x_84:
        /* <DEDUP_REMOVED lines=13> */
.L_x_133:
        /* <DEDUP_REMOVED lines=11> */
[----:B------:R-:W-:Y:S05]  /*0e50*/  CALL.REL.NOINC `($__internal_11_$__cuda_sm20_div_s64) ;  /* 0x0000001c00bc7944 */ /* 0x000fea0003c00000 */
[----:B------:R-:W-:Y:S05]  /*0e60*/  BRA `(.L_x_99) ;  /* 0x00000000004c7947 */ /* 0x000fea0003800000 */
.L_x_98:
        /* <DEDUP_REMOVED lines=19> */
.L_x_99:
[----:B------:R-:W-:Y:S05]  /*0fa0*/  BSYNC B1 ;  /* 0x0000000000017941 */ /* 0x000fea0003800000 */
.L_x_97:
        /* <DEDUP_REMOVED lines=12> */
.L_x_101:
        /* <DEDUP_REMOVED lines=19> */
.L_x_102:
[----:B------:R-:W-:Y:S05]  /*11a0*/  BSYNC B1 ;  /* 0x0000000000017941 */ /* 0x000fea0003800000 */
.L_x_100:
        /* <DEDUP_REMOVED lines=11> */
[----:B------:R-:W-:Y:S02]  /*1260*/  IMAD.MOV R14, RZ, RZ, -R8 ;  /* 0x000000ffff0e7224 */ /* 0x000fe400078e0a08 */
[----:B------:R-:W-:-:S04]  /*1270*/  IMAD.U32 R3, RZ, RZ, UR30 ;  /* 0x0000001eff037e24 */ /* 0x000fc8000f8e00ff */
[----:B------:R-:W-:Y:S01]  /*1280*/  IMAD R14, R14, R3, R12 ;  /* 0x000000030e0e7224 */ /* 0x000fe200078e020c */
[----:B------:R-:W-:Y:S06]  /*1290*/  BRA `(.L_x_105) ;  /* 0x0000000000547947 */ /* 0x000fec0003800000 */
.L_x_104:
        /* <DEDUP_REMOVED lines=21> */
.L_x_105:
[----:B------:R-:W-:Y:S05]  /*13f0*/  BSYNC B1 ;  /* 0x0000000000017941 */ /* 0x000fea0003800000 */
.L_x_103:
        /* <DEDUP_REMOVED lines=33> */
[----:B------:R-:W-:Y:S05]  /*1610*/  CALL.REL.NOINC `($__internal_11_$__cuda_sm20_div_s64) ;  /* 0x0000001400cc7944 */ /* 0x000fea0003c00000 */
[----:B------:R-:W-:Y:S05]  /*1620*/  BRA `(.L_x_108) ;  /* 0x00000000004c7947 */ /* 0x000fea0003800000 */
.L_x_107:
        /* <DEDUP_REMOVED lines=19> */
.L_x_108:
[----:B------:R-:W-:Y:S05]  /*1760*/  BSYNC B1 ;  /* 0x0000000000017941 */ /* 0x000fea0003800000 */
.L_x_106:
        /* <DEDUP_REMOVED lines=9> */
[----:B------:R-:W-:Y:S02]  /*1800*/  IMAD.MOV.U32 R28, RZ, RZ, R8 ;  /* 0x000000ffff1c7224 */ /* 0x000fe400078e0008 */
[----:B------:R-:W-:Y:S01]  /*1810*/  IMAD.MOV.U32 R29, RZ, RZ, R9 ;  /* 0x000000ffff1d7224 */ /* 0x000fe200078e0009 */
[----:B------:R-:W-:Y:S06]  /*1820*/  BRA `(.L_x_111) ;  /* 0x00000000004c7947 */ /* 0x000fec0003800000 */
.L_x_110:
        /* <DEDUP_REMOVED lines=19> */
.L_x_111:
[----:B------:R-:W-:Y:S05]  /*1960*/  BSYNC B1 ;  /* 0x0000000000017941 */ /* 0x000fea0003800000 */
.L_x_109:
        /* <DEDUP_REMOVED lines=10> */
[----:B------:R-:W-:Y:S05]  /*1a10*/  CALL.REL.NOINC `($__internal_11_$__cuda_sm20_div_s64) ;  /* 0x0000001000cc7944 */ /* 0x000fea0003c00000 */
[----:B------:R-:W-:Y:S01]  /*1a20*/  IADD3 R29, -R8, RZ, RZ ;  /* 0x000000ff081d7210 */ /* 0x000fe20007ffe1ff */
[----:B------:R-:W-:-:S04]  /*1a30*/  IMAD.U32 R9, RZ, RZ, UR30 ;  /* 0x0000001eff097e24 */ /* 0x000fc8000f8e00ff */
[----:B------:R-:W-:Y:S01]  /*1a40*/  IMAD R29, R29, R9, R28 ;  /* 0x000000091d1d7224 */ /* 0x000fe200078e021c */
[----:B------:R-:W-:Y:S06]  /*1a50*/  BRA `(.L_x_114) ;  /* 0x0000000000547947 */ /* 0x000fec0003800000 */
.L_x_113:
        /* <DEDUP_REMOVED lines=21> */
.L_x_114:
[----:B------:R-:W-:Y:S05]  /*1bb0*/  BSYNC B1 ;  /* 0x0000000000017941 */ /* 0x000fea0003800000 */
.L_x_112:
        /* <DEDUP_REMOVED lines=33> */
[----:B------:R-:W-:Y:S05]  /*1dd0*/  CALL.REL.NOINC `($__internal_11_$__cuda_sm20_div_s64) ;  /* 0x0000000c00dc7944 */ /* 0x000fea0003c00000 */
[----:B------:R-:W-:Y:S05]  /*1de0*/  BRA `(.L_x_117) ;  /* 0x00000000004c7947 */ /* 0x000fea0003800000 */
.L_x_116:
        /* <DEDUP_REMOVED lines=19> */
.L_x_117:
[----:B------:R-:W-:Y:S05]  /*1f20*/  BSYNC B1 ;  /* 0x0000000000017941 */ /* 0x000fea0003800000 */
.L_x_115:
        /* <DEDUP_REMOVED lines=12> */
.L_x_119:
        /* <DEDUP_REMOVED lines=19> */
.L_x_120:
[----:B------:R-:W-:Y:S05]  /*2120*/  BSYNC B1 ;  /* 0x0000000000017941 */ /* 0x000fea0003800000 */
.L_x_118:
        /* <DEDUP_REMOVED lines=15> */
.L_x_122:
        /* <DEDUP_REMOVED lines=21> */
.L_x_123:
[----:B------:R-:W-:Y:S05]  /*2370*/  BSYNC B1 ;  /* 0x0000000000017941 */ /* 0x000fea0003800000 */
.L_x_121:
        /* <DEDUP_REMOVED lines=33> */
[----:B------:R-:W-:Y:S05]  /*2590*/  CALL.REL.NOINC `($__internal_11_$__cuda_sm20_div_s64) ;  /* 0x0000000400ec7944 */ /* 0x000fea0003c00000 */
[----:B------:R-:W-:Y:S05]  /*25a0*/  BRA `(.L_x_126) ;  /* 0x00000000004c7947 */ /* 0x000fea0003800000 */
.L_x_125:
        /* <DEDUP_REMOVED lines=19> */
.L_x_126:
[----:B------:R-:W-:Y:S05]  /*26e0*/  BSYNC B1 ;  /* 0x0000000000017941 */ /* 0x000fea0003800000 */
.L_x_124:
        /* <DEDUP_REMOVED lines=8> */
[----:B------:R-:W-:Y:S05]  /*2770*/  CALL.REL.NOINC `($__internal_11_$__cuda_sm20_div_s64) ;  /* 0x0000000400747944 */ /* 0x000fea0003c00000 */
[----:B------:R-:W-:Y:S01]  /*2780*/  MOV R28, R8 ;  /* 0x00000008001c7202 */ /* 0x000fe20000000f00 */
[----:B------:R-:W-:Y:S01]  /*2790*/  IMAD.MOV.U32 R29, RZ, RZ, R9 ;  /* 0x000000ffff1d7224 */ /* 0x000fe200078e0009 */
[----:B------:R-:W-:Y:S06]  /*27a0*/  BRA `(.L_x_129) ;  /* 0x00000000004c7947 */ /* 0x000fec0003800000 */
.L_x_128:
        /* <DEDUP_REMOVED lines=19> */
.L_x_129:
[----:B------:R-:W-:Y:S05]  /*28e0*/  BSYNC B1 ;  /* 0x0000000000017941 */ /* 0x000fea0003800000 */
.L_x_127:
        /* <DEDUP_REMOVED lines=11> */
[----:B------:R-:W-:Y:S01]  /*29a0*/  MOV R5, UR30 ;  /* 0x0000001e00057c02 */ /* 0x000fe20008000f00 */
[--C-:B------:R-:W-:Y:S02]  /*29b0*/  IMAD.MOV R29, RZ, RZ, -R8.reuse ;  /* 0x000000ffff1d7224 */ /* 0x100fe400078e0a08 */
[----:B------:R-:W-:Y:S02]  /*29c0*/  IMAD.MOV.U32 R9, RZ, RZ, R8 ;  /* 0x000000ffff097224 */ /* 0x000fe400078e0008 */
[----:B------:R-:W-:Y:S01]  /*29d0*/  IMAD R29, R29, R5, R28 ;  /* 0x000000051d1d7224 */ /* 0x000fe200078e021c */
[----:B------:R-:W-:Y:S06]  /*29e0*/  BRA `(.L_x_132) ;  /* 0x0000000000547947 */ /* 0x000fec0003800000 */
.L_x_131:
        /* <DEDUP_REMOVED lines=21> */
.L_x_132:
[----:B------:R-:W-:Y:S05]  /*2b40*/  BSYNC B1 ;  /* 0x0000000000017941 */ /* 0x000fea0003800000 */
.L_x_130:
        /* <DEDUP_REMOVED lines=31> */
.L_x_96:
[----:B------:R-:W-:Y:S05]  /*2d40*/  EXIT ;  /* 0x000000000000794d */ /* 0x000fea0003800000 */
        .weak           $__internal_11_$__cuda_sm20_div_s64
        .type           $__internal_11_$__cuda_sm20_div_s64,@function
        .size           $__internal_11_$__cuda_sm20_div_s64,($__internal_12_$__cuda_sm20_div_u64 - $__internal_11_$__cuda_sm20_div_s64)
$__internal_11_$__cuda_sm20_div_s64:
        /* <DEDUP_REMOVED lines=82> */
[----:B------:R-:W-:Y:S06]  /*3270*/  RET.REL.NODEC R6 `(_ZN2at6native31max_unpooling2d_backward_kernelIN3c104HalfEEEvlPKT_PKllllllPS4_) ;  /* 0xffffffcc06607950 */ /* 0x000fec0003c3ffff */
        .weak           $__internal_12_$__cuda_sm20_div_u64
        .type           $__internal_12_$__cuda_sm20_div_u64,@function
        .size           $__internal_12_$__cuda_sm20_div_u64,(.L_x_696 - $__internal_12_$__cuda_sm20_div_u64)
$__internal_12_$__cuda_sm20_div_u64:
        /* <DEDUP_REMOVED lines=65> */
[----:B------:R-:W-:Y:S06]  /*3690*/  RET.REL.NODEC R6 `(_ZN2at6native31max_unpooling2d_backward_kernelIN3c104HalfEEEvlPKT_PKllllllPS4_) ;  /* 0xffffffc806587950 */ /* 0x000fec0003c3ffff */
.L_x_134:
        /* <DEDUP_REMOVED lines=14> */
.L_x_696:


//--------------------- .text._ZN2at6native31max_unpooling2d_backward_kernelIfEEvlPKT_PKllllllPS2_ --------------------------
	.section	.text._ZN2at6native31max_unpooling2d_backward_kernelIfEEvlPKT_PKllllllPS2_,"ax",@progbits
	.align	128
        .global         _ZN2at6native31max_unpooling2d_backward_kernelIfEEvlPKT_PKllllllPS2_
        .type           _ZN2at6native31max_unpooling2d_backward_kernelIfEEvlPKT_PKllllllPS2_,@function
        .size           _ZN2at6native31max_unpooling2d_backward_kernelIfEEvlPKT_PKllllllPS2_,(.L_x_698 - _ZN2at6native31max_unpooling2d_backward_kernelIfEEvlPKT_PKllllllPS2_)
        .other          _ZN2at6native31max_unpooling2d_backward_kernelIfEEvlPKT_PKllllllPS2_,@"STO_CUDA_ENTRY STV_DEFAULT"
_ZN2at6native31max_unpooling2d_backward_kernelIfEEvlPKT_PKllllllPS2_:
.text._ZN2at6native31max_unpooling2d_backward_kernelIfEEvlPKT_PKllllllPS2_:
        /* <DEDUP_REMOVED lines=24> */
[----:B------:R-:W-:Y:S05]  /*0180*/  CALL.REL.NOINC `($__internal_14_$__cuda_sm20_div_u64) ;  /* 0x00000030003c7944 */ /* 0x000fea0003c00000 */
[----:B------:R-:W-:Y:S05]  /*0190*/  BRA `(.L_x_137) ;  /* 0x00000000004c7947 */ /* 0x000fea0003800000 */
.L_x_136:
        /* <DEDUP_REMOVED lines=19> */
.L_x_137:
[----:B------:R-:W-:Y:S05]  /*02d0*/  BSYNC B0 ;  /* 0x0000000000007941 */ /* 0x000fea0003800000 */
.L_x_135:
        /* <DEDUP_REMOVED lines=23> */
.L_x_149:
        /* <DEDUP_REMOVED lines=11> */
[----:B------:R-:W-:Y:S05]  /*0500*/  CALL.REL.NOINC `($__internal_13_$__cuda_sm20_div_s64) ;  /* 0x0000002800107944 */ /* 0x000fea0003c00000 */
[----:B------:R-:W-:Y:S05]  /*0510*/  BRA `(.L_x_142) ;  /* 0x00000000004c7947 */ /* 0x000fea0003800000 */
.L_x_141:
        /* <DEDUP_REMOVED lines=19> */
.L_x_142:
[----:B------:R-:W-:Y:S05]  /*0650*/  BSYNC B1 ;  /* 0x0000000000017941 */ /* 0x000fea0003800000 */
.L_x_140:
        /* <DEDUP_REMOVED lines=8> */
[----:B------:R-:W-:Y:S05]  /*06e0*/  CALL.REL.NOINC `($__internal_13_$__cuda_sm20_div_s64) ;  /* 0x0000002400987944 */ /* 0x000fea0003c00000 */
[----:B------:R-:W-:Y:S01]  /*06f0*/  IMAD.MOV.U32 R16, RZ, RZ, R8 ;  /* 0x000000ffff107224 */ /* 0x000fe200078e0008 */
[----:B------:R-:W-:Y:S01]  /*0700*/  MOV R17, R9 ;  /* 0x0000000900117202 */ /* 0x000fe20000000f00 */
[----:B------:R-:W-:Y:S06]  /*0710*/  BRA `(.L_x_145) ;  /* 0x00000000004c7947 */ /* 0x000fec0003800000 */
.L_x_144:
        /* <DEDUP_REMOVED lines=19> */
.L_x_145:
[----:B------:R-:W-:Y:S05]  /*0850*/  BSYNC B1 ;  /* 0x0000000000017941 */ /* 0x000fea0003800000 */
.L_x_143:
        /* <DEDUP_REMOVED lines=10> */
[----:B------:R-:W-:Y:S05]  /*0900*/  CALL.REL.NOINC `($__internal_13_$__cuda_sm20_div_s64) ;  /* 0x0000002400107944 */ /* 0x000fea0003c00000 */
[----:B------:R-:W-:Y:S01]  /*0910*/  IMAD.MOV R17, RZ, RZ, -R8 ;  /* 0x000000ffff117224 */ /* 0x000fe200078e0a08 */
[----:B------:R-:W-:Y:S01]  /*0920*/  MOV R10, R8 ;  /* 0x00000008000a7202 */ /* 0x000fe20000000f00 */
[----:B------:R-:W-:-:S04]  /*0930*/  IMAD.U32 R5, RZ, RZ, UR29 ;  /* 0x0000001dff057e24 */ /* 0x000fc8000f8e00ff */
[----:B------:R-:W-:Y:S01]  /*0940*/  IMAD R17, R17, R5, R16 ;  /* 0x0000000511117224 */ /* 0x000fe200078e0210 */
[----:B------:R-:W-:Y:S06]  /*0950*/  BRA `(.L_x_148) ;  /* 0x0000000000547947 */ /* 0x000fec0003800000 */
.L_x_147:
        /* <DEDUP_REMOVED lines=21> */
.L_x_148:
[----:B------:R-:W-:Y:S05]  /*0ab0*/  BSYNC B1 ;  /* 0x0000000000017941 */ /* 0x000fea0003800000 */
.L_x_146:
        /* <DEDUP_REMOVED lines=19> */
[----:B------:R-:W2:Y:S01]  /*0bf0*/  LDG.E R9, desc[UR8][R8.64] ;  /* 0x0000000808097981 */ /* 0x000ea2000c1e1900 */
        /* <DEDUP_REMOVED lines=10> */
[----:B--2---:R0:W-:-:S12]  /*0ca0*/  STG.E desc[UR8][R6.64], R9 ;  /* 0x0000000906007986 */ /* 0x0041d8000c101908 */
[----:B------:R-:W-:Y:S05]  /*0cb0*/  @P0 BRA `(.L_x_149) ;  /* 0xfffffff400e40947 */ /* 0x000fea000383ffff */
.L_x_139:
[----:B------:R-:W-:Y:S05]  /*0cc0*/  BSYNC B0 ;  /* 0x0000000000007941 */ /* 0x000fea0003800000 */
.L_x_138:
        /* <DEDUP_REMOVED lines=13> */
.L_x_187:
        /* <DEDUP_REMOVED lines=11> */
[----:B------:R-:W-:Y:S05]  /*0e50*/  CALL.REL.NOINC `($__internal_13_$__cuda_sm20_div_s64) ;  /* 0x0000001c00bc7944 */ /* 0x000fea0003c00000 */
[----:B------:R-:W-:Y:S05]  /*0e60*/  BRA `(.L_x_153) ;  /* 0x00000000004c7947 */ /* 0x000fea0003800000 */
.L_x_152:
        /* <DEDUP_REMOVED lines=19> */
.L_x_153:
[----:B------:R-:W-:Y:S05]  /*0fa0*/  BSYNC B1 ;  /* 0x0000000000017941 */ /* 0x000fea0003800000 */
.L_x_151:
        /* <DEDUP_REMOVED lines=12> */
.L_x_155:
        /* <DEDUP_REMOVED lines=19> */
.L_x_156:
[----:B------:R-:W-:Y:S05]  /*11a0*/  BSYNC B1 ;  /* 0x0000000000017941 */ /* 0x000fea0003800000 */
.L_x_154:
        /* <DEDUP_REMOVED lines=11> */
[----:B------:R-:W-:Y:S02]  /*1260*/  IMAD.MOV R14, RZ, RZ, -R8 ;  /* 0x000000ffff0e7224 */ /* 0x000fe400078e0a08 */
[----:B------:R-:W-:-:S04]  /*1270*/  IMAD.U32 R3, RZ, RZ, UR30 ;  /* 0x0000001eff037e24 */ /* 0x000fc8000f8e00ff */
[----:B------:R-:W-:Y:S01]  /*1280*/  IMAD R14, R14, R3, R12 ;  /* 0x000000030e0e7224 */ /* 0x000fe200078e020c */
[----:B------:R-:W-:Y:S06]  /*1290*/  BRA `(.L_x_159) ;  /* 0x0000000000547947 */ /* 0x000fec0003800000 */
.L_x_158:
        /* <DEDUP_REMOVED lines=21> */
.L_x_159:
[----:B------:R-:W-:Y:S05]  /*13f0*/  BSYNC B1 ;  /* 0x0000000000017941 */ /* 0x000fea0003800000 */
.L_x_157:
        /* <DEDUP_REMOVED lines=17> */
[----:B------:R-:W2:Y:S01]  /*1510*/  LDG.E R7, desc[UR8][R6.64] ;  /* 0x0000000806077981 */ /* 0x000ea2000c1e1900 */
        /* <DEDUP_REMOVED lines=8> */
[----:B--2---:R0:W-:-:S12]  /*15a0*/  STG.E desc[UR8][R16.64], R7 ;  /* 0x0000000710007986 */ /* 0x0041d8000c101908 */
[----:B------:R-:W-:Y:S05]  /*15b0*/  @!P0 BRA `(.L_x_161) ;  /* 0x00000000001c8947 */ /* 0x000fea0003800000 */
[----:B------:R-:W-:Y:S01]  /*15c0*/  ULDC.64 UR16, c[0x0][0x238] ;  /* 0x00008e0000107ab9 */ /* 0x000fe20000000a00 */
[----:B------:R-:W-:Y:S01]  /*15d0*/  IMAD.MOV.U32 R8, RZ, RZ, R21 ;  /* 0x000000ffff087224 */ /* 0x000fe200078e0015 */
[----:B0-----:R-:W-:Y:S01]  /*15e0*/  MOV R7, UR16 ;  /* 0x0000001000077c02 */ /* 0x001fe20008000f00 */
[----:B------:R-:W-:Y:S01]  /*15f0*/  IMAD.U32 R5, RZ, RZ, UR17 ;  /* 0x00000011ff057e24 */ /* 0x000fe2000f8e00ff */
[----:B------:R-:W-:-:S07]  /*1600*/  MOV R6, 0x1620 ;  /* 0x0000162000067802 */ /* 0x000fce0000000f00 */
[----:B------:R-:W-:Y:S05]  /*1610*/  CALL.REL.NOINC `($__internal_13_$__cuda_sm20_div_s64) ;  /* 0x0000001400cc7944 */ /* 0x000fea0003c00000 */
[----:B------:R-:W-:Y:S05]  /*1620*/  BRA `(.L_x_162) ;  /* 0x00000000004c7947 */ /* 0x000fea0003800000 */
.L_x_161:
        /* <DEDUP_REMOVED lines=19> */
.L_x_162:
[----:B------:R-:W-:Y:S05]  /*1760*/  BSYNC B1 ;  /* 0x0000000000017941 */ /* 0x000fea0003800000 */
.L_x_160:
        /* <DEDUP_REMOVED lines=9> */
[----:B------:R-:W-:Y:S02]  /*1800*/  IMAD.MOV.U32 R28, RZ, RZ, R8 ;  /* 0x000000ffff1c7224 */ /* 0x000fe400078e0008 */
[----:B------:R-:W-:Y:S01]  /*1810*/  IMAD.MOV.U32 R29, RZ, RZ, R9 ;  /* 0x000000ffff1d7224 */ /* 0x000fe200078e0009 */
[----:B------:R-:W-:Y:S06]  /*1820*/  BRA `(.L_x_165) ;  /* 0x00000000004c7947 */ /* 0x000fec0003800000 */
.L_x_164:
        /* <DEDUP_REMOVED lines=19> */
.L_x_165:
[----:B------:R-:W-:Y:S05]  /*1960*/  BSYNC B1 ;  /* 0x0000000000017941 */ /* 0x000fea0003800000 */
.L_x_163:
        /* <DEDUP_REMOVED lines=10> */
[----:B------:R-:W-:Y:S05]  /*1a10*/  CALL.REL.NOINC `($__internal_13_$__cuda_sm20_div_s64) ;  /* 0x0000001000cc7944 */ /* 0x000fea0003c00000 */
[----:B------:R-:W-:Y:S01]  /*1a20*/  IADD3 R29, -R8, RZ, RZ ;  /* 0x000000ff081d7210 */ /* 0x000fe20007ffe1ff */
[----:B------:R-:W-:-:S04]  /*1a30*/  IMAD.U32 R9, RZ, RZ, UR30 ;  /* 0x0000001eff097e24 */ /* 0x000fc8000f8e00ff */
[----:B------:R-:W-:Y:S01]  /*1a40*/  IMAD R29, R29, R9, R28 ;  /* 0x000000091d1d7224 */ /* 0x000fe200078e021c */
[----:B------:R-:W-:Y:S06]  /*1a50*/  BRA `(.L_x_168) ;  /* 0x0000000000547947 */ /* 0x000fec0003800000 */
.L_x_167:
        /* <DEDUP_REMOVED lines=21> */
.L_x_168:
[----:B------:R-:W-:Y:S05]  /*1bb0*/  BSYNC B1 ;  /* 0x0000000000017941 */ /* 0x000fea0003800000 */
.L_x_166:
        /* <DEDUP_REMOVED lines=18> */
[----:B------:R-:W2:Y:S01]  /*1ce0*/  LDG.E R7, desc[UR8][R6.64] ;  /* 0x0000000806077981 */ /* 0x000ea2000c1e1900 */
[C---:B------:R-:W-:Y:S01]  /*1cf0*/  IADD3 R21, P1, R4.reuse, R21, RZ ;  /* 0x0000001504157210 */ /* 0x040fe20007f3e0ff */
[----:B------:R-:W-:Y:S01]  /*1d00*/  IMAD.WIDE R16, R4, 0x4, R16 ;  /* 0x0000000404107825 */ /* 0x000fe200078e0210 */
[----:B------:R-:W-:Y:S02]  /*1d10*/  BSSY B1, `(.L_x_169) ;  /* 0x0000021000017945 */ /* 0x000fe40003800000 */
[----:B------:R-:W-:Y:S02]  /*1d20*/  SHF.R.S32.HI R9, RZ, 0x1f, R21 ;  /* 0x0000001fff097819 */ /* 0x000fe40000011415 */
[----:B------:R-:W-:Y:S02]  /*1d30*/  IADD3.X R11, RZ, R11, RZ, P1, !PT ;  /* 0x0000000bff0b7210 */ /* 0x000fe40000ffe4ff */
[----:B------:R-:W-:-:S04]  /*1d40*/  LOP3.LUT R5, R9, UR24, RZ, 0xfc, !PT ;  /* 0x0000001809057c12 */ /* 0x000fc8000f8efcff */
[----:B------:R-:W-:Y:S01]  /*1d50*/  ISETP.NE.U32.AND P0, PT, R5, RZ, PT ;  /* 0x000000ff0500720c */ /* 0x000fe20003f05070 */
[----:B--2---:R0:W-:-:S12]  /*1d60*/  STG.E desc[UR8][R16.64], R7 ;  /* 0x0000000710007986 */ /* 0x0041d8000c101908 */
[----:B------:R-:W-:Y:S05]  /*1d70*/  @!P0 BRA `(.L_x_170) ;  /* 0x00000000001c8947 */ /* 0x000fea0003800000 */
[----:B------:R-:W-:Y:S01]  /*1d80*/  ULDC.64 UR16, c[0x0][0x238] ;  /* 0x00008e0000107ab9 */ /* 0x000fe20000000a00 */
[----:B------:R-:W-:Y:S01]  /*1d90*/  MOV R8, R21 ;  /* 0x0000001500087202 */ /* 0x000fe20000000f00 */
[----:B0-----:R-:W-:Y:S01]  /*1da0*/  IMAD.U32 R7, RZ, RZ, UR16 ;  /* 0x00000010ff077e24 */ /* 0x001fe2000f8e00ff */
[----:B------:R-:W-:Y:S01]  /*1db0*/  MOV R6, 0x1de0 ;  /* 0x00001de000067802 */ /* 0x000fe20000000f00 */
[----:B------:R-:W-:-:S07]  /*1dc0*/  IMAD.U32 R5, RZ, RZ, UR17 ;  /* 0x00000011ff057e24 */ /* 0x000fce000f8e00ff */
[----:B------:R-:W-:Y:S05]  /*1dd0*/  CALL.REL.NOINC `($__internal_13_$__cuda_sm20_div_s64) ;  /* 0x0000000c00dc7944 */ /* 0x000fea0003c00000 */
[----:B------:R-:W-:Y:S05]  /*1de0*/  BRA `(.L_x_171) ;  /* 0x00000000004c7947 */ /* 0x000fea0003800000 */
.L_x_170:
        /* <DEDUP_REMOVED lines=19> */
.L_x_171:
[----:B------:R-:W-:Y:S05]  /*1f20*/  BSYNC B1 ;  /* 0x0000000000017941 */ /* 0x000fea0003800000 */
.L_x_169:
        /* <DEDUP_REMOVED lines=12> */
.L_x_173:
        /* <DEDUP_REMOVED lines=19> */
.L_x_174:
[----:B------:R-:W-:Y:S05]  /*2120*/  BSYNC B1 ;  /* 0x0000000000017941 */ /* 0x000fea0003800000 */
.L_x_172:
        /* <DEDUP_REMOVED lines=15> */
.L_x_176:
        /* <DEDUP_REMOVED lines=21> */
.L_x_177:
[----:B------:R-:W-:Y:S05]  /*2370*/  BSYNC B1 ;  /* 0x0000000000017941 */ /* 0x000fea0003800000 */
.L_x_175:
        /* <DEDUP_REMOVED lines=30> */
[----:B------:R-:W-:Y:S01]  /*2560*/  MOV R5, UR17 ;  /* 0x0000001100057c02 */ /* 0x000fe20008000f00 */
[----:B0-----:R-:W-:Y:S01]  /*2570*/  IMAD.U32 R7, RZ, RZ, UR16 ;  /* 0x00000010ff077e24 */ /* 0x001fe2000f8e00ff */
[----:B------:R-:W-:-:S07]  /*2580*/  MOV R6, 0x25a0 ;  /* 0x000025a000067802 */ /* 0x000fce0000000f00 */
[----:B------:R-:W-:Y:S05]  /*2590*/  CALL.REL.NOINC `($__internal_13_$__cuda_sm20_div_s64) ;  /* 0x0000000400ec7944 */ /* 0x000fea0003c00000 */
[----:B------:R-:W-:Y:S05]  /*25a0*/  BRA `(.L_x_180) ;  /* 0x00000000004c7947 */ /* 0x000fea0003800000 */
.L_x_179:
        /* <DEDUP_REMOVED lines=19> */
.L_x_180:
[----:B------:R-:W-:Y:S05]  /*26e0*/  BSYNC B1 ;  /* 0x0000000000017941 */ /* 0x000fea0003800000 */
.L_x_178:
        /* <DEDUP_REMOVED lines=8> */
[----:B------:R-:W-:Y:S05]  /*2770*/  CALL.REL.NOINC `($__internal_13_$__cuda_sm20_div_s64) ;  /* 0x0000000400747944 */ /* 0x000fea0003c00000 */
[----:B------:R-:W-:Y:S01]  /*2780*/  MOV R28, R8 ;  /* 0x00000008001c7202 */ /* 0x000fe20000000f00 */
[----:B------:R-:W-:Y:S01]  /*2790*/  IMAD.MOV.U32 R29, RZ, RZ, R9 ;  /* 0x000000ffff1d7224 */ /* 0x000fe200078e0009 */
[----:B------:R-:W-:Y:S06]  /*27a0*/  BRA `(.L_x_183) ;  /* 0x00000000004c7947 */ /* 0x000fec0003800000 */
.L_x_182:
        /* <DEDUP_REMOVED lines=19> */
.L_x_183:
[----:B------:R-:W-:Y:S05]  /*28e0*/  BSYNC B1 ;  /* 0x0000000000017941 */ /* 0x000fea0003800000 */
.L_x_181:
        /* <DEDUP_REMOVED lines=11> */
[----:B------:R-:W-:Y:S01]  /*29a0*/  MOV R5, UR30 ;  /* 0x0000001e00057c02 */ /* 0x000fe20008000f00 */
[--C-:B------:R-:W-:Y:S02]  /*29b0*/  IMAD.MOV R29, RZ, RZ, -R8.reuse ;  /* 0x000000ffff1d7224 */ /* 0x100fe400078e0a08 */
[----:B------:R-:W-:Y:S02]  /*29c0*/  IMAD.MOV.U32 R9, RZ, RZ, R8 ;  /* 0x000000ffff097224 */ /* 0x000fe400078e0008 */
[----:B------:R-:W-:Y:S01]  /*29d0*/  IMAD R29, R29, R5, R28 ;  /* 0x000000051d1d7224 */ /* 0x000fe200078e021c */
[----:B------:R-:W-:Y:S06]  /*29e0*/  BRA `(.L_x_186) ;  /* 0x0000000000547947 */ /* 0x000fec0003800000 */
.L_x_185:
        /* <DEDUP_REMOVED lines=21> */
.L_x_186:
[----:B------:R-:W-:Y:S05]  /*2b40*/  BSYNC B1 ;  /* 0x0000000000017941 */ /* 0x000fea0003800000 */
.L_x_184:
        /* <DEDUP_REMOVED lines=17> */
[----:B------:R-:W2:Y:S01]  /*2c60*/  LDG.E R9, desc[UR8][R8.64] ;  /* 0x0000000808097981 */ /* 0x000ea2000c1e1900 */
        /* <DEDUP_REMOVED lines=10> */
[----:B--2---:R1:W-:Y:S04]  /*2d10*/  STG.E desc[UR8][R16.64], R9 ;  /* 0x0000000910007986 */ /* 0x0043e8000c101908 */
[----:B------:R-:W-:Y:S05]  /*2d20*/  @!P0 BRA `(.L_x_187) ;  /* 0xffffffe0001c8947 */ /* 0x000fea000383ffff */
[----:B------:R-:W-:Y:S05]  /*2d30*/  BSYNC B0 ;  /* 0x0000000000007941 */ /* 0x000fea0003800000 */
.L_x_150:
[----:B------:R-:W-:Y:S05]  /*2d40*/  EXIT ;  /* 0x000000000000794d */ /* 0x000fea0003800000 */
        .weak           $__internal_13_$__cuda_sm20_div_s64
        .type           $__internal_13_$__cuda_sm20_div_s64,@function
        .size           $__internal_13_$__cuda_sm20_div_s64,($__internal_14_$__cuda_sm20_div_u64 - $__internal_13_$__cuda_sm20_div_s64)
$__internal_13_$__cuda_sm20_div_s64:
        /* <DEDUP_REMOVED lines=82> */
[----:B------:R-:W-:Y:S06]  /*3270*/  RET.REL.NODEC R6 `(_ZN2at6native31max_unpooling2d_backward_kernelIfEEvlPKT_PKllllllPS2_) ;  /* 0xffffffcc06607950 */ /* 0x000fec0003c3ffff */
        .weak           $__internal_14_$__cuda_sm20_div_u64
        .type           $__internal_14_$__cuda_sm20_div_u64,@function
        .size           $__internal_14_$__cuda_sm20_div_u64,(.L_x_698 - $__internal_14_$__cuda_sm20_div_u64)
$__internal_14_$__cuda_sm20_div_u64:
        /* <DEDUP_REMOVED lines=65> */
[----:B------:R-:W-:Y:S06]  /*3690*/  RET.REL.NODEC R6 `(_ZN2at6native31max_unpooling2d_backward_kernelIfEEvlPKT_PKllllllPS2_) ;  /* 0xffffffc806587950 */ /* 0x000fec0003c3ffff */
.L_x_188:
        /* <DEDUP_REMOVED lines=14> */
.L_x_698:


//--------------------- .text._ZN2at6native31max_unpooling2d_backward_kernelIdEEvlPKT_PKllllllPS2_ --------------------------
	.section	.text._ZN2at6native31max_unpooling2d_backward_kernelIdEEvlPKT_PKllllllPS2_,"ax",@progbits
	.align	128
        .global         _ZN2at6native31max_unpooling2d_backward_kernelIdEEvlPKT_PKllllllPS2_
        .type           _ZN2at6native31max_unpooling2d_backward_kernelIdEEvlPKT_PKllllllPS2_,@function
        .size           _ZN2at6native31max_unpooling2d_backward_kernelIdEEvlPKT_PKllllllPS2_,(.L_x_700 - _ZN2at6native31max_unpooling2d_backward_kernelIdEEvlPKT_PKllllllPS2_)
        .other          _ZN2at6native31max_unpooling2d_backward_kernelIdEEvlPKT_PKllllllPS2_,@"STO_CUDA_ENTRY STV_DEFAULT"
_ZN2at6native31max_unpooling2d_backward_kernelIdEEvlPKT_PKllllllPS2_:
.text._ZN2at6native31max_unpooling2d_backward_kernelIdEEvlPKT_PKllllllPS2_:
        /* <DEDUP_REMOVED lines=11> */
[----:B------:R-:W-:Y:S01]  /*00b0*/  MOV R24, R3 ;  /* 0x0000000300187202 */ /* 0x000fe20000000f00 */
[----:B------:R-:W-:Y:S01]  /*00c0*/  ULDC.64 UR6, c[0x0][0x218] ;  /* 0x0000860000067ab9 */ /* 0x000fe20000000a00 */
[----:B------:R-:W-:Y:S01]  /*00d0*/  BSSY B0, `(.L_x_189) ;  /* 0x0000021000007945 */ /* 0x000fe20003800000 */
[----:B------:R-:W-:Y:S01]  /*00e0*/  IMAD.U32 R7, RZ, RZ, UR6 ;  /* 0x00000006ff077e24 */ /* 0x000fe2000f8e00ff */
[----:B------:R-:W-:Y:S01]  /*00f0*/  LOP3.LUT R3, RZ, R9, RZ, 0x33, !PT ;  /* 0x00000009ff037212 */ /* 0x000fe200078e33ff */
[----:B------:R-:W-:Y:S01]  /*0100*/  IMAD.U32 R5, RZ, RZ, UR7 ;  /* 0x00000007ff057e24 */ /* 0x000fe2000f8e00ff */
[----:B------:R-:W-:Y:S02]  /*0110*/  LOP3.LUT R2, RZ, R24, RZ, 0x33, !PT ;  /* 0x00000018ff027212 */ /* 0x000fe400078e33ff */
[----:B------:R-:W-:Y:S01]  /*0120*/  IADD3 R3, P0, R3, UR4, RZ ;  /* 0x0000000403037c10 */ /* 0x000fe2000ff1e0ff */
[----:B------:R-:W-:-:S02]  /*0130*/  ULDC UR4, c[0x0][0xc] ;  /* 0x0000030000047ab9 */ /* 0x000fc40000000800 */
[----:B------:R-:W-:Y:S01]  /*0140*/  IMAD R6, R11, UR4, RZ ;  /* 0x000000040b067c24 */ /* 0x000fe2000f8e02ff */
[----:B------:R-:W-:-:S04]  /*0150*/  IADD3.X R2, R2, UR5, RZ, P0, !PT ;  /* 0x0000000502027c10 */ /* 0x000fc800087fe4ff */
[----:B------:R-:W-:-:S13]  /*0160*/  ISETP.NE.U32.AND P0, PT, R2, RZ, PT ;  /* 0x000000ff0200720c */ /* 0x000fda0003f05070 */
[----:B------:R-:W-:Y:S05]  /*0170*/  @!P0 BRA `(.L_x_190) ;  /* 0x00000000000c8947 */ /* 0x000fea0003800000 */
[----:B------:R-:W-:-:S07]  /*0180*/  MOV R0, 0x1a0 ;  /* 0x000001a000007802 */ /* 0x000fce0000000f00 */
[----:B------:R-:W-:Y:S05]  /*0190*/  CALL.REL.NOINC `($__internal_16_$__cuda_sm20_div_u64) ;  /* 0x0000003000ac7944 */ /* 0x000fea0003c00000 */
[----:B------:R-:W-:Y:S05]  /*01a0*/  BRA `(.L_x_191) ;  /* 0x00000000004c7947 */ /* 0x000fea0003800000 */
.L_x_190:
[----:B------:R-:W0:Y:S01]  /*01b0*/  I2F.U32.RP R0, R6 ;  /* 0x0000000600007306 */ /* 0x000e220000209000 */
[----:B------:R-:W-:Y:S01]  /*01c0*/  IMAD.MOV R13, RZ, RZ, -R6 ;  /* 0x000000ffff0d7224 */ /* 0x000fe200078e0a06 */
[----:B------:R-:W-:Y:S01]  /*01d0*/  ISETP.NE.U32.AND P2, PT, R6, RZ, PT ;  /* 0x000000ff0600720c */ /* 0x000fe20003f45070 */
[----:B------:R-:W-:-:S05]  /*01e0*/  IMAD.MOV.U32 R23, RZ, RZ, RZ ;  /* 0x000000ffff177224 */ /* 0x000fca00078e00ff */
[----:B0-----:R-:W0:Y:S02]  /*01f0*/  MUFU.RCP R0, R0 ;  /* 0x0000000000007308 */ /* 0x001e240000001000 */
[----:B0-----:R-:W-:-:S06]  /*0200*/  IADD3 R10, R0, 0xffffffe, RZ ;  /* 0x0ffffffe000a7810 */ /* 0x001fcc0007ffe0ff */
[----:B------:R0:W1:Y:S02]  /*0210*/  F2I.FTZ.U32.TRUNC.NTZ R11, R10 ;  /* 0x0000000a000b7305 */ /* 0x000064000021f000 */
[----:B0-----:R-:W-:Y:S02]  /*0220*/  IMAD.MOV.U32 R10, RZ, RZ, RZ ;  /* 0x000000ffff0a7224 */ /* 0x001fe400078e00ff */
[----:B-1----:R-:W-:-:S04]  /*0230*/  IMAD R13, R13, R11, RZ ;  /* 0x0000000b0d0d7224 */ /* 0x002fc800078e02ff */
        /* <DEDUP_REMOVED lines=9> */
[----:B------:R-:W-:-:S07]  /*02d0*/  @!P2 LOP3.LUT R22, RZ, R6, RZ, 0x33, !PT ;  /* 0x00000006ff16a212 */ /* 0x000fce00078e33ff */
.L_x_191:
[----:B------:R-:W-:Y:S05]  /*02e0*/  BSYNC B0 ;  /* 0x0000000000007941 */ /* 0x000fea0003800000 */
.L_x_189:
        /* <DEDUP_REMOVED lines=21> */
[----:B------:R-:W-:Y:S01]  /*0440*/  HFMA2.MMA R14, -RZ, RZ, 0, 0 ;  /* 0x00000000ff0e7435 */ /* 0x000fe200000001ff */
[----:B------:R-:W-:Y:S02]  /*0450*/  IMAD.MOV.U32 R16, RZ, RZ, RZ ;  /* 0x000000ffff107224 */ /* 0x000fe400078e00ff */
[----:B------:R-:W-:-:S08]  /*0460*/  IMAD.MOV.U32 R17, RZ, RZ, R9 ;  /* 0x000000ffff117224 */ /* 0x000fd000078e0009 */
.L_x_203:
[----:B------:R-:W-:Y:S01]  /*0470*/  SHF.R.S32.HI R0, RZ, 0x1f, R17 ;  /* 0x0000001fff007819 */ /* 0x000fe20000011411 */
[----:B------:R-:W-:Y:S03]  /*0480*/  BSSY B1, `(.L_x_194) ;  /* 0x000001f000017945 */ /* 0x000fe60003800000 */
[----:B0-----:R-:W-:-:S04]  /*0490*/  LOP3.LUT R2, R0, UR7, RZ, 0xfc, !PT ;  /* 0x0000000700027c12 */ /* 0x001fc8000f8efcff */
        /* <DEDUP_REMOVED lines=8> */
[----:B------:R-:W-:Y:S05]  /*0520*/  CALL.REL.NOINC `($__internal_15_$__cuda_sm20_div_s64) ;  /* 0x0000002800787944 */ /* 0x000fea0003c00000 */
[----:B------:R-:W-:Y:S05]  /*0530*/  BRA `(.L_x_196) ;  /* 0x00000000004c7947 */ /* 0x000fea0003800000 */
.L_x_195:
        /* <DEDUP_REMOVED lines=15> */
[----:B------:R-:W-:Y:S01]  /*0630*/  ISETP.GE.U32.AND P1, PT, R3, UR16, PT ;  /* 0x0000001003007c0c */ /* 0x000fe2000bf26070 */
[----:B------:R-:W-:-:S12]  /*0640*/  IMAD.MOV.U32 R3, RZ, RZ, RZ ;  /* 0x000000ffff037224 */ /* 0x000fd800078e00ff */
[----:B------:R-:W-:Y:S01]  /*0650*/  @P1 VIADD R2, R2, 0x1 ;  /* 0x0000000102021836 */ /* 0x000fe20000000000 */
[----:B------:R-:W-:-:S07]  /*0660*/  @!P2 LOP3.LUT R2, RZ, UR16, RZ, 0x33, !PT ;  /* 0x00000010ff02ac12 */ /* 0x000fce000f8e33ff */
.L_x_196:
[----:B------:R-:W-:Y:S05]  /*0670*/  BSYNC B1 ;  /* 0x0000000000017941 */ /* 0x000fea0003800000 */
.L_x_194:
[----:B------:R-:W-:Y:S01]  /*0680*/  LOP3.LUT R4, R3, UR17, RZ, 0xfc, !PT ;  /* 0x0000001103047c12 */ /* 0x000fe2000f8efcff */
[----:B------:R-:W-:Y:S03]  /*0690*/  BSSY B1, `(.L_x_197) ;  /* 0x000001f000017945 */ /* 0x000fe60003800000 */
[----:B------:R-:W-:-:S13]  /*06a0*/  ISETP.NE.U32.AND P0, PT, R4, RZ, PT ;  /* 0x000000ff0400720c */ /* 0x000fda0003f05070 */
[----:B------:R-:W-:Y:S05]  /*06b0*/  @!P0 BRA `(.L_x_198) ;  /* 0x0000000000248947 */ /* 0x000fea0003800000 */
[----:B------:R-:W-:Y:S01]  /*06c0*/  ULDC.64 UR10, c[0x0][0x230] ;  /* 0x00008c00000a7ab9 */ /* 0x000fe20000000a00 */
[----:B------:R-:W-:Y:S01]  /*06d0*/  MOV R26, R2 ;  /* 0x00000002001a7202 */ /* 0x000fe20000000f00 */
[----:B------:R-:W-:Y:S01]  /*06e0*/  IMAD.U32 R4, RZ, RZ, UR10 ;  /* 0x0000000aff047e24 */ /* 0x000fe2000f8e00ff */
[----:B------:R-:W-:Y:S01]  /*06f0*/  MOV R8, 0x720 ;  /* 0x0000072000087802 */ /* 0x000fe20000000f00 */
[----:B------:R-:W-:-:S07]  /*0700*/  IMAD.U32 R2, RZ, RZ, UR11 ;  /* 0x0000000bff027e24 */ /* 0x000fce000f8e00ff */
[----:B------:R-:W-:Y:S05]  /*0710*/  CALL.REL.NOINC `($__internal_15_$__cuda_sm20_div_s64) ;  /* 0x0000002400fc7944 */ /* 0x000fea0003c00000 */
[----:B------:R-:W-:Y:S01]  /*0720*/  MOV R18, R2 ;  /* 0x0000000200127202 */ /* 0x000fe20000000f00 */
[----:B------:R-:W-:Y:S01]  /*0730*/  IMAD.MOV.U32 R19, RZ, RZ, R3 ;  /* 0x000000ffff137224 */ /* 0x000fe200078e0003 */
[----:B------:R-:W-:Y:S06]  /*0740*/  BRA `(.L_x_199) ;  /* 0x00000000004c7947 */ /* 0x000fec0003800000 */
.L_x_198:
        /* <DEDUP_REMOVED lines=19> */
.L_x_199:
[----:B------:R-:W-:Y:S05]  /*0880*/  BSYNC B1 ;  /* 0x0000000000017941 */ /* 0x000fea0003800000 */
.L_x_197:
        /* <DEDUP_REMOVED lines=10> */
[----:B------:R-:W-:Y:S05]  /*0930*/  CALL.REL.NOINC `($__internal_15_$__cuda_sm20_div_s64) ;  /* 0x0000002400747944 */ /* 0x000fea0003c00000 */
[----:B------:R-:W-:Y:S01]  /*0940*/  MOV R11, UR29 ;  /* 0x0000001d000b7c02 */ /* 0x000fe20008000f00 */
[--C-:B------:R-:W-:Y:S02]  /*0950*/  IMAD.MOV R19, RZ, RZ, -R2.reuse ;  /* 0x000000ffff137224 */ /* 0x100fe400078e0a02 */
[----:B------:R-:W-:Y:S02]  /*0960*/  IMAD.MOV.U32 R8, RZ, RZ, R2 ;  /* 0x000000ffff087224 */ /* 0x000fe400078e0002 */
[----:B------:R-:W-:Y:S01]  /*0970*/  IMAD R19, R19, R11, R18 ;  /* 0x0000000b13137224 */ /* 0x000fe200078e0212 */
[----:B------:R-:W-:Y:S06]  /*0980*/  BRA `(.L_x_202) ;  /* 0x0000000000547947 */ /* 0x000fec0003800000 */
.L_x_201:
[----:B------:R-:W-:-:S04]  /*0990*/  IMAD.U32 R11, RZ, RZ, UR29 ;  /* 0x0000001dff0b7e24 */ /* 0x000fc8000f8e00ff */
[----:B------:R-:W0:Y:S01]  /*09a0*/  I2F.U32.RP R4, R11 ;  /* 0x0000000b00047306 */ /* 0x000e220000209000 */
[----:B------:R-:W-:-:S07]  /*09b0*/  ISETP.NE.U32.AND P2, PT, R11, RZ, PT ;  /* 0x000000ff0b00720c */ /* 0x000fce0003f45070 */
[----:B0-----:R-:W0:Y:S02]  /*09c0*/  MUFU.RCP R4, R4 ;  /* 0x0000000400047308 */ /* 0x001e240000001000 */
[----:B0-----:R-:W-:-:S06]  /*09d0*/  IADD3 R2, R4, 0xffffffe, RZ ;  /* 0x0ffffffe04027810 */ /* 0x001fcc0007ffe0ff */
[----:B------:R0:W1:Y:S02]  /*09e0*/  F2I.FTZ.U32.TRUNC.NTZ R3, R2 ;  /* 0x0000000200037305 */ /* 0x000064000021f000 */
[----:B0-----:R-:W-:Y:S02]  /*09f0*/  IMAD.MOV.U32 R2, RZ, RZ, RZ ;  /* 0x000000ffff027224 */ /* 0x001fe400078e00ff */
[----:B-1----:R-:W-:-:S04]  /*0a00*/  IMAD R8, R3, R11, RZ ;  /* 0x0000000b03087224 */ /* 0x002fc800078e02ff */
[----:B------:R-:W-:-:S04]  /*0a10*/  IMAD.MOV R13, RZ, RZ, -R8 ;  /* 0x000000ffff0d7224 */ /* 0x000fc800078e0a08 */
        /* <DEDUP_REMOVED lines=12> */
.L_x_202:
[----:B------:R-:W-:Y:S05]  /*0ae0*/  BSYNC B1 ;  /* 0x0000000000017941 */ /* 0x000fea0003800000 */
.L_x_200:
[C---:B------:R-:W-:Y:S01]  /*0af0*/  IMAD.SHL.U32 R4, R17.reuse, 0x8, RZ ;  /* 0x0000000811047824 */ /* 0x040fe200078e00ff */
[----:B------:R-:W-:-:S04]  /*0b00*/  SHF.L.U64.HI R0, R17, 0x3, R0 ;  /* 0x0000000311007819 */ /* 0x000fc80000010200 */
[----:B------:R-:W-:-:S04]  /*0b10*/  IADD3 R12, P0, R4, UR20, RZ ;  /* 0x00000014040c7c10 */ /* 0x000fc8000ff1e0ff */
[----:B------:R-:W-:-:S05]  /*0b20*/  IADD3.X R13, R0, UR21, RZ, P0, !PT ;  /* 0x00000015000d7c10 */ /* 0x000fca00087fe4ff */
        /* <DEDUP_REMOVED lines=9> */
[----:B------:R-:W-:-:S04]  /*0bc0*/  IMAD.WIDE.U32 R2, R2, UR4, RZ ;  /* 0x0000000402027c25 */ /* 0x000fc8000f8e00ff */
[----:B------:R-:W-:Y:S01]  /*0bd0*/  IMAD R11, R8, UR4, R11 ;  /* 0x00000004080b7c24 */ /* 0x000fe2000f8e020b */
[----:B------:R-:W-:-:S03]  /*0be0*/  LEA R7, P0, R2, R7, 0x3 ;  /* 0x0000000702077211 */ /* 0x000fc600078018ff */
[----:B------:R-:W-:-:S05]  /*0bf0*/  IMAD.IADD R3, R3, 0x1, R11 ;  /* 0x0000000103037824 */ /* 0x000fca00078e020b */
[----:B------:R-:W-:Y:S02]  /*0c00*/  LEA.HI.X R5, R2, R5, R3, 0x3, P0 ;  /* 0x0000000502057211 */ /* 0x000fe400000f1c03 */
[----:B--2---:R-:W-:-:S04]  /*0c10*/  SHF.R.S64 R8, RZ, 0x1d, R12 ;  /* 0x0000001dff087819 */ /* 0x004fc8000000100c */
[----:B------:R-:W-:-:S04]  /*0c20*/  IADD3 R2, P0, R8, R7, RZ ;  /* 0x0000000708027210 */ /* 0x000fc80007f1e0ff */
[----:B------:R-:W-:-:S06]  /*0c30*/  LEA.HI.X.SX32 R3, R12, R5, 0x3, P0 ;  /* 0x000000050c037211 */ /* 0x000fcc00000f1eff */
[----:B------:R-:W2:Y:S01]  /*0c40*/  LDG.E.64 R2, desc[UR8][R2.64] ;  /* 0x0000000802027981 */ /* 0x000ea2000c1e1b00 */
[----:B------:R-:W-:Y:S02]  /*0c50*/  IADD3 R10, P0, R4, UR22, RZ ;  /* 0x00000016040a7c10 */ /* 0x000fe4000ff1e0ff */
[----:B------:R-:W-:Y:S02]  /*0c60*/  IADD3 R16, P2, RZ, R16, RZ ;  /* 0x00000010ff107210 */ /* 0x000fe40007f5e0ff */
[----:B------:R-:W-:Y:S02]  /*0c70*/  IADD3.X R11, R0, UR23, RZ, P0, !PT ;  /* 0x00000017000b7c10 */ /* 0x000fe400087fe4ff */
[----:B------:R-:W-:Y:S01]  /*0c80*/  IADD3 R15, P0, R15, -0x1, RZ ;  /* 0xffffffff0f0f7810 */ /* 0x000fe20007f1e0ff */
[C---:B------:R-:W-:Y:S01]  /*0c90*/  IMAD.X R17, R6.reuse, 0x1, R17, P2 ;  /* 0x0000000106117824 */ /* 0x040fe200010e0611 */
[----:B------:R-:W-:Y:S02]  /*0ca0*/  IADD3 R9, P1, R6, R9, RZ ;  /* 0x0000000906097210 */ /* 0x000fe40007f3e0ff */
[----:B------:R-:W-:-:S02]  /*0cb0*/  IADD3.X R14, R14, -0x1, RZ, P0, !PT ;  /* 0xffffffff0e0e7810 */ /* 0x000fc400007fe4ff */
[----:B------:R-:W-:Y:S02]  /*0cc0*/  ISETP.NE.U32.AND P0, PT, R15, RZ, PT ;  /* 0x000000ff0f00720c */ /* 0x000fe40003f05070 */
[----:B------:R-:W-:Y:S02]  /*0cd0*/  IADD3.X R24, RZ, R24, RZ, P1, !PT ;  /* 0x00000018ff187210 */ /* 0x000fe40000ffe4ff */
[----:B------:R-:W-:Y:S01]  /*0ce0*/  ISETP.NE.AND.EX P0, PT, R14, RZ, PT, P0 ;  /* 0x000000ff0e00720c */ /* 0x000fe20003f05300 */
[----:B--2---:R0:W-:-:S12]  /*0cf0*/  STG.E.64 desc[UR8][R10.64], R2 ;  /* 0x000000020a007986 */ /* 0x0041d8000c101b08 */
[----:B------:R-:W-:Y:S05]  /*0d00*/  @P0 BRA `(.L_x_203) ;  /* 0xfffffff400d80947 */ /* 0x000fea000383ffff */
.L_x_193:
[----:B------:R-:W-:Y:S05]  /*0d10*/  BSYNC B0 ;  /* 0x0000000000007941 */ /* 0x000fea0003800000 */
.L_x_192:
        /* <DEDUP_REMOVED lines=12> */
[----:B------:R-:W1:Y:S01]  /*0de0*/  LDC.64 R18, c[0x0][0x220] ;  /* 0x00008800ff127b82 */ /* 0x000e620000000a00 */
[----:B------:R-:W-:Y:S01]  /*0df0*/  BSSY B0, `(.L_x_204) ;  /* 0x0000210000007945 */ /* 0x000fe20003800000 */
[----:B------:R-:W-:Y:S01]  /*0e00*/  IMAD.MOV.U32 R0, RZ, RZ, RZ ;  /* 0x000000ffff007224 */ /* 0x000fe200078e00ff */
[----:B------:R-:W-:-:S05]  /*0e10*/  MOV R29, R9 ;  /* 0x00000009001d7202 */ /* 0x000fca0000000f00 */
[----:B------:R-:W2:Y:S02]  /*0e20*/  LDC.64 R16, c[0x0][0x250] ;  /* 0x00009400ff107b82 */ /* 0x000ea40000000a00 */
.L_x_241:
[----:B0-----:R-:W-:Y:S01]  /*0e30*/  SHF.R.S32.HI R3, RZ, 0x1f, R29 ;  /* 0x0000001fff037819 */ /* 0x001fe2000001141d */
[----:B------:R-:W-:Y:S01]  /*0e40*/  IMAD.SHL.U32 R23, R6, 0x4, RZ ;  /* 0x0000000406177824 */ /* 0x000fe200078e00ff */
[----:B------:R-:W-:Y:S02]  /*0e50*/  BSSY B1, `(.L_x_205) ;  /* 0x0000020000017945 */ /* 0x000fe40003800000 */
[----:B------:R-:W-:Y:S01]  /*0e60*/  LOP3.LUT R2, R3, UR24, RZ, 0xfc, !PT ;  /* 0x0000001803027c12 */ /* 0x000fe2000f8efcff */
[----:B------:R-:W-:-:S03]  /*0e70*/  IMAD R23, R23, R0, R9 ;  /* 0x0000000017177224 */ /* 0x000fc600078e0209 */
[----:B------:R-:W-:Y:S01]  /*0e80*/  ISETP.NE.U32.AND P0, PT, R2, RZ, PT ;  /* 0x000000ff0200720c */ /* 0x000fe20003f05070 */
[----:B------:R-:W-:-:S12]  /*0e90*/  IMAD.WIDE R34, R23, 0x8, RZ ;  /* 0x0000000817227825 */ /* 0x000fd800078e02ff */
[----:B---3--:R-:W-:Y:S05]  /*0ea0*/  @!P0 BRA `(.L_x_206) ;  /* 0x00000000001c8947 */ /* 0x008fea0003800000 */
[----:B------:R-:W-:Y:S01]  /*0eb0*/  ULDC.64 UR16, c[0x0][0x238] ;  /* 0x00008e0000107ab9 */ /* 0x000fe20000000a00 */
[----:B------:R-:W-:Y:S01]  /*0ec0*/  IMAD.MOV.U32 R26, RZ, RZ, R29 ;  /* 0x000000ffff1a7224 */ /* 0x000fe200078e001d */
[----:B------:R-:W-:Y:S01]  /*0ed0*/  MOV R2, UR17 ;  /* 0x0000001100027c02 */ /* 0x000fe20008000f00 */
[----:B------:R-:W-:Y:S01]  /*0ee0*/  IMAD.U32 R4, RZ, RZ, UR16 ;  /* 0x00000010ff047e24 */ /* 0x000fe2000f8e00ff */
[----:B------:R-:W-:-:S07]  /*0ef0*/  MOV R8, 0xf10 ;  /* 0x00000f1000087802 */ /* 0x000fce0000000f00 */
[----:B-12---:R-:W-:Y:S05]  /*0f00*/  CALL.REL.NOINC `($__internal_15_$__cuda_sm20_div_s64) ;  /* 0x0000002000007944 */ /* 0x006fea0003c00000 */
[----:B------:R-:W-:Y:S05]  /*0f10*/  BRA `(.L_x_207) ;  /* 0x00000000004c7947 */ /* 0x000fea0003800000 */
.L_x_206:
[----:B------:R-:W0:Y:S01]  /*0f20*/  I2F.U32.RP R8, UR25 ;  /* 0x0000001900087d06 */ /* 0x000e220008209000 */
[----:B------:R-:W-:Y:S01]  /*0f30*/  IMAD.MOV.U32 R2, RZ, RZ, RZ ;  /* 0x000000ffff027224 */ /* 0x000fe200078e00ff */
[----:B------:R-:W-:-:S06]  /*0f40*/  ISETP.NE.U32.AND P2, PT, RZ, UR25, PT ;  /* 0x00000019ff007c0c */ /* 0x000fcc000bf45070 */
[----:B0-----:R-:W0:Y:S02]  /*0f50*/  MUFU.RCP R8, R8 ;  /* 0x0000000800087308 */ /* 0x001e240000001000 */
[----:B0-----:R-:W-:-:S06]  /*0f60*/  VIADD R10, R8, 0xffffffe ;  /* 0x0ffffffe080a7836 */ /* 0x001fcc0000000000 */
        /* <DEDUP_REMOVED lines=10> */
[----:B------:R-:W-:Y:S01]  /*1010*/  ISETP.GE.U32.AND P1, PT, R3, UR25, PT ;  /* 0x0000001903007c0c */ /* 0x000fe2000bf26070 */
[----:B------:R-:W-:-:S12]  /*1020*/  HFMA2.MMA R3, -RZ, RZ, 0, 0 ;  /* 0x00000000ff037435 */ /* 0x000fd800000001ff */
[----:B------:R-:W-:Y:S01]  /*1030*/  @P1 VIADD R2, R2, 0x1 ;  /* 0x0000000102021836 */ /* 0x000fe20000000000 */
[----:B------:R-:W-:-:S07]  /*1040*/  @!P2 LOP3.LUT R2, RZ, UR25, RZ, 0x33, !PT ;  /* 0x00000019ff02ac12 */ /* 0x000fce000f8e33ff */
.L_x_207:
[----:B------:R-:W-:Y:S05]  /*1050*/  BSYNC B1 ;  /* 0x0000000000017941 */ /* 0x000fea0003800000 */
.L_x_205:
        /* <DEDUP_REMOVED lines=8> */
[----:B------:R-:W-:-:S07]  /*10e0*/  MOV R8, 0x1100 ;  /* 0x0000110000087802 */ /* 0x000fce0000000f00 */
[----:B-12---:R-:W-:Y:S05]  /*10f0*/  CALL.REL.NOINC `($__internal_15_$__cuda_sm20_div_s64) ;  /* 0x0000001c00847944 */ /* 0x006fea0003c00000 */
[----:B------:R-:W-:Y:S02]  /*1100*/  IMAD.MOV.U32 R14, RZ, RZ, R2 ;  /* 0x000000ffff0e7224 */ /* 0x000fe400078e0002 */
[----:B------:R-:W-:Y:S01]  /*1110*/  IMAD.MOV.U32 R15, RZ, RZ, R3 ;  /* 0x000000ffff0f7224 */ /* 0x000fe200078e0003 */
[----:B------:R-:W-:Y:S06]  /*1120*/  BRA `(.L_x_210) ;  /* 0x00000000004c7947 */ /* 0x000fec0003800000 */
.L_x_209:
[----:B------:R-:W0:Y:S01]  /*1130*/  I2F.U32.RP R4, UR27 ;  /* 0x0000001b00047d06 */ /* 0x000e220008209000 */
[----:B------:R-:W-:Y:S01]  /*1140*/  ISETP.NE.U32.AND P2, PT, RZ, UR27, PT ;  /* 0x0000001bff007c0c */ /* 0x000fe2000bf45070 */
[----:B------:R-:W-:-:S06]  /*1150*/  IMAD.MOV.U32 R15, RZ, RZ, RZ ;  /* 0x000000ffff0f7224 */ /* 0x000fcc00078e00ff */
[----:B0-----:R-:W0:Y:S02]  /*1160*/  MUFU.RCP R4, R4 ;  /* 0x0000000400047308 */ /* 0x001e240000001000 */
[----:B0-----:R-:W-:-:S06]  /*1170*/  IADD3 R10, R4, 0xffffffe, RZ ;  /* 0x0ffffffe040a7810 */ /* 0x001fcc0007ffe0ff */
[----:B------:R0:W3:Y:S02]  /*1180*/  F2I.FTZ.U32.TRUNC.NTZ R11, R10 ;  /* 0x0000000a000b7305 */ /* 0x0000e4000021f000 */
[----:B0-----:R-:W-:Y:S02]  /*1190*/  IMAD.MOV.U32 R10, RZ, RZ, RZ ;  /* 0x000000ffff0a7224 */ /* 0x001fe400078e00ff */
[----:B---3--:R-:W-:-:S04]  /*11a0*/  IMAD.MOV R3, RZ, RZ, -R11 ;  /* 0x000000ffff037224 */ /* 0x008fc800078e0a0b */
        /* <DEDUP_REMOVED lines=11> */
.L_x_210:
[----:B------:R-:W-:Y:S05]  /*1260*/  BSYNC B1 ;  /* 0x0000000000017941 */ /* 0x000fea0003800000 */
.L_x_208:
        /* <DEDUP_REMOVED lines=10> */
[----:B-12---:R-:W-:Y:S05]  /*1310*/  CALL.REL.NOINC `($__internal_15_$__cuda_sm20_div_s64) ;  /* 0x0000001800fc7944 */ /* 0x006fea0003c00000 */
[----:B------:R-:W-:Y:S01]  /*1320*/  IADD3 R32, -R2, RZ, RZ ;  /* 0x000000ff02207210 */ /* 0x000fe20007ffe1ff */
[----:B------:R-:W-:-:S04]  /*1330*/  IMAD.U32 R3, RZ, RZ, UR30 ;  /* 0x0000001eff037e24 */ /* 0x000fc8000f8e00ff */
[----:B------:R-:W-:Y:S01]  /*1340*/  IMAD R32, R32, R3, R14 ;  /* 0x0000000320207224 */ /* 0x000fe200078e020e */
[----:B------:R-:W-:Y:S06]  /*1350*/  BRA `(.L_x_213) ;  /* 0x0000000000547947 */ /* 0x000fec0003800000 */
.L_x_212:
[----:B------:R-:W-:-:S04]  /*1360*/  IMAD.U32 R3, RZ, RZ, UR30 ;  /* 0x0000001eff037e24 */ /* 0x000fc8000f8e00ff */
[----:B------:R-:W0:Y:S01]  /*1370*/  I2F.U32.RP R8, R3 ;  /* 0x0000000300087306 */ /* 0x000e220000209000 */
[----:B------:R-:W-:-:S07]  /*1380*/  ISETP.NE.U32.AND P2, PT, R3, RZ, PT ;  /* 0x000000ff0300720c */ /* 0x000fce0003f45070 */
[----:B0-----:R-:W0:Y:S02]  /*1390*/  MUFU.RCP R8, R8 ;  /* 0x0000000800087308 */ /* 0x001e240000001000 */
[----:B0-----:R-:W-:-:S06]  /*13a0*/  IADD3 R10, R8, 0xffffffe, RZ ;  /* 0x0ffffffe080a7810 */ /* 0x001fcc0007ffe0ff */
[----:B------:R0:W3:Y:S02]  /*13b0*/  F2I.FTZ.U32.TRUNC.NTZ R11, R10 ;  /* 0x0000000a000b7305 */ /* 0x0000e4000021f000 */
[----:B0-----:R-:W-:Y:S02]  /*13c0*/  IMAD.MOV.U32 R10, RZ, RZ, RZ ;  /* 0x000000ffff0a7224 */ /* 0x001fe400078e00ff */
[----:B---3--:R-:W-:-:S04]  /*13d0*/  IMAD R2, R11, R3, RZ ;  /* 0x000000030b027224 */ /* 0x008fc800078e02ff */
        /* <DEDUP_REMOVED lines=13> */
.L_x_213:
[----:B------:R-:W-:Y:S05]  /*14b0*/  BSYNC B1 ;  /* 0x0000000000017941 */ /* 0x000fea0003800000 */
.L_x_211:
[----:B-1----:R-:W-:-:S06]  /*14c0*/  IMAD.WIDE R10, R23, 0x8, R18 ;  /* 0x00000008170a7825 */ /* 0x002fcc00078e0212 */
[----:B------:R-:W3:Y:S01]  /*14d0*/  LDG.E R10, desc[UR8][R10.64] ;  /* 0x000000080a0a7981 */ /* 0x000ee2000c1e1900 */
[----:B------:R-:W-:Y:S02]  /*14e0*/  SHF.R.S32.HI R4, RZ, 0x1f, R2 ;  /* 0x0000001fff047819 */ /* 0x000fe40000011402 */
[----:B------:R-:W-:-:S03]  /*14f0*/  SHF.R.S32.HI R33, RZ, 0x1f, R32 ;  /* 0x0000001fff217819 */ /* 0x000fc60000011420 */
[-C--:B------:R-:W-:Y:S02]  /*1500*/  IMAD R13, R4, R3.reuse, RZ ;  /* 0x00000003040d7224 */ /* 0x080fe400078e02ff */
[----:B------:R-:W-:-:S04]  /*1510*/  IMAD.WIDE.U32 R32, R2, R3, R32 ;  /* 0x0000000302207225 */ /* 0x000fc800078e0020 */
[----:B------:R-:W-:Y:S02]  /*1520*/  IMAD R13, R2, UR28, R13 ;  /* 0x0000001c020d7c24 */ /* 0x000fe4000f8e020d */
[C---:B------:R-:W-:Y:S02]  /*1530*/  IMAD R3, R32.reuse, UR6, RZ ;  /* 0x0000000620037c24 */ /* 0x040fe4000f8e02ff */
[----:B------:R-:W-:Y:S02]  /*1540*/  IMAD.IADD R2, R33, 0x1, R13 ;  /* 0x0000000121027824 */ /* 0x000fe400078e020d */
[----:B------:R-:W-:-:S04]  /*1550*/  IMAD.WIDE.U32 R32, R32, UR4, RZ ;  /* 0x0000000420207c25 */ /* 0x000fc8000f8e00ff */
[----:B------:R-:W-:-:S05]  /*1560*/  IMAD R3, R2, UR4, R3 ;  /* 0x0000000402037c24 */ /* 0x000fca000f8e0203 */
[----:B------:R-:W-:Y:S02]  /*1570*/  IADD3 R15, R33, R3, RZ ;  /* 0x00000003210f7210 */ /* 0x000fe40007ffe0ff */
[----:B---3--:R-:W-:-:S04]  /*1580*/  IADD3 R4, P0, R10, R32, RZ ;  /* 0x000000200a047210 */ /* 0x008fc80007f1e0ff */
[----:B------:R-:W-:Y:S02]  /*1590*/  LEA R2, P1, R4, R7, 0x3 ;  /* 0x0000000704027211 */ /* 0x000fe400078218ff */
[----:B------:R-:W-:-:S04]  /*15a0*/  LEA.HI.X.SX32 R10, R10, R15, 0x1, P0 ;  /* 0x0000000f0a0a7211 */ /* 0x000fc800000f0eff */
[----:B------:R-:W-:-:S06]  /*15b0*/  LEA.HI.X R3, R4, R5, R10, 0x3, P1 ;  /* 0x0000000504037211 */ /* 0x000fcc00008f1c0a */
[----:B------:R-:W3:Y:S01]  /*15c0*/  LDG.E.64 R2, desc[UR8][R2.64] ;  /* 0x0000000802027981 */ /* 0x000ee2000c1e1b00 */
[----:B------:R-:W-:Y:S01]  /*15d0*/  IADD3 R29, P1, R6, R29, RZ ;  /* 0x0000001d061d7210 */ /* 0x000fe20007f3e0ff */
[----:B--2---:R-:W-:Y:S01]  /*15e0*/  IMAD.WIDE R10, R23, 0x8, R16 ;  /* 0x00000008170a7825 */ /* 0x004fe200078e0210 */
[----:B------:R-:W-:Y:S02]  /*15f0*/  BSSY B1, `(.L_x_214) ;  /* 0x0000022000017945 */ /* 0x000fe40003800000 */
[----:B------:R-:W-:Y:S01]  /*1600*/  SHF.R.S32.HI R8, RZ, 0x1f, R29 ;  /* 0x0000001fff087819 */ /* 0x000fe2000001141d */
[----:B------:R-:W-:-:S03]  /*1610*/  IMAD.X R24, RZ, RZ, R24, P1 ;  /* 0x000000ffff187224 */ /* 0x000fc600008e0618 */
[----:B------:R-:W-:-:S04]  /*1620*/  LOP3.LUT R4, R8, UR24, RZ, 0xfc, !PT ;  /* 0x0000001808047c12 */ /* 0x000fc8000f8efcff */
[----:B------:R-:W-:Y:S01]  /*1630*/  ISETP.NE.U32.AND P0, PT, R4, RZ, PT ;  /* 0x000000ff0400720c */ /* 0x000fe20003f05070 */
[----:B---3--:R0:W-:-:S12]  /*1640*/  STG.E.64 desc[UR8][R10.64], R2 ;  /* 0x000000020a007986 */ /* 0x0081d8000c101b08 */
[----:B------:R-:W-:Y:S05]  /*1650*/  @!P0 BRA `(.L_x_215) ;  /* 0x0000000000208947 */ /* 0x000fea0003800000 */
[----:B------:R-:W-:Y:S01]  /*1660*/  ULDC.64 UR16, c[0x0][0x238] ;  /* 0x00008e0000107ab9 */ /* 0x000fe20000000a00 */
[----:B0-----:R-:W-:Y:S01]  /*1670*/  IMAD.MOV.U32 R3, RZ, RZ, R8 ;  /* 0x000000ffff037224 */ /* 0x001fe200078e0008 */
[----:B------:R-:W-:Y:S01]  /*1680*/  MOV R4, UR16 ;  /* 0x0000001000047c02 */ /* 0x000fe20008000f00 */
[----:B------:R-:W-:Y:S01]  /*1690*/  IMAD.U32 R2, RZ, RZ, UR17 ;  /* 0x00000011ff027e24 */ /* 0x000fe2000f8e00ff */
[----:B------:R-:W-:Y:S01]  /*16a0*/  MOV R8, 0x16d0 ;  /* 0x000016d000087802 */ /* 0x000fe20000000f00 */
[----:B------:R-:W-:-:S07]  /*16b0*/  IMAD.MOV.U32 R26, RZ, RZ, R29 ;  /* 0x000000ffff1a7224 */ /* 0x000fce00078e001d */
[----:B------:R-:W-:Y:S05]  /*16c0*/  CALL.REL.NOINC `($__internal_15_$__cuda_sm20_div_s64) ;  /* 0x0000001800107944 */ /* 0x000fea0003c00000 */
[----:B------:R-:W-:Y:S05]  /*16d0*/  BRA `(.L_x_216) ;  /* 0x00000000004c7947 */ /* 0x000fea0003800000 */
.L_x_215:
[----:B------:R-:W1:Y:S01]  /*16e0*/  I2F.U32.RP R8, UR25 ;  /* 0x0000001900087d06 */ /* 0x000e620008209000 */
[----:B0-----:R-:W-:Y:S01]  /*16f0*/  IMAD.MOV.U32 R2, RZ, RZ, RZ ;  /* 0x000000ffff027224 */ /* 0x001fe200078e00ff */
[----:B------:R-:W-:-:S06]  /*1700*/  ISETP.NE.U32.AND P2, PT, RZ, UR25, PT ;  /* 0x00000019ff007c0c */ /* 0x000fcc000bf45070 */
[----:B-1----:R-:W0:Y:S02]  /*1710*/  MUFU.RCP R8, R8 ;  /* 0x0000000800087308 */ /* 0x002e240000001000 */
[----:B0-----:R-:W-:-:S06]  /*1720*/  IADD3 R10, R8, 0xffffffe, RZ ;  /* 0x0ffffffe080a7810 */ /* 0x001fcc0007ffe0ff */
        /* <DEDUP_REMOVED lines=10> */
[----:B------:R-:W-:Y:S01]  /*17d0*/  ISETP.GE.U32.AND P1, PT, R3, UR25, PT ;  /* 0x0000001903007c0c */ /* 0x000fe2000bf26070 */
[----:B------:R-:W-:-:S12]  /*17e0*/  IMAD.MOV.U32 R3, RZ, RZ, RZ ;  /* 0x000000ffff037224 */ /* 0x000fd800078e00ff */
[----:B------:R-:W-:Y:S02]  /*17f0*/  @P1 IADD3 R2, R2, 0x1, RZ ;  /* 0x0000000102021810 */ /* 0x000fe40007ffe0ff */
[----:B------:R-:W-:-:S07]  /*1800*/  @!P2 LOP3.LUT R2, RZ, UR25, RZ, 0x33, !PT ;  /* 0x00000019ff02ac12 */ /* 0x000fce000f8e33ff */
.L_x_216:
[----:B------:R-:W-:Y:S05]  /*1810*/  BSYNC B1 ;  /* 0x0000000000017941 */ /* 0x000fea0003800000 */
.L_x_214:
        /* <DEDUP_REMOVED lines=9> */
[----:B------:R-:W-:Y:S05]  /*18b0*/  CALL.REL.NOINC `($__internal_15_$__cuda_sm20_div_s64) ;  /* 0x0000001400947944 */ /* 0x000fea0003c00000 */
[----:B------:R-:W-:Y:S01]  /*18c0*/  IMAD.MOV.U32 R22, RZ, RZ, R2 ;  /* 0x000000ffff167224 */ /* 0x000fe200078e0002 */
[----:B------:R-:W-:Y:S01]  /*18d0*/  MOV R23, R3 ;  /* 0x0000000300177202 */ /* 0x000fe20000000f00 */
[----:B------:R-:W-:Y:S06]  /*18e0*/  BRA `(.L_x_219) ;  /* 0x00000000004c7947 */ /* 0x000fec0003800000 */
.L_x_218:
        /* <DEDUP_REMOVED lines=19> */
.L_x_219:
[----:B------:R-:W-:Y:S05]  /*1a20*/  BSYNC B1 ;  /* 0x0000000000017941 */ /* 0x000fea0003800000 */
.L_x_217:
        /* <DEDUP_REMOVED lines=11> */
[----:B------:R-:W-:Y:S01]  /*1ae0*/  IMAD.MOV R21, RZ, RZ, -R2 ;  /* 0x000000ffff157224 */ /* 0x000fe200078e0a02 */
[----:B------:R-:W-:Y:S01]  /*1af0*/  MOV R4, R2 ;  /* 0x0000000200047202 */ /* 0x000fe20000000f00 */
[----:B------:R-:W-:-:S04]  /*1b00*/  IMAD.U32 R11, RZ, RZ, UR30 ;  /* 0x0000001eff0b7e24 */ /* 0x000fc8000f8e00ff */
[----:B------:R-:W-:Y:S01]  /*1b10*/  IMAD R21, R21, R11, R22 ;  /* 0x0000000b15157224 */ /* 0x000fe200078e0216 */
[----:B------:R-:W-:Y:S06]  /*1b20*/  BRA `(.L_x_222) ;  /* 0x0000000000547947 */ /* 0x000fec0003800000 */
.L_x_221:
[----:B------:R-:W-:-:S04]  /*1b30*/  IMAD.U32 R11, RZ, RZ, UR30 ;  /* 0x0000001eff0b7e24 */ /* 0x000fc8000f8e00ff */
[----:B------:R-:W0:Y:S01]  /*1b40*/  I2F.U32.RP R8, R11 ;  /* 0x0000000b00087306 */ /* 0x000e220000209000 */
[----:B------:R-:W-:-:S07]  /*1b50*/  ISETP.NE.U32.AND P2, PT, R11, RZ, PT ;  /* 0x000000ff0b00720c */ /* 0x000fce0003f45070 */
[----:B0-----:R-:W0:Y:S02]  /*1b60*/  MUFU.RCP R8, R8 ;  /* 0x0000000800087308 */ /* 0x001e240000001000 */
[----:B0-----:R-:W-:-:S06]  /*1b70*/  VIADD R3, R8, 0xffffffe ;  /* 0x0ffffffe08037836 */ /* 0x001fcc0000000000 */
[----:B------:R-:W0:Y:S02]  /*1b80*/  F2I.FTZ.U32.TRUNC.NTZ R3, R3 ;  /* 0x0000000300037305 */ /* 0x000e24000021f000 */
[----:B0-----:R-:W-:-:S05]  /*1b90*/  IMAD R2, R3, R11, RZ ;  /* 0x0000000b03027224 */ /* 0x001fca00078e02ff */
[----:B------:R-:W-:Y:S01]  /*1ba0*/  IADD3 R13, -R2, RZ, RZ ;  /* 0x000000ff020d7210 */ /* 0x000fe20007ffe1ff */
[----:B------:R-:W-:-:S04]  /*1bb0*/  IMAD.MOV.U32 R2, RZ, RZ, RZ ;  /* 0x000000ffff027224 */ /* 0x000fc800078e00ff */
        /* <DEDUP_REMOVED lines=12> */
.L_x_222:
[----:B------:R-:W-:Y:S05]  /*1c80*/  BSYNC B1 ;  /* 0x0000000000017941 */ /* 0x000fea0003800000 */
.L_x_220:
[----:B------:R-:W-:-:S03]  /*1c90*/  IMAD.WIDE R22, R6, 0x8, R34 ;  /* 0x0000000806167825 */ /* 0x000fc600078e0222 */
[----:B------:R-:W-:-:S04]  /*1ca0*/  IADD3 R12, P0, R22, UR10, RZ ;  /* 0x0000000a160c7c10 */ /* 0x000fc8000ff1e0ff */
[----:B------:R-:W-:-:S05]  /*1cb0*/  IADD3.X R13, R23, UR11, RZ, P0, !PT ;  /* 0x0000000b170d7c10 */ /* 0x000fca00087fe4ff */
[----:B------:R-:W2:Y:S01]  /*1cc0*/  LDG.E R12, desc[UR8][R12.64] ;  /* 0x000000080c0c7981 */ /* 0x000ea2000c1e1900 */
[----:B------:R-:W-:Y:S02]  /*1cd0*/  SHF.R.S32.HI R2, RZ, 0x1f, R4 ;  /* 0x0000001fff027819 */ /* 0x000fe40000011404 */
[--C-:B------:R-:W-:Y:S02]  /*1ce0*/  SHF.R.S32.HI R3, RZ, 0x1f, R21.reuse ;  /* 0x0000001fff037819 */ /* 0x100fe40000011415 */
[----:B------:R-:W-:Y:S01]  /*1cf0*/  MOV R14, R32 ;  /* 0x00000020000e7202 */ /* 0x000fe20000000f00 */
[----:B------:R-:W-:Y:S02]  /*1d00*/  IMAD R25, R2, R11, RZ ;  /* 0x0000000b02197224 */ /* 0x000fe400078e02ff */
[----:B------:R-:W-:Y:S02]  /*1d10*/  IMAD.MOV.U32 R2, RZ, RZ, R21 ;  /* 0x000000ffff027224 */ /* 0x000fe400078e0015 */
[----:B------:R-:W-:-:S02]  /*1d20*/  IMAD R25, R4, UR28, R25 ;  /* 0x0000001c04197c24 */ /* 0x000fc4000f8e0219 */
[----:B------:R-:W-:-:S04]  /*1d30*/  IMAD.WIDE.U32 R2, R4, R11, R2 ;  /* 0x0000000b04027225 */ /* 0x000fc800078e0002 */
[----:B------:R-:W-:Y:S02]  /*1d40*/  IMAD.IADD R3, R3, 0x1, R25 ;  /* 0x0000000103037824 */ /* 0x000fe400078e0219 */
[C---:B------:R-:W-:Y:S02]  /*1d50*/  IMAD R4, R2.reuse, UR6, RZ ;  /* 0x0000000602047c24 */ /* 0x040fe4000f8e02ff */
[----:B------:R-:W-:-:S04]  /*1d60*/  IMAD.WIDE.U32 R14, R2, UR4, R14 ;  /* 0x00000004020e7c25 */ /* 0x000fc8000f8e000e */
[----:B------:R-:W-:-:S04]  /*1d70*/  IMAD R3, R3, UR4, R4 ;  /* 0x0000000403037c24 */ /* 0x000fc8000f8e0204 */
[----:B------:R-:W-:Y:S01]  /*1d80*/  IMAD.IADD R27, R15, 0x1, R3 ;  /* 0x000000010f1b7824 */ /* 0x000fe200078e0203 */
[----:B--2---:R-:W-:-:S04]  /*1d90*/  IADD3 R4, P0, R12, R14, RZ ;  /* 0x0000000e0c047210 */ /* 0x004fc80007f1e0ff */
[----:B------:R-:W-:Y:S02]  /*1da0*/  LEA.HI.X.SX32 R12, R12, R27, 0x1, P0 ;  /* 0x0000001b0c0c7211 */ /* 0x000fe400000f0eff */
[----:B------:R-:W-:-:S04]  /*1db0*/  LEA R2, P0, R4, R7, 0x3 ;  /* 0x0000000704027211 */ /* 0x000fc800078018ff */
[----:B------:R-:W-:-:S06]  /*1dc0*/  LEA.HI.X R3, R4, R5, R12, 0x3, P0 ;  /* 0x0000000504037211 */ /* 0x000fcc00000f1c0c */
[----:B------:R-:W2:Y:S01]  /*1dd0*/  LDG.E.64 R2, desc[UR8][R2.64] ;  /* 0x0000000802027981 */ /* 0x000ea2000c1e1b00 */
[----:B------:R-:W-:Y:S01]  /*1de0*/  IADD3 R10, P0, R22, UR12, RZ ;  /* 0x0000000c160a7c10 */ /* 0x000fe2000ff1e0ff */
[----:B------:R-:W-:Y:S01]  /*1df0*/  BSSY B1, `(.L_x_223) ;  /* 0x0000024000017945 */ /* 0x000fe20003800000 */
[----:B------:R-:W-:Y:S02]  /*1e00*/  IADD3 R29, P1, R6, R29, RZ ;  /* 0x0000001d061d7210 */ /* 0x000fe40007f3e0ff */
[----:B------:R-:W-:Y:S02]  /*1e10*/  IADD3.X R11, R23, UR13, RZ, P0, !PT ;  /* 0x0000000d170b7c10 */ /* 0x000fe400087fe4ff */
[----:B------:R-:W-:Y:S01]  /*1e20*/  SHF.R.S32.HI R8, RZ, 0x1f, R29 ;  /* 0x0000001fff087819 */ /* 0x000fe2000001141d */
[----:B------:R-:W-:-:S03]  /*1e30*/  IMAD.X R24, RZ, RZ, R24, P1 ;  /* 0x000000ffff187224 */ /* 0x000fc600008e0618 */
[----:B------:R-:W-:-:S04]  /*1e40*/  LOP3.LUT R4, R8, UR24, RZ, 0xfc, !PT ;  /* 0x0000001808047c12 */ /* 0x000fc8000f8efcff */
[----:B------:R-:W-:Y:S01]  /*1e50*/  ISETP.NE.U32.AND P0, PT, R4, RZ, PT ;  /* 0x000000ff0400720c */ /* 0x000fe20003f05070 */
[----:B--2---:R0:W-:-:S12]  /*1e60*/  STG.E.64 desc[UR8][R10.64], R2 ;  /* 0x000000020a007986 */ /* 0x0041d8000c101b08 */
[----:B------:R-:W-:Y:S05]  /*1e70*/  @!P0 BRA `(.L_x_224) ;  /* 0x0000000000208947 */ /* 0x000fea0003800000 */
[----:B------:R-:W-:Y:S01]  /*1e80*/  ULDC.64 UR16, c[0x0][0x238] ;  /* 0x00008e0000107ab9 */ /* 0x000fe20000000a00 */
[----:B0-----:R-:W-:Y:S01]  /*1e90*/  MOV R3, R8 ;  /* 0x0000000800037202 */ /* 0x001fe20000000f00 */
[----:B------:R-:W-:Y:S01]  /*1ea0*/  IMAD.U32 R4, RZ, RZ, UR16 ;  /* 0x00000010ff047e24 */ /* 0x000fe2000f8e00ff */
[----:B------:R-:W-:Y:S01]  /*1eb0*/  MOV R26, R29 ;  /* 0x0000001d001a7202 */ /* 0x000fe20000000f00 */
[----:B------:R-:W-:Y:S01]  /*1ec0*/  IMAD.U32 R2, RZ, RZ, UR17 ;  /* 0x00000011ff027e24 */ /* 0x000fe2000f8e00ff */
[----:B------:R-:W-:-:S07]  /*1ed0*/  MOV R8, 0x1ef0 ;  /* 0x00001ef000087802 */ /* 0x000fce0000000f00 */
[----:B------:R-:W-:Y:S05]  /*1ee0*/  CALL.REL.NOINC `($__internal_15_$__cuda_sm20_div_s64) ;  /* 0x0000001000087944 */ /* 0x000fea0003c00000 */
[----:B------:R-:W-:Y:S05]  /*1ef0*/  BRA `(.L_x_225) ;  /* 0x00000000004c7947 */ /* 0x000fea0003800000 */
.L_x_224:
[----:B------:R-:W1:Y:S01]  /*1f00*/  I2F.U32.RP R8, UR25 ;  /* 0x0000001900087d06 */ /* 0x000e620008209000 */
[----:B0-----:R-:W-:Y:S01]  /*1f10*/  HFMA2.MMA R2, -RZ, RZ, 0, 0 ;  /* 0x00000000ff027435 */ /* 0x001fe200000001ff */
[----:B------:R-:W-:-:S06]  /*1f20*/  ISETP.NE.U32.AND P2, PT, RZ, UR25, PT ;  /* 0x00000019ff007c0c */ /* 0x000fcc000bf45070 */
        /* <DEDUP_REMOVED lines=16> */
.L_x_225:
[----:B------:R-:W-:Y:S05]  /*2030*/  BSYNC B1 ;  /* 0x0000000000017941 */ /* 0x000fea0003800000 */
.L_x_223:
        /* <DEDUP_REMOVED lines=13> */
.L_x_227:
        /* <DEDUP_REMOVED lines=19> */
.L_x_228:
[----:B------:R-:W-:Y:S05]  /*2240*/  BSYNC B1 ;  /* 0x0000000000017941 */ /* 0x000fea0003800000 */
.L_x_226:
        /* <DEDUP_REMOVED lines=16> */
.L_x_230:
        /* <DEDUP_REMOVED lines=21> */
.L_x_231:
[----:B------:R-:W-:Y:S05]  /*24a0*/  BSYNC B1 ;  /* 0x0000000000017941 */ /* 0x000fea0003800000 */
.L_x_229:
[----:B------:R-:W-:-:S03]  /*24b0*/  IMAD.WIDE R22, R6, 0x8, R22 ;  /* 0x0000000806167825 */ /* 0x000fc600078e0216 */
[----:B------:R-:W-:-:S04]  /*24c0*/  IADD3 R12, P0, R22, UR10, RZ ;  /* 0x0000000a160c7c10 */ /* 0x000fc8000ff1e0ff */
[----:B------:R-:W-:-:S05]  /*24d0*/  IADD3.X R13, R23, UR11, RZ, P0, !PT ;  /* 0x0000000b170d7c10 */ /* 0x000fca00087fe4ff */
[----:B------:R-:W2:Y:S01]  /*24e0*/  LDG.E R12, desc[UR8][R12.64] ;  /* 0x000000080c0c7981 */ /* 0x000ea2000c1e1900 */
[----:B------:R-:W-:Y:S01]  /*24f0*/  SHF.R.S32.HI R2, RZ, 0x1f, R4 ;  /* 0x0000001fff027819 */ /* 0x000fe20000011404 */
[----:B------:R-:W-:Y:S01]  /*2500*/  IMAD.MOV.U32 R26, RZ, RZ, R14 ;  /* 0x000000ffff1a7224 */ /* 0x000fe200078e000e */
[----:B------:R-:W-:-:S03]  /*2510*/  SHF.R.S32.HI R3, RZ, 0x1f, R33 ;  /* 0x0000001fff037819 */ /* 0x000fc60000011421 */
[-C--:B------:R-:W-:Y:S02]  /*2520*/  IMAD R15, R2, R11.reuse, RZ ;  /* 0x0000000b020f7224 */ /* 0x080fe400078e02ff */
[----:B------:R-:W-:Y:S02]  /*2530*/  IMAD.MOV.U32 R2, RZ, RZ, R33 ;  /* 0x000000ffff027224 */ /* 0x000fe400078e0021 */
[C---:B------:R-:W-:Y:S02]  /*2540*/  IMAD R15, R4.reuse, UR28, R15 ;  /* 0x0000001c040f7c24 */ /* 0x040fe4000f8e020f */
[----:B------:R-:W-:-:S04]  /*2550*/  IMAD.WIDE.U32 R2, R4, R11, R2 ;  /* 0x0000000b04027225 */ /* 0x000fc800078e0002 */
[C---:B------:R-:W-:Y:S01]  /*2560*/  IMAD R4, R2.reuse, UR6, RZ ;  /* 0x0000000602047c24 */ /* 0x040fe2000f8e02ff */
[----:B------:R-:W-:Y:S01]  /*2570*/  IADD3 R3, R3, R15, RZ ;  /* 0x0000000f03037210 */ /* 0x000fe20007ffe0ff */
        /* <DEDUP_REMOVED lines=12> */
[----:B------:R-:W-:Y:S02]  /*2640*/  SHF.R.S32.HI R8, RZ, 0x1f, R29 ;  /* 0x0000001fff087819 */ /* 0x000fe4000001141d */
[----:B------:R-:W-:Y:S02]  /*2650*/  IADD3.X R24, RZ, R24, RZ, P1, !PT ;  /* 0x00000018ff187210 */ /* 0x000fe40000ffe4ff */
[----:B------:R-:W-:-:S04]  /*2660*/  LOP3.LUT R4, R8, UR24, RZ, 0xfc, !PT ;  /* 0x0000001808047c12 */ /* 0x000fc8000f8efcff */
[----:B------:R-:W-:Y:S01]  /*2670*/  ISETP.NE.U32.AND P0, PT, R4, RZ, PT ;  /* 0x000000ff0400720c */ /* 0x000fe20003f05070 */
[----:B--2---:R0:W-:-:S12]  /*2680*/  STG.E.64 desc[UR8][R10.64], R2 ;  /* 0x000000020a007986 */ /* 0x0041d8000c101b08 */
        /* <DEDUP_REMOVED lines=9> */
.L_x_233:
[----:B------:R-:W1:Y:S01]  /*2720*/  I2F.U32.RP R8, UR25 ;  /* 0x0000001900087d06 */ /* 0x000e620008209000 */
[----:B0-----:R-:W-:Y:S01]  /*2730*/  IMAD.MOV.U32 R2, RZ, RZ, RZ ;  /* 0x000000ffff027224 */ /* 0x001fe200078e00ff */
[----:B------:R-:W-:-:S06]  /*2740*/  ISETP.NE.U32.AND P2, PT, RZ, UR25, PT ;  /* 0x00000019ff007c0c */ /* 0x000fcc000bf45070 */
[----:B-1----:R-:W0:Y:S02]  /*2750*/  MUFU.RCP R8, R8 ;  /* 0x0000000800087308 */ /* 0x002e240000001000 */
        /* <DEDUP_REMOVED lines=11> */
[----:B------:R-:W-:Y:S02]  /*2810*/  ISETP.GE.U32.AND P1, PT, R3, UR25, PT ;  /* 0x0000001903007c0c */ /* 0x000fe4000bf26070 */
[----:B------:R-:W-:-:S11]  /*2820*/  MOV R3, RZ ;  /* 0x000000ff00037202 */ /* 0x000fd60000000f00 */
[----:B------:R-:W-:Y:S01]  /*2830*/  @P1 VIADD R2, R2, 0x1 ;  /* 0x0000000102021836 */ /* 0x000fe20000000000 */
[----:B------:R-:W-:-:S07]  /*2840*/  @!P2 LOP3.LUT R2, RZ, UR25, RZ, 0x33, !PT ;  /* 0x00000019ff02ac12 */ /* 0x000fce000f8e33ff */
.L_x_234:
[----:B------:R-:W-:Y:S05]  /*2850*/  BSYNC B1 ;  /* 0x0000000000017941 */ /* 0x000fea0003800000 */
.L_x_232:
        /* <DEDUP_REMOVED lines=10> */
[----:B------:R-:W-:Y:S02]  /*2900*/  IMAD.MOV.U32 R34, RZ, RZ, R2 ;  /* 0x000000ffff227224 */ /* 0x000fe400078e0002 */
[----:B------:R-:W-:Y:S01]  /*2910*/  IMAD.MOV.U32 R35, RZ, RZ, R3 ;  /* 0x000000ffff237224 */ /* 0x000fe200078e0003 */
[----:B------:R-:W-:Y:S06]  /*2920*/  BRA `(.L_x_237) ;  /* 0x00000000004c7947 */ /* 0x000fec0003800000 */
.L_x_236:
        /* <DEDUP_REMOVED lines=19> */
.L_x_237:
[----:B------:R-:W-:Y:S05]  /*2a60*/  BSYNC B1 ;  /* 0x0000000000017941 */ /* 0x000fea0003800000 */
.L_x_235:
        /* <DEDUP_REMOVED lines=11> */
[----:B------:R-:W-:Y:S01]  /*2b20*/  IADD3 R35, -R2, RZ, RZ ;  /* 0x000000ff02237210 */ /* 0x000fe20007ffe1ff */
[----:B------:R-:W-:Y:S02]  /*2b30*/  IMAD.U32 R11, RZ, RZ, UR30 ;  /* 0x0000001eff0b7e24 */ /* 0x000fe4000f8e00ff */
[----:B------:R-:W-:Y:S02]  /*2b40*/  IMAD.MOV.U32 R4, RZ, RZ, R2 ;  /* 0x000000ffff047224 */ /* 0x000fe400078e0002 */
[----:B------:R-:W-:Y:S01]  /*2b50*/  IMAD R35, R35, R11, R34 ;  /* 0x0000000b23237224 */ /* 0x000fe200078e0222 */
[----:B------:R-:W-:Y:S06]  /*2b60*/  BRA `(.L_x_240) ;  /* 0x0000000000547947 */ /* 0x000fec0003800000 */
.L_x_239:
        /* <DEDUP_REMOVED lines=21> */
.L_x_240:
[----:B------:R-:W-:Y:S05]  /*2cc0*/  BSYNC B1 ;  /* 0x0000000000017941 */ /* 0x000fea0003800000 */
.L_x_238:
[----:B------:R-:W-:-:S03]  /*2cd0*/  IMAD.WIDE R22, R6, 0x8, R22 ;  /* 0x0000000806167825 */ /* 0x000fc600078e0216 */
        /* <DEDUP_REMOVED lines=10> */
[----:B------:R-:W-:-:S04]  /*2d80*/  IMAD R4, R2, UR6, RZ ;  /* 0x0000000602047c24 */ /* 0x000fc8000f8e02ff */
[----:B------:R-:W-:Y:S01]  /*2d90*/  IMAD R21, R3, UR4, R4 ;  /* 0x0000000403157c24 */ /* 0x000fe2000f8e0204 */
[----:B--2---:R-:W-:-:S03]  /*2da0*/  SHF.R.S32.HI R11, RZ, 0x1f, R10 ;  /* 0x0000001fff0b7819 */ /* 0x004fc6000001140a */
[----:B------:R-:W-:-:S03]  /*2db0*/  IMAD.WIDE.U32 R10, R2, UR4, R10 ;  /* 0x00000004020a7c25 */ /* 0x000fc6000f8e000a */
[----:B------:R-:W-:-:S04]  /*2dc0*/  IADD3 R4, P0, R32, R10, RZ ;  /* 0x0000000a20047210 */ /* 0x000fc80007f1e0ff */
[----:B------:R-:W-:Y:S02]  /*2dd0*/  IADD3.X R11, R15, R21, R11, P0, !PT ;  /* 0x000000150f0b7210 */ /* 0x000fe400007fe40b */
[----:B------:R-:W-:-:S04]  /*2de0*/  LEA R10, P0, R4, R7, 0x3 ;  /* 0x00000007040a7211 */ /* 0x000fc800078018ff */
[----:B------:R-:W-:-:S06]  /*2df0*/  LEA.HI.X R11, R4, R5, R11, 0x3, P0 ;  /* 0x00000005040b7211 */ /* 0x000fcc00000f1c0b */
[----:B------:R-:W2:Y:S01]  /*2e00*/  LDG.E.64 R10, desc[UR8][R10.64] ;  /* 0x000000080a0a7981 */ /* 0x000ea2000c1e1b00 */
[----:B------:R-:W-:Y:S01]  /*2e10*/  IADD3 R12, P0, R22, UR12, RZ ;  /* 0x0000000c160c7c10 */ /* 0x000fe2000ff1e0ff */
[----:B------:R-:W-:Y:S02]  /*2e20*/  IMAD.MOV.U32 R14, RZ, RZ, R32 ;  /* 0x000000ffff0e7224 */ /* 0x000fe400078e0020 */
[----:B------:R-:W-:Y:S01]  /*2e30*/  VIADD R0, R0, 0x1 ;  /* 0x0000000100007836 */ /* 0x000fe20000000000 */
[----:B------:R-:W-:Y:S01]  /*2e40*/  IADD3.X R13, R23, UR13, RZ, P0, !PT ;  /* 0x0000000d170d7c10 */ /* 0x000fe200087fe4ff */
[----:B------:R-:W-:Y:S01]  /*2e50*/  IMAD.WIDE.U32 R2, R2, UR4, R14 ;  /* 0x0000000402027c25 */ /* 0x000fe2000f8e000e */
[----:B------:R-:W-:-:S03]  /*2e60*/  IADD3 R29, P0, R6, R29, RZ ;  /* 0x0000001d061d7210 */ /* 0x000fc60007f1e0ff */
[----:B------:R-:W-:Y:S01]  /*2e70*/  IMAD.IADD R3, R3, 0x1, R21 ;  /* 0x0000000103037824 */ /* 0x000fe200078e0215 */
[----:B------:R-:W-:Y:S02]  /*2e80*/  IADD3.X R24, RZ, R24, RZ, P0, !PT ;  /* 0x00000018ff187210 */ /* 0x000fe400007fe4ff */
[----:B------:R-:W-:Y:S02]  /*2e90*/  ISETP.GE.U32.AND P0, PT, R29, UR14, PT ;  /* 0x0000000e1d007c0c */ /* 0x000fe4000bf06070 */
[----:B------:R-:W-:Y:S02]  /*2ea0*/  LEA R7, P1, R2, R7, 0x3 ;  /* 0x0000000702077211 */ /* 0x000fe400078218ff */
[----:B------:R-:W-:Y:S02]  /*2eb0*/  ISETP.GE.AND.EX P0, PT, R24, UR15, PT, P0 ;  /* 0x0000000f18007c0c */ /* 0x000fe4000bf06300 */
[----:B------:R-:W-:Y:S01]  /*2ec0*/  LEA.HI.X R5, R2, R5, R3, 0x3, P1 ;  /* 0x0000000502057211 */ /* 0x000fe200008f1c03 */
[----:B--2---:R3:W-:Y:S10]  /*2ed0*/  STG.E.64 desc[UR8][R12.64], R10 ;  /* 0x0000000a0c007986 */ /* 0x0047f4000c101b08 */
[----:B------:R-:W-:Y:S05]  /*2ee0*/  @!P0 BRA `(.L_x_241) ;  /* 0xffffffdc00d08947 */ /* 0x000fea000383ffff */
[----:B------:R-:W-:Y:S05]  /*2ef0*/  BSYNC B0 ;  /* 0x0000000000007941 */ /* 0x000fea0003800000 */
.L_x_204:
[----:B------:R-:W-:Y:S05]  /*2f00*/  EXIT ;  /* 0x000000000000794d */ /* 0x000fea0003800000 */
        .weak           $__internal_15_$__cuda_sm20_div_s64
        .type           $__internal_15_$__cuda_sm20_div_s64,@function
        .size           $__internal_15_$__cuda_sm20_div_s64,($__internal_16_$__cuda_sm20_div_u64 - $__internal_15_$__cuda_sm20_div_s64)
$__internal_15_$__cuda_sm20_div_s64:
[----:B------:R-:W-:Y:S02]  /*2f10*/  IADD3 R21, P1, RZ, -R4, RZ ;  /* 0x80000004ff157210 */ /* 0x000fe40007f3e0ff */
[----:B------:R-:W-:Y:S02]  /*2f20*/  ISETP.GE.AND P0, PT, R2, RZ, PT ;  /* 0x000000ff0200720c */ /* 0x000fe40003f06270 */
[----:B------:R-:W-:Y:S02]  /*2f30*/  IADD3.X R11, RZ, ~R2, RZ, P1, !PT ;  /* 0x80000002ff0b7210 */ /* 0x000fe40000ffe4ff */
[----:B------:R-:W-:Y:S02]  /*2f40*/  SEL R20, R21, R4, !P0 ;  /* 0x0000000415147207 */ /* 0x000fe40004000000 */
[----:B------:R-:W-:Y:S02]  /*2f50*/  SEL R21, R11, R2, !P0 ;  /* 0x000000020b157207 */ /* 0x000fe40004000000 */
[----:B------:R-:W-:-:S02]  /*2f60*/  ISETP.GE.AND P3, PT, R3, RZ, PT ;  /* 0x000000ff0300720c */ /* 0x000fc40003f66270 */
[----:B------:R-:W0:Y:S08]  /*2f70*/  I2F.U64.RP R10, R20 ;  /* 0x00000014000a7312 */ /* 0x000e300000309000 */
[----:B0-----:R-:W0:Y:S02]  /*2f80*/  MUFU.RCP R12, R10 ;  /* 0x0000000a000c7308 */ /* 0x001e240000001000 */
[----:B0-----:R-:W-:-:S06]  /*2f90*/  VIADD R12, R12, 0x1ffffffe ;  /* 0x1ffffffe0c0c7836 */ /* 0x001fcc0000000000 */
[----:B------:R-:W0:Y:S02]  /*2fa0*/  F2I.U64.TRUNC R36, R12 ;  /* 0x0000000c00247311 */ /* 0x000e24000020d800 */
[----:B0-----:R-:W-:-:S04]  /*2fb0*/  IMAD.WIDE.U32 R30, R36, R20, RZ ;  /* 0x00000014241e7225 */ /* 0x001fc800078e00ff */
[C---:B------:R-:W-:Y:S01]  /*2fc0*/  IMAD R11, R36.reuse, R21, R31 ;  /* 0x00000015240b7224 */ /* 0x040fe200078e021f */
[----:B------:R-:W-:Y:S02]  /*2fd0*/  IADD3 R13, P0, RZ, -R30, RZ ;  /* 0x8000001eff0d7210 */ /* 0x000fe40007f1e0ff */
[----:B------:R-:W-:Y:S01]  /*2fe0*/  MOV R31, R36 ;  /* 0x00000024001f7202 */ /* 0x000fe20000000f00 */
[----:B------:R-:W-:Y:S02]  /*2ff0*/  IMAD R11, R37, R20, R11 ;  /* 0x00000014250b7224 */ /* 0x000fe400078e020b */
[----:B------:R-:W-:-:S04]  /*3000*/  IMAD.HI.U32 R30, R36, R13, RZ ;  /* 0x0000000d241e7227 */ /* 0x000fc800078e00ff */
[----:B------:R-:W-:-:S04]  /*3010*/  IMAD.X R11, RZ, RZ, ~R11, P0 ;  /* 0x000000ffff0b7224 */ /* 0x000fc800000e0e0b */
        /* <DEDUP_REMOVED lines=11> */
[----:B------:R-:W-:-:S04]  /*30d0*/  IMAD.HI.U32 R30, R31, R12, RZ ;  /* 0x0000000c1f1e7227 */ /* 0x000fc800078e00ff */
[----:B------:R-:W-:-:S04]  /*30e0*/  IMAD.X R10, RZ, RZ, ~R10, P0 ;  /* 0x000000ffff0a7224 */ /* 0x000fc800000e0e0a */
[----:B------:R-:W-:Y:S01]  /*30f0*/  IMAD.WIDE.U32 R36, P0, R31, R10, R30 ;  /* 0x0000000a1f247225 */ /* 0x000fe2000780001e */
[----:B------:R-:W-:-:S03]  /*3100*/  IADD3 R31, P4, RZ, -R26, RZ ;  /* 0x8000001aff1f7210 */ /* 0x000fc60007f9e0ff */
[----:B------:R-:W-:Y:S01]  /*3110*/  IMAD R13, R11, R10, RZ ;  /* 0x0000000a0b0d7224 */ /* 0x000fe200078e02ff */
[----:B------:R-:W-:Y:S01]  /*3120*/  SEL R31, R31, R26, !P3 ;  /* 0x0000001a1f1f7207 */ /* 0x000fe20005800000 */
[----:B------:R-:W-:-:S04]  /*3130*/  IMAD.HI.U32 R12, P1, R11, R12, R36 ;  /* 0x0000000c0b0c7227 */ /* 0x000fc80007820024 */
[----:B------:R-:W-:Y:S01]  /*3140*/  IMAD.HI.U32 R10, R11, R10, RZ ;  /* 0x0000000a0b0a7227 */ /* 0x000fe200078e00ff */
[----:B------:R-:W-:Y:S02]  /*3150*/  IADD3 R13, P2, R13, R12, RZ ;  /* 0x0000000c0d0d7210 */ /* 0x000fe40007f5e0ff */
[----:B------:R-:W-:Y:S01]  /*3160*/  IADD3.X R12, RZ, ~R3, RZ, P4, !PT ;  /* 0x80000003ff0c7210 */ /* 0x000fe200027fe4ff */
[----:B------:R-:W-:Y:S02]  /*3170*/  IMAD.X R11, R10, 0x1, R11, P0 ;  /* 0x000000010a0b7824 */ /* 0x000fe400000e060b */
[C---:B------:R-:W-:Y:S01]  /*3180*/  IMAD.HI.U32 R36, R13.reuse, R31, RZ ;  /* 0x0000001f0d247227 */ /* 0x040fe200078e00ff */
[-C--:B------:R-:W-:Y:S02]  /*3190*/  SEL R12, R12, R3.reuse, !P3 ;  /* 0x000000030c0c7207 */ /* 0x080fe40005800000 */
[----:B------:R-:W-:Y:S01]  /*31a0*/  IADD3.X R11, RZ, RZ, R11, P2, P1 ;  /* 0x000000ffff0b7210 */ /* 0x000fe200017e240b */
[----:B------:R-:W-:Y:S01]  /*31b0*/  IMAD.MOV.U32 R37, RZ, RZ, RZ ;  /* 0x000000ffff257224 */ /* 0x000fe200078e00ff */
[----:B------:R-:W-:Y:S01]  /*31c0*/  LOP3.LUT R3, R2, R3, RZ, 0x3c, !PT ;  /* 0x0000000302037212 */ /* 0x000fe200078e3cff */
[----:B------:R-:W-:-:S04]  /*31d0*/  IMAD.WIDE.U32 R36, R13, R12, R36 ;  /* 0x0000000c0d247225 */ /* 0x000fc800078e0024 */
[C---:B------:R-:W-:Y:S02]  /*31e0*/  IMAD R10, R11.reuse, R12, RZ ;  /* 0x0000000c0b0a7224 */ /* 0x040fe400078e02ff */
[----:B------:R-:W-:-:S04]  /*31f0*/  IMAD.HI.U32 R13, P0, R11, R31, R36 ;  /* 0x0000001f0b0d7227 */ /* 0x000fc80007800024 */
[----:B------:R-:W-:Y:S01]  /*3200*/  IMAD.HI.U32 R11, R11, R12, RZ ;  /* 0x0000000c0b0b7227 */ /* 0x000fe200078e00ff */
[----:B------:R-:W-:-:S04]  /*3210*/  IADD3 R10, P1, R10, R13, RZ ;  /* 0x0000000d0a0a7210 */ /* 0x000fc80007f3e0ff */
[----:B------:R-:W-:Y:S01]  /*3220*/  IADD3.X R11, R11, RZ, RZ, P0, !PT ;  /* 0x000000ff0b0b7210 */ /* 0x000fe200007fe4ff */
[----:B------:R-:W-:-:S04]  /*3230*/  IMAD.WIDE.U32 R36, R10, R20, RZ ;  /* 0x000000140a247225 */ /* 0x000fc800078e00ff */
[----:B------:R-:W-:Y:S01]  /*3240*/  IMAD.X R11, RZ, RZ, R11, P1 ;  /* 0x000000ffff0b7224 */ /* 0x000fe200008e060b */
[----:B------:R-:W-:Y:S01]  /*3250*/  IADD3 R31, P1, -R36, R31, RZ ;  /* 0x0000001f241f7210 */ /* 0x000fe20007f3e1ff */
[----:B------:R-:W-:-:S03]  /*3260*/  IMAD R13, R10, R21, R37 ;  /* 0x000000150a0d7224 */ /* 0x000fc600078e0225 */
[-C--:B------:R-:W-:Y:S01]  /*3270*/  ISETP.GE.U32.AND P0, PT, R31, R20.reuse, PT ;  /* 0x000000141f00720c */ /* 0x080fe20003f06070 */
[----:B------:R-:W-:-:S04]  /*3280*/  IMAD R13, R11, R20, R13 ;  /* 0x000000140b0d7224 */ /* 0x000fc800078e020d */
[----:B------:R-:W-:Y:S01]  /*3290*/  IMAD.X R12, R12, 0x1, ~R13, P1 ;  /* 0x000000010c0c7824 */ /* 0x000fe200008e0e0d */
[----:B------:R-:W-:Y:S02]  /*32a0*/  IADD3 R26, P1, R31, -R20, RZ ;  /* 0x800000141f1a7210 */ /* 0x000fe40007f3e0ff */
[----:B------:R-:W-:Y:S02]  /*32b0*/  IADD3 R13, P2, R10, 0x1, RZ ;  /* 0x000000010a0d7810 */ /* 0x000fe40007f5e0ff */
[CC--:B------:R-:W-:Y:S02]  /*32c0*/  ISETP.GE.U32.AND.EX P0, PT, R12.reuse, R21.reuse, PT, P0 ;  /* 0x000000150c00720c */ /* 0x0c0fe40003f06100 */
[----:B------:R-:W-:Y:S02]  /*32d0*/  IADD3.X R25, R12, ~R21, RZ, P1, !PT ;  /* 0x800000150c197210 */ /* 0x000fe40000ffe4ff */
[----:B------:R-:W-:Y:S01]  /*32e0*/  SEL R31, R26, R31, P0 ;  /* 0x0000001f1a1f7207 */ /* 0x000fe20000000000 */
[----:B------:R-:W-:Y:S01]  /*32f0*/  IMAD.X R26, RZ, RZ, R11, P2 ;  /* 0x000000ffff1a7224 */ /* 0x000fe200010e060b */
[----:B------:R-:W-:-:S02]  /*3300*/  SEL R13, R13, R10, P0 ;  /* 0x0000000a0d0d7207 */ /* 0x000fc40000000000 */
[----:B------:R-:W-:Y:S02]  /*3310*/  SEL R25, R25, R12, P0 ;  /* 0x0000000c19197207 */ /* 0x000fe40000000000 */
[----:B------:R-:W-:Y:S02]  /*3320*/  ISETP.GE.U32.AND P1, PT, R31, R20, PT ;  /* 0x000000141f00720c */ /* 0x000fe40003f26070 */
[----:B------:R-:W-:Y:S02]  /*3330*/  SEL R26, R26, R11, P0 ;  /* 0x0000000b1a1a7207 */ /* 0x000fe40000000000 */
[----:B------:R-:W-:Y:S02]  /*3340*/  IADD3 R10, P2, R13, 0x1, RZ ;  /* 0x000000010d0a7810 */ /* 0x000fe40007f5e0ff */
[----:B------:R-:W-:Y:S02]  /*3350*/  ISETP.GE.U32.AND.EX P0, PT, R25, R21, PT, P1 ;  /* 0x000000151900720c */ /* 0x000fe40003f06110 */
[----:B------:R-:W-:Y:S01]  /*3360*/  ISETP.GE.AND P1, PT, R3, RZ, PT ;  /* 0x000000ff0300720c */ /* 0x000fe20003f26270 */
[----:B------:R-:W-:Y:S01]  /*3370*/  IMAD.X R11, RZ, RZ, R26, P2 ;  /* 0x000000ffff0b7224 */ /* 0x000fe200010e061a */
[----:B------:R-:W-:-:S04]  /*3380*/  SEL R10, R10, R13, P0 ;  /* 0x0000000d0a0a7207 */ /* 0x000fc80000000000 */
[----:B------:R-:W-:Y:S02]  /*3390*/  SEL R26, R11, R26, P0 ;  /* 0x0000001a0b1a7207 */ /* 0x000fe40000000000 */
[-C--:B------:R-:W-:Y:S02]  /*33a0*/  IADD3 R11, P2, RZ, -R10.reuse, RZ ;  /* 0x8000000aff0b7210 */ /* 0x080fe40007f5e0ff */
[----:B------:R-:W-:Y:S02]  /*33b0*/  ISETP.NE.U32.AND P0, PT, R4, RZ, PT ;  /* 0x000000ff0400720c */ /* 0x000fe40003f05070 */
[----:B------:R-:W-:Y:S01]  /*33c0*/  SEL R11, R11, R10, !P1 ;  /* 0x0000000a0b0b7207 */ /* 0x000fe20004800000 */
[----:B------:R-:W-:Y:S01]  /*33d0*/  IMAD.MOV.U32 R10, RZ, RZ, R8 ;  /* 0x000000ffff0a7224 */ /* 0x000fe200078e0008 */
[----:B------:R-:W-:Y:S02]  /*33e0*/  ISETP.NE.AND.EX P0, PT, R2, RZ, PT, P0 ;  /* 0x000000ff0200720c */ /* 0x000fe40003f05300 */
[----:B------:R-:W-:-:S02]  /*33f0*/  IADD3.X R3, RZ, ~R26, RZ, P2, !PT ;  /* 0x8000001aff037210 */ /* 0x000fc400017fe4ff */
[----:B------:R-:W-:Y:S01]  /*3400*/  SEL R2, R11, 0xffffffff, P0 ;  /* 0xffffffff0b027807 */ /* 0x000fe20000000000 */
[----:B------:R-:W-:Y:S01]  /*3410*/  IMAD.MOV.U32 R11, RZ, RZ, 0x0 ;  /* 0x00000000ff0b7424 */ /* 0x000fe200078e00ff */
[----:B------:R-:W-:-:S04]  /*3420*/  SEL R3, R3, R26, !P1 ;  /* 0x0000001a03037207 */ /* 0x000fc80004800000 */
[----:B------:R-:W-:Y:S01]  /*3430*/  SEL R3, R3, 0xffffffff, P0 ;  /* 0xffffffff03037807 */ /* 0x000fe20000000000 */
[----:B------:R-:W-:Y:S06]  /*3440*/  RET.REL.NODEC R10 `(_ZN2at6native31max_unpooling2d_backward_kernelIdEEvlPKT_PKllllllPS2_) ;  /* 0xffffffc80aec7950 */ /* 0x000fec0003c3ffff */
        .weak           $__internal_16_$__cuda_sm20_div_u64
        .type           $__internal_16_$__cuda_sm20_div_u64,@function
        .size           $__internal_16_$__cuda_sm20_div_u64,(.L_x_700 - $__internal_16_$__cuda_sm20_div_u64)
$__internal_16_$__cuda_sm20_div_u64:
        /* <DEDUP_REMOVED lines=21> */
[----:B------:R-:W-:Y:S02]  /*35a0*/  IMAD R10, R15, R6, R11 ;  /* 0x000000060f0a7224 */ /* 0x000fe400078e020b */
[----:B------:R-:W-:Y:S02]  /*35b0*/  IMAD.MOV.U32 R11, RZ, RZ, RZ ;  /* 0x000000ffff0b7224 */ /* 0x000fe400078e00ff */
[----:B------:R-:W-:Y:S01]  /*35c0*/  IMAD.HI.U32 R12, R13, R17, RZ ;  /* 0x000000110d0c7227 */ /* 0x000fe200078e00ff */
[----:B------:R-:W-:-:S05]  /*35d0*/  IADD3.X R10, RZ, ~R10, RZ, P0, !PT ;  /* 0x8000000aff0a7210 */ /* 0x000fca00007fe4ff */
[----:B------:R-:W-:-:S04]  /*35e0*/  IMAD.WIDE.U32 R12, P0, R13, R10, R12 ;  /* 0x0000000a0d0c7225 */ /* 0x000fc8000780000c */
[C---:B------:R-:W-:Y:S02]  /*35f0*/  IMAD R4, R15.reuse, R10, RZ ;  /* 0x0000000a0f047224 */ /* 0x040fe400078e02ff */
[----:B------:R-:W-:-:S04]  /*3600*/  IMAD.HI.U32 R13, P1, R15, R17, R12 ;  /* 0x000000110f0d7227 */ /* 0x000fc8000782000c */
[----:B------:R-:W-:Y:S01]  /*3610*/  IMAD.HI.U32 R10, R15, R10, RZ ;  /* 0x0000000a0f0a7227 */ /* 0x000fe200078e00ff */
[----:B------:R-:W-:-:S03]  /*3620*/  IADD3 R13, P2, R4, R13, RZ ;  /* 0x0000000d040d7210 */ /* 0x000fc60007f5e0ff */
[----:B------:R-:W-:Y:S02]  /*3630*/  IMAD.X R15, R10, 0x1, R15, P0 ;  /* 0x000000010a0f7824 */ /* 0x000fe400000e060f */
[----:B------:R-:W-:-:S03]  /*3640*/  IMAD.HI.U32 R10, R13, R3, RZ ;  /* 0x000000030d0a7227 */ /* 0x000fc600078e00ff */
[----:B------:R-:W-:Y:S01]  /*3650*/  IADD3.X R15, RZ, RZ, R15, P2, P1 ;  /* 0x000000ffff0f7210 */ /* 0x000fe200017e240f */
        /* <DEDUP_REMOVED lines=8> */
[----:B------:R-:W-:-:S03]  /*36e0*/  IADD3 R17, P0, -R10, R3, RZ ;  /* 0x000000030a117210 */ /* 0x000fc60007f1e1ff */
[----:B------:R-:W-:Y:S01]  /*36f0*/  IMAD R11, R15, R6, R11 ;  /* 0x000000060f0b7224 */ /* 0x000fe200078e020b */
[----:B------:R-:W-:-:S04]  /*3700*/  IADD3 R3, P1, -R6, R17, RZ ;  /* 0x0000001106037210 */ /* 0x000fc80007f3e1ff */
[----:B------:R-:W-:Y:S02]  /*3710*/  IADD3.X R11, ~R11, R2, RZ, P0, !PT ;  /* 0x000000020b0b7210 */ /* 0x000fe400007fe5ff */
[----:B------:R-:W-:Y:S02]  /*3720*/  ISETP.GE.U32.AND P0, PT, R17, R6, PT ;  /* 0x000000061100720c */ /* 0x000fe40003f06070 */
[----:B------:R-:W-:Y:S02]  /*3730*/  IADD3 R2, P2, R13, 0x1, RZ ;  /* 0x000000010d027810 */ /* 0x000fe40007f5e0ff */
[C---:B------:R-:W-:Y:S02]  /*3740*/  ISETP.GE.U32.AND.EX P0, PT, R11.reuse, RZ, PT, P0 ;  /* 0x000000ff0b00720c */ /* 0x040fe40003f06100 */
[----:B------:R-:W-:Y:S01]  /*3750*/  IADD3.X R8, R11, -0x1, RZ, P1, !PT ;  /* 0xffffffff0b087810 */ /* 0x000fe20000ffe4ff */
[----:B------:R-:W-:Y:S01]  /*3760*/  IMAD.X R4, RZ, RZ, R15, P2 ;  /* 0x000000ffff047224 */ /* 0x000fe200010e060f */
[----:B------:R-:W-:-:S02]  /*3770*/  SEL R3, R3, R17, P0 ;  /* 0x0000001103037207 */ /* 0x000fc40000000000 */
[----:B------:R-:W-:Y:S02]  /*3780*/  SEL R13, R2, R13, P0 ;  /* 0x0000000d020d7207 */ /* 0x000fe40000000000 */
[----:B------:R-:W-:Y:S02]  /*3790*/  SEL R8, R8, R11, P0 ;  /* 0x0000000b08087207 */ /* 0x000fe40000000000 */
[----:B------:R-:W-:Y:S02]  /*37a0*/  SEL R2, R4, R15, P0 ;  /* 0x0000000f04027207 */ /* 0x000fe40000000000 */
[----:B------:R-:W-:Y:S01]  /*37b0*/  ISETP.GE.U32.AND P0, PT, R3, R6, PT ;  /* 0x000000060300720c */ /* 0x000fe20003f06070 */
[----:B------:R-:W-:Y:S01]  /*37c0*/  HFMA2.MMA R3, -RZ, RZ, 0, 0 ;  /* 0x00000000ff037435 */ /* 0x000fe200000001ff */
[----:B------:R-:W-:Y:S02]  /*37d0*/  IADD3 R22, P2, R13, 0x1, RZ ;  /* 0x000000010d167810 */ /* 0x000fe40007f5e0ff */
[----:B------:R-:W-:-:S02]  /*37e0*/  ISETP.GE.U32.AND.EX P0, PT, R8, RZ, PT, P0 ;  /* 0x000000ff0800720c */ /* 0x000fc40003f06100 */
[-C--:B------:R-:W-:Y:S02]  /*37f0*/  IADD3.X R23, RZ, R2.reuse, RZ, P2, !PT ;  /* 0x00000002ff177210 */ /* 0x080fe400017fe4ff */
[----:B------:R-:W-:Y:S02]  /*3800*/  ISETP.NE.U32.AND P1, PT, R6, RZ, PT ;  /* 0x000000ff0600720c */ /* 0x000fe40003f25070 */
[----:B------:R-:W-:Y:S01]  /*3810*/  SEL R23, R23, R2, P0 ;  /* 0x0000000217177207 */ /* 0x000fe20000000000 */
[----:B------:R-:W-:Y:S01]  /*3820*/  IMAD.MOV.U32 R2, RZ, RZ, R0 ;  /* 0x000000ffff027224 */ /* 0x000fe200078e0000 */
[----:B------:R-:W-:Y:S02]  /*3830*/  ISETP.NE.AND.EX P1, PT, RZ, RZ, PT, P1 ;  /* 0x000000ffff00720c */ /* 0x000fe40003f25310 */
[----:B------:R-:W-:Y:S02]  /*3840*/  SEL R22, R22, R13, P0 ;  /* 0x0000000d16167207 */ /* 0x000fe40000000000 */
[----:B------:R-:W-:-:S02]  /*3850*/  SEL R23, R23, 0xffffffff, P1 ;  /* 0xffffffff17177807 */ /* 0x000fc40000800000 */
[----:B------:R-:W-:Y:S01]  /*3860*/  SEL R22, R22, 0xffffffff, P1 ;  /* 0xffffffff16167807 */ /* 0x000fe20000800000 */
[----:B------:R-:W-:Y:S06]  /*3870*/  RET.REL.NODEC R2 `(_ZN2at6native31max_unpooling2d_backward_kernelIdEEvlPKT_PKllllllPS2_) ;  /* 0xffffffc402e07950 */ /* 0x000fec0003c3ffff */
.L_x_242:
        /* <DEDUP_REMOVED lines=16> */
.L_x_700:


//--------------------- .text._ZN2at6native31max_unpooling2d_backward_kernelIsEEvlPKT_PKllllllPS2_ --------------------------
	.section	.text._ZN2at6native31max_unpooling2d_backward_kernelIsEEvlPKT_PKllllllPS2_,"ax",@progbits
	.align	128
        .global         _ZN2at6native31max_unpooling2d_backward_kernelIsEEvlPKT_PKllllllPS2_
        .type           _ZN2at6native31max_unpooling2d_backward_kernelIsEEvlPKT_PKllllllPS2_,@function
        .size           _ZN2at6native31max_unpooling2d_backward_kernelIsEEvlPKT_PKllllllPS2_,(.L_x_702 - _ZN2at6native31max_unpooling2d_backward_kernelIsEEvlPKT_PKllllllPS2_)
        .other          _ZN2at6native31max_unpooling2d_backward_kernelIsEEvlPKT_PKllllllPS2_,@"STO_CUDA_ENTRY STV_DEFAULT"
_ZN2at6native31max_unpooling2d_backward_kernelIsEEvlPKT_PKllllllPS2_:
.text._ZN2at6native31max_unpooling2d_backward_kernelIsEEvlPKT_PKllllllPS2_:
        /* <DEDUP_REMOVED lines=24> */
[----:B------:R-:W-:Y:S05]  /*0180*/  CALL.REL.NOINC `($__internal_18_$__cuda_sm20_div_u64) ;  /* 0x00000030003c7944 */ /* 0x000fea0003c00000 */
[----:B------:R-:W-:Y:S05]  /*0190*/  BRA `(.L_x_245) ;  /* 0x00000000004c7947 */ /* 0x000fea0003800000 */
.L_x_244:
        /* <DEDUP_REMOVED lines=19> */
.L_x_245:
[----:B------:R-:W-:Y:S05]  /*02d0*/  BSYNC B0 ;  /* 0x0000000000007941 */ /* 0x000fea0003800000 */
.L_x_243:
        /* <DEDUP_REMOVED lines=23> */
.L_x_257:
        /* <DEDUP_REMOVED lines=11> */
[----:B------:R-:W-:Y:S05]  /*0500*/  CALL.REL.NOINC `($__internal_17_$__cuda_sm20_div_s64) ;  /* 0x0000002800107944 */ /* 0x000fea0003c00000 */
[----:B------:R-:W-:Y:S05]  /*0510*/  BRA `(.L_x_250) ;  /* 0x00000000004c7947 */ /* 0x000fea0003800000 */
.L_x_249:
        /* <DEDUP_REMOVED lines=19> */
.L_x_250:
[----:B------:R-:W-:Y:S05]  /*0650*/  BSYNC B1 ;  /* 0x0000000000017941 */ /* 0x000fea0003800000 */
.L_x_248:
        /* <DEDUP_REMOVED lines=8> */
[----:B------:R-:W-:Y:S05]  /*06e0*/  CALL.REL.NOINC `($__internal_17_$__cuda_sm20_div_s64) ;  /* 0x0000002400987944 */ /* 0x000fea0003c00000 */
[----:B------:R-:W-:Y:S01]  /*06f0*/  IMAD.MOV.U32 R16, RZ, RZ, R8 ;  /* 0x000000ffff107224 */ /* 0x000fe200078e0008 */
[----:B------:R-:W-:Y:S01]  /*0700*/  MOV R17, R9 ;  /* 0x0000000900117202 */ /* 0x000fe20000000f00 */
[----:B------:R-:W-:Y:S06]  /*0710*/  BRA `(.L_x_253) ;  /* 0x00000000004c7947 */ /* 0x000fec0003800000 */
.L_x_252:
        /* <DEDUP_REMOVED lines=19> */
.L_x_253:
[----:B------:R-:W-:Y:S05]  /*0850*/  BSYNC B1 ;  /* 0x0000000000017941 */ /* 0x000fea0003800000 */
.L_x_251:
        /* <DEDUP_REMOVED lines=10> */
[----:B------:R-:W-:Y:S05]  /*0900*/  CALL.REL.NOINC `($__internal_17_$__cuda_sm20_div_s64) ;  /* 0x0000002400107944 */ /* 0x000fea0003c00000 */
[----:B------:R-:W-:Y:S01]  /*0910*/  IMAD.MOV R17, RZ, RZ, -R8 ;  /* 0x000000ffff117224 */ /* 0x000fe200078e0a08 */
[----:B------:R-:W-:Y:S01]  /*0920*/  MOV R10, R8 ;  /* 0x00000008000a7202 */ /* 0x000fe20000000f00 */
[----:B------:R-:W-:-:S04]  /*0930*/  IMAD.U32 R5, RZ, RZ, UR29 ;  /* 0x0000001dff057e24 */ /* 0x000fc8000f8e00ff */
[----:B------:R-:W-:Y:S01]  /*0940*/  IMAD R17, R17, R5, R16 ;  /* 0x0000000511117224 */ /* 0x000fe200078e0210 */
[----:B------:R-:W-:Y:S06]  /*0950*/  BRA `(.L_x_256) ;  /* 0x0000000000547947 */ /* 0x000fec0003800000 */
.L_x_255:
        /* <DEDUP_REMOVED lines=21> */
.L_x_256:
[----:B------:R-:W-:Y:S05]  /*0ab0*/  BSYNC B1 ;  /* 0x0000000000017941 */ /* 0x000fea0003800000 */
.L_x_254:
        /* <DEDUP_REMOVED lines=32> */
.L_x_247:
[----:B------:R-:W-:Y:S05]  /*0cc0*/  BSYNC B0 ;  /* 0x0000000000007941 */ /* 0x000fea0003800000 */
.L_x_246:
        /* <DEDUP_REMOVED lines=13> */
.L_x_295:
        /* <DEDUP_REMOVED lines=11> */
[----:B------:R-:W-:Y:S05]  /*0e50*/  CALL.REL.NOINC `($__internal_17_$__cuda_sm20_div_s64) ;  /* 0x0000001c00bc7944 */ /* 0x000fea0003c00000 */
[----:B------:R-:W-:Y:S05]  /*0e60*/  BRA `(.L_x_261) ;  /* 0x00000000004c7947 */ /* 0x000fea0003800000 */
.L_x_260:
        /* <DEDUP_REMOVED lines=19> */
.L_x_261:
[----:B------:R-:W-:Y:S05]  /*0fa0*/  BSYNC B1 ;  /* 0x0000000000017941 */ /* 0x000fea0003800000 */
.L_x_259:
        /* <DEDUP_REMOVED lines=12> */
.L_x_263:
        /* <DEDUP_REMOVED lines=19> */
.L_x_264:
[----:B------:R-:W-:Y:S05]  /*11a0*/  BSYNC B1 ;  /* 0x0000000000017941 */ /* 0x000fea0003800000 */
.L_x_262:
        /* <DEDUP_REMOVED lines=11> */
[----:B------:R-:W-:Y:S02]  /*1260*/  IMAD.MOV R14, RZ, RZ, -R8 ;  /* 0x000000ffff0e7224 */ /* 0x000fe400078e0a08 */
[----:B------:R-:W-:-:S04]  /*1270*/  IMAD.U32 R3, RZ, RZ, UR30 ;  /* 0x0000001eff037e24 */ /* 0x000fc8000f8e00ff */
[----:B------:R-:W-:Y:S01]  /*1280*/  IMAD R14, R14, R3, R12 ;  /* 0x000000030e0e7224 */ /* 0x000fe200078e020c */
[----:B------:R-:W-:Y:S06]  /*1290*/  BRA `(.L_x_267) ;  /* 0x0000000000547947 */ /* 0x000fec0003800000 */
.L_x_266:
        /* <DEDUP_REMOVED lines=21> */
.L_x_267:
[----:B------:R-:W-:Y:S05]  /*13f0*/  BSYNC B1 ;  /* 0x0000000000017941 */ /* 0x000fea0003800000 */
.L_x_265:
        /* <DEDUP_REMOVED lines=33> */
[----:B------:R-:W-:Y:S05]  /*1610*/  CALL.REL.NOINC `($__internal_17_$__cuda_sm20_div_s64) ;  /* 0x0000001400cc7944 */ /* 0x000fea0003c00000 */
[----:B------:R-:W-:Y:S05]  /*1620*/  BRA `(.L_x_270) ;  /* 0x00000000004c7947 */ /* 0x000fea0003800000 */
.L_x_269:
        /* <DEDUP_REMOVED lines=19> */
.L_x_270:
[----:B------:R-:W-:Y:S05]  /*1760*/  BSYNC B1 ;  /* 0x0000000000017941 */ /* 0x000fea0003800000 */
.L_x_268:
        /* <DEDUP_REMOVED lines=9> */
[----:B------:R-:W-:Y:S02]  /*1800*/  IMAD.MOV.U32 R28, RZ, RZ, R8 ;  /* 0x000000ffff1c7224 */ /* 0x000fe400078e0008 */
[----:B------:R-:W-:Y:S01]  /*1810*/  IMAD.MOV.U32 R29, RZ, RZ, R9 ;  /* 0x000000ffff1d7224 */ /* 0x000fe200078e0009 */
[----:B------:R-:W-:Y:S06]  /*1820*/  BRA `(.L_x_273) ;  /* 0x00000000004c7947 */ /* 0x000fec0003800000 */
.L_x_272:
        /* <DEDUP_REMOVED lines=19> */
.L_x_273:
[----:B------:R-:W-:Y:S05]  /*1960*/  BSYNC B1 ;  /* 0x0000000000017941 */ /* 0x000fea0003800000 */
.L_x_271:
        /* <DEDUP_REMOVED lines=10> */
[----:B------:R-:W-:Y:S05]  /*1a10*/  CALL.REL.NOINC `($__internal_17_$__cuda_sm20_div_s64) ;  /* 0x0000001000cc7944 */ /* 0x000fea0003c00000 */
[----:B------:R-:W-:Y:S01]  /*1a20*/  IADD3 R29, -R8, RZ, RZ ;  /* 0x000000ff081d7210 */ /* 0x000fe20007ffe1ff */
[----:B------:R-:W-:-:S04]  /*1a30*/  IMAD.U32 R9, RZ, RZ, UR30 ;  /* 0x0000001eff097e24 */ /* 0x000fc8000f8e00ff */
[----:B------:R-:W-:Y:S01]  /*1a40*/  IMAD R29, R29, R9, R28 ;  /* 0x000000091d1d7224 */ /* 0x000fe200078e021c */
[----:B------:R-:W-:Y:S06]  /*1a50*/  BRA `(.L_x_276) ;  /* 0x0000000000547947 */ /* 0x000fec0003800000 */
.L_x_275:
        /* <DEDUP_REMOVED lines=21> */
.L_x_276:
[----:B------:R-:W-:Y:S05]  /*1bb0*/  BSYNC B1 ;  /* 0x0000000000017941 */ /* 0x000fea0003800000 */
.L_x_274:
        /* <DEDUP_REMOVED lines=33> */
[----:B------:R-:W-:Y:S05]  /*1dd0*/  CALL.REL.NOINC `($__internal_17_$__cuda_sm20_div_s64) ;  /* 0x0000000c00dc7944 */ /* 0x000fea0003c00000 */
[----:B------:R-:W-:Y:S05]  /*1de0*/  BRA `(.L_x_279) ;  /* 0x00000000004c7947 */ /* 0x000fea0003800000 */
.L_x_278:
        /* <DEDUP_REMOVED lines=19> */
.L_x_279:
[----:B------:R-:W-:Y:S05]  /*1f20*/  BSYNC B1 ;  /* 0x0000000000017941 */ /* 0x000fea0003800000 */
.L_x_277:
        /* <DEDUP_REMOVED lines=12> */
.L_x_281:
        /* <DEDUP_REMOVED lines=19> */
.L_x_282:
[----:B------:R-:W-:Y:S05]  /*2120*/  BSYNC B1 ;  /* 0x0000000000017941 */ /* 0x000fea0003800000 */
.L_x_280:
        /* <DEDUP_REMOVED lines=15> */
.L_x_284:
        /* <DEDUP_REMOVED lines=21> */
.L_x_285:
[----:B------:R-:W-:Y:S05]  /*2370*/  BSYNC B1 ;  /* 0x0000000000017941 */ /* 0x000fea0003800000 */
.L_x_283:
        /* <DEDUP_REMOVED lines=33> */
[----:B------:R-:W-:Y:S05]  /*2590*/  CALL.REL.NOINC `($__internal_17_$__cuda_sm20_div_s64) ;  /* 0x0000000400ec7944 */ /* 0x000fea0003c00000 */
[----:B------:R-:W-:Y:S05]  /*25a0*/  BRA `(.L_x_288) ;  /* 0x00000000004c7947 */ /* 0x000fea0003800000 */
.L_x_287:
        /* <DEDUP_REMOVED lines=19> */
.L_x_288:
[----:B------:R-:W-:Y:S05]  /*26e0*/  BSYNC B1 ;  /* 0x0000000000017941 */ /* 0x000fea0003800000 */
.L_x_286:
        /* <DEDUP_REMOVED lines=8> */
[----:B------:R-:W-:Y:S05]  /*2770*/  CALL.REL.NOINC `($__internal_17_$__cuda_sm20_div_s64) ;  /* 0x0000000400747944 */ /* 0x000fea0003c00000 */
[----:B------:R-:W-:Y:S01]  /*2780*/  MOV R28, R8 ;  /* 0x00000008001c7202 */ /* 0x000fe20000000f00 */
[----:B------:R-:W-:Y:S01]  /*2790*/  IMAD.MOV.U32 R29, RZ, RZ, R9 ;  /* 0x000000ffff1d7224 */ /* 0x000fe200078e0009 */
[----:B------:R-:W-:Y:S06]  /*27a0*/  BRA `(.L_x_291) ;  /* 0x00000000004c7947 */ /* 0x000fec0003800000 */
.L_x_290:
        /* <DEDUP_REMOVED lines=19> */
.L_x_291:
[----:B------:R-:W-:Y:S05]  /*28e0*/  BSYNC B1 ;  /* 0x0000000000017941 */ /* 0x000fea0003800000 */
.L_x_289:
        /* <DEDUP_REMOVED lines=11> */
[----:B------:R-:W-:Y:S01]  /*29a0*/  MOV R5, UR30 ;  /* 0x0000001e00057c02 */ /* 0x000fe20008000f00 */
[--C-:B------:R-:W-:Y:S02]  /*29b0*/  IMAD.MOV R29, RZ, RZ, -R8.reuse ;  /* 0x000000ffff1d7224 */ /* 0x100fe400078e0a08 */
[----:B------:R-:W-:Y:S02]  /*29c0*/  IMAD.MOV.U32 R9, RZ, RZ, R8 ;  /* 0x000000ffff097224 */ /* 0x000fe400078e0008 */
[----:B------:R-:W-:Y:S01]  /*29d0*/  IMAD R29, R29, R5, R28 ;  /* 0x000000051d1d7224 */ /* 0x000fe200078e021c */
[----:B------:R-:W-:Y:S06]  /*29e0*/  BRA `(.L_x_294) ;  /* 0x0000000000547947 */ /* 0x000fec0003800000 */
.L_x_293:
        /* <DEDUP_REMOVED lines=21> */
.L_x_294:
[----:B------:R-:W-:Y:S05]  /*2b40*/  BSYNC B1 ;  /* 0x0000000000017941 */ /* 0x000fea0003800000 */
.L_x_292:
        /* <DEDUP_REMOVED lines=31> */
.L_x_258:
[----:B------:R-:W-:Y:S05]  /*2d40*/  EXIT ;  /* 0x000000000000794d */ /* 0x000fea0003800000 */
        .weak           $__internal_17_$__cuda_sm20_div_s64
        .type           $__internal_17_$__cuda_sm20_div_s64,@function
        .size           $__internal_17_$__cuda_sm20_div_s64,($__internal_18_$__cuda_sm20_div_u64 - $__internal_17_$__cuda_sm20_div_s64)
$__internal_17_$__cuda_sm20_div_s64:
        /* <DEDUP_REMOVED lines=82> */
[----:B------:R-:W-:Y:S06]  /*3270*/  RET.REL.NODEC R6 `(_ZN2at6native31max_unpooling2d_backward_kernelIsEEvlPKT_PKllllllPS2_) ;  /* 0xffffffcc06607950 */ /* 0x000fec0003c3ffff */
        .weak           $__internal_18_$__cuda_sm20_div_u64
        .type           $__internal_18_$__cuda_sm20_div_u64,@function
        .size           $__internal_18_$__cuda_sm20_div_u64,(.L_x_702 - $__internal_18_$__cuda_sm20_div_u64)
$__internal_18_$__cuda_sm20_div_u64:
        /* <DEDUP_REMOVED lines=65> */
[----:B------:R-:W-:Y:S06]  /*3690*/  RET.REL.NODEC R6 `(_ZN2at6native31max_unpooling2d_backward_kernelIsEEvlPKT_PKllllllPS2_) ;  /* 0xffffffc806587950 */ /* 0x000fec0003c3ffff */
.L_x_296:
        /* <DEDUP_REMOVED lines=14> */
.L_x_702:


//--------------------- .text._ZN2at6native31max_unpooling2d_backward_kernelIlEEvlPKT_PKllllllPS2_ --------------------------
	.section	.text._ZN2at6native31max_unpooling2d_backward_kernelIlEEvlPKT_PKllllllPS2_,"ax",@progbits
	.align	128
        .global         _ZN2at6native31max_unpooling2d_backward_kernelIlEEvlPKT_PKllllllPS2_
        .type           _ZN2at6native31max_unpooling2d_backward_kernelIlEEvlPKT_PKllllllPS2_,@function
        .size           _ZN2at6native31max_unpooling2d_backward_kernelIlEEvlPKT_PKllllllPS2_,(.L_x_704 - _ZN2at6native31max_unpooling2d_backward_kernelIlEEvlPKT_PKllllllPS2_)
        .other          _ZN2at6native31max_unpooling2d_backward_kernelIlEEvlPKT_PKllllllPS2_,@"STO_CUDA_ENTRY STV_DEFAULT"
_ZN2at6native31max_unpooling2d_backward_kernelIlEEvlPKT_PKllllllPS2_:
.text._ZN2at6native31max_unpooling2d_backward_kernelIlEEvlPKT_PKllllllPS2_:
        /* <DEDUP_REMOVED lines=25> */
[----:B------:R-:W-:Y:S05]  /*0190*/  CALL.REL.NOINC `($__internal_20_$__cuda_sm20_div_u64) ;  /* 0x0000003000ac7944 */ /* 0x000fea0003c00000 */
[----:B------:R-:W-:Y:S05]  /*01a0*/  BRA `(.L_x_299) ;  /* 0x00000000004c7947 */ /* 0x000fea0003800000 */
.L_x_298:
        /* <DEDUP_REMOVED lines=19> */
.L_x_299:
[----:B------:R-:W-:Y:S05]  /*02e0*/  BSYNC B0 ;  /* 0x0000000000007941 */ /* 0x000fea0003800000 */
.L_x_297:
        /* <DEDUP_REMOVED lines=24> */
.L_x_311:
        /* <DEDUP_REMOVED lines=11> */
[----:B------:R-:W-:Y:S05]  /*0520*/  CALL.REL.NOINC `($__internal_19_$__cuda_sm20_div_s64) ;  /* 0x0000002800787944 */ /* 0x000fea0003c00000 */
[----:B------:R-:W-:Y:S05]  /*0530*/  BRA `(.L_x_304) ;  /* 0x00000000004c7947 */ /* 0x000fea0003800000 */
.L_x_303:
        /* <DEDUP_REMOVED lines=19> */
.L_x_304:
[----:B------:R-:W-:Y:S05]  /*0670*/  BSYNC B1 ;  /* 0x0000000000017941 */ /* 0x000fea0003800000 */
.L_x_302:
        /* <DEDUP_REMOVED lines=9> */
[----:B------:R-:W-:Y:S05]  /*0710*/  CALL.REL.NOINC `($__internal_19_$__cuda_sm20_div_s64) ;  /* 0x0000002400fc7944 */ /* 0x000fea0003c00000 */
[----:B------:R-:W-:Y:S01]  /*0720*/  MOV R18, R2 ;  /* 0x0000000200127202 */ /* 0x000fe20000000f00 */
[----:B------:R-:W-:Y:S01]  /*0730*/  IMAD.MOV.U32 R19, RZ, RZ, R3 ;  /* 0x000000ffff137224 */ /* 0x000fe200078e0003 */
[----:B------:R-:W-:Y:S06]  /*0740*/  BRA `(.L_x_307) ;  /* 0x00000000004c7947 */ /* 0x000fec0003800000 */
.L_x_306:
        /* <DEDUP_REMOVED lines=19> */
.L_x_307:
[----:B------:R-:W-:Y:S05]  /*0880*/  BSYNC B1 ;  /* 0x0000000000017941 */ /* 0x000fea0003800000 */
.L_x_305:
        /* <DEDUP_REMOVED lines=10> */
[----:B------:R-:W-:Y:S05]  /*0930*/  CALL.REL.NOINC `($__internal_19_$__cuda_sm20_div_s64) ;  /* 0x0000002400747944 */ /* 0x000fea0003c00000 */
[----:B------:R-:W-:Y:S01]  /*0940*/  MOV R11, UR29 ;  /* 0x0000001d000b7c02 */ /* 0x000fe20008000f00 */
[--C-:B------:R-:W-:Y:S02]  /*0950*/  IMAD.MOV R19, RZ, RZ, -R2.reuse ;  /* 0x000000ffff137224 */ /* 0x100fe400078e0a02 */
[----:B------:R-:W-:Y:S02]  /*0960*/  IMAD.MOV.U32 R8, RZ, RZ, R2 ;  /* 0x000000ffff087224 */ /* 0x000fe400078e0002 */
[----:B------:R-:W-:Y:S01]  /*0970*/  IMAD R19, R19, R11, R18 ;  /* 0x0000000b13137224 */ /* 0x000fe200078e0212 */
[----:B------:R-:W-:Y:S06]  /*0980*/  BRA `(.L_x_310) ;  /* 0x0000000000547947 */ /* 0x000fec0003800000 */
.L_x_309:
        /* <DEDUP_REMOVED lines=21> */
.L_x_310:
[----:B------:R-:W-:Y:S05]  /*0ae0*/  BSYNC B1 ;  /* 0x0000000000017941 */ /* 0x000fea0003800000 */
.L_x_308:
        /* <DEDUP_REMOVED lines=34> */
.L_x_301:
[----:B------:R-:W-:Y:S05]  /*0d10*/  BSYNC B0 ;  /* 0x0000000000007941 */ /* 0x000fea0003800000 */
.L_x_300:
        /* <DEDUP_REMOVED lines=17> */
.L_x_349:
        /* <DEDUP_REMOVED lines=13> */
[----:B-12---:R-:W-:Y:S05]  /*0f00*/  CALL.REL.NOINC `($__internal_19_$__cuda_sm20_div_s64) ;  /* 0x0000002000007944 */ /* 0x006fea0003c00000 */
[----:B------:R-:W-:Y:S05]  /*0f10*/  BRA `(.L_x_315) ;  /* 0x00000000004c7947 */ /* 0x000fea0003800000 */
.L_x_314:
        /* <DEDUP_REMOVED lines=19> */
.L_x_315:
[----:B------:R-:W-:Y:S05]  /*1050*/  BSYNC B1 ;  /* 0x0000000000017941 */ /* 0x000fea0003800000 */
.L_x_313:
        /* <DEDUP_REMOVED lines=9> */
[----:B-12---:R-:W-:Y:S05]  /*10f0*/  CALL.REL.NOINC `($__internal_19_$__cuda_sm20_div_s64) ;  /* 0x0000001c00847944 */ /* 0x006fea0003c00000 */
[----:B------:R-:W-:Y:S02]  /*1100*/  IMAD.MOV.U32 R14, RZ, RZ, R2 ;  /* 0x000000ffff0e7224 */ /* 0x000fe400078e0002 */
[----:B------:R-:W-:Y:S01]  /*1110*/  IMAD.MOV.U32 R15, RZ, RZ, R3 ;  /* 0x000000ffff0f7224 */ /* 0x000fe200078e0003 */
[----:B------:R-:W-:Y:S06]  /*1120*/  BRA `(.L_x_318) ;  /* 0x00000000004c7947 */ /* 0x000fec0003800000 */
.L_x_317:
        /* <DEDUP_REMOVED lines=19> */
.L_x_318:
[----:B------:R-:W-:Y:S05]  /*1260*/  BSYNC B1 ;  /* 0x0000000000017941 */ /* 0x000fea0003800000 */
.L_x_316:
        /* <DEDUP_REMOVED lines=10> */
[----:B-12---:R-:W-:Y:S05]  /*1310*/  CALL.REL.NOINC `($__internal_19_$__cuda_sm20_div_s64) ;  /* 0x0000001800fc7944 */ /* 0x006fea0003c00000 */
[----:B------:R-:W-:Y:S01]  /*1320*/  IADD3 R32, -R2, RZ, RZ ;  /* 0x000000ff02207210 */ /* 0x000fe20007ffe1ff */
[----:B------:R-:W-:-:S04]  /*1330*/  IMAD.U32 R3, RZ, RZ, UR30 ;  /* 0x0000001eff037e24 */ /* 0x000fc8000f8e00ff */
[----:B------:R-:W-:Y:S01]  /*1340*/  IMAD R32, R32, R3, R14 ;  /* 0x0000000320207224 */ /* 0x000fe200078e020e */
[----:B------:R-:W-:Y:S06]  /*1350*/  BRA `(.L_x_321) ;  /* 0x0000000000547947 */ /* 0x000fec0003800000 */
.L_x_320:
        /* <DEDUP_REMOVED lines=21> */
.L_x_321:
[----:B------:R-:W-:Y:S05]  /*14b0*/  BSYNC B1 ;  /* 0x0000000000017941 */ /* 0x000fea0003800000 */
.L_x_319:
        /* <DEDUP_REMOVED lines=32> */
[----:B------:R-:W-:Y:S05]  /*16c0*/  CALL.REL.NOINC `($__internal_19_$__cuda_sm20_div_s64) ;  /* 0x0000001800107944 */ /* 0x000fea0003c00000 */
[----:B------:R-:W-:Y:S05]  /*16d0*/  BRA `(.L_x_324) ;  /* 0x00000000004c7947 */ /* 0x000fea0003800000 */
.L_x_323:
        /* <DEDUP_REMOVED lines=19> */
.L_x_324:
[----:B------:R-:W-:Y:S05]  /*1810*/  BSYNC B1 ;  /* 0x0000000000017941 */ /* 0x000fea0003800000 */
.L_x_322:
        /* <DEDUP_REMOVED lines=9> */
[----:B------:R-:W-:Y:S05]  /*18b0*/  CALL.REL.NOINC `($__internal_19_$__cuda_sm20_div_s64) ;  /* 0x0000001400947944 */ /* 0x000fea0003c00000 */
[----:B------:R-:W-:Y:S01]  /*18c0*/  IMAD.MOV.U32 R22, RZ, RZ, R2 ;  /* 0x000000ffff167224 */ /* 0x000fe200078e0002 */
[----:B------:R-:W-:Y:S01]  /*18d0*/  MOV R23, R3 ;  /* 0x0000000300177202 */ /* 0x000fe20000000f00 */
[----:B------:R-:W-:Y:S06]  /*18e0*/  BRA `(.L_x_327) ;  /* 0x00000000004c7947 */ /* 0x000fec0003800000 */
.L_x_326:
        /* <DEDUP_REMOVED lines=19> */
.L_x_327:
[----:B------:R-:W-:Y:S05]  /*1a20*/  BSYNC B1 ;  /* 0x0000000000017941 */ /* 0x000fea0003800000 */
.L_x_325:
        /* <DEDUP_REMOVED lines=11> */
[----:B------:R-:W-:Y:S01]  /*1ae0*/  IMAD.MOV R21, RZ, RZ, -R2 ;  /* 0x000000ffff157224 */ /* 0x000fe200078e0a02 */
[----:B------:R-:W-:Y:S01]  /*1af0*/  MOV R4, R2 ;  /* 0x0000000200047202 */ /* 0x000fe20000000f00 */
[----:B------:R-:W-:-:S04]  /*1b00*/  IMAD.U32 R11, RZ, RZ, UR30 ;  /* 0x0000001eff0b7e24 */ /* 0x000fc8000f8e00ff */
[----:B------:R-:W-:Y:S01]  /*1b10*/  IMAD R21, R21, R11, R22 ;  /* 0x0000000b15157224 */ /* 0x000fe200078e0216 */
[----:B------:R-:W-:Y:S06]  /*1b20*/  BRA `(.L_x_330) ;  /* 0x0000000000547947 */ /* 0x000fec0003800000 */
.L_x_329:
        /* <DEDUP_REMOVED lines=21> */
.L_x_330:
[----:B------:R-:W-:Y:S05]  /*1c80*/  BSYNC B1 ;  /* 0x0000000000017941 */ /* 0x000fea0003800000 */
.L_x_328:
        /* <DEDUP_REMOVED lines=37> */
[----:B------:R-:W-:Y:S05]  /*1ee0*/  CALL.REL.NOINC `($__internal_19_$__cuda_sm20_div_s64) ;  /* 0x0000001000087944 */ /* 0x000fea0003c00000 */
[----:B------:R-:W-:Y:S05]  /*1ef0*/  BRA `(.L_x_333) ;  /* 0x00000000004c7947 */ /* 0x000fea0003800000 */
.L_x_332:
        /* <DEDUP_REMOVED lines=19> */
.L_x_333:
[----:B------:R-:W-:Y:S05]  /*2030*/  BSYNC B1 ;  /* 0x0000000000017941 */ /* 0x000fea0003800000 */
.L_x_331:
        /* <DEDUP_REMOVED lines=13> */
.L_x_335:
        /* <DEDUP_REMOVED lines=19> */
.L_x_336:
[----:B------:R-:W-:Y:S05]  /*2240*/  BSYNC B1 ;  /* 0x0000000000017941 */ /* 0x000fea0003800000 */
.L_x_334:
        /* <DEDUP_REMOVED lines=16> */
.L_x_338:
        /* <DEDUP_REMOVED lines=21> */
.L_x_339:
[----:B------:R-:W-:Y:S05]  /*24a0*/  BSYNC B1 ;  /* 0x0000000000017941 */ /* 0x000fea0003800000 */
.L_x_337:
        /* <DEDUP_REMOVED lines=39> */
.L_x_341:
        /* <DEDUP_REMOVED lines=19> */
.L_x_342:
[----:B------:R-:W-:Y:S05]  /*2850*/  BSYNC B1 ;  /* 0x0000000000017941 */ /* 0x000fea0003800000 */
.L_x_340:
        /* <DEDUP_REMOVED lines=10> */
[----:B------:R-:W-:Y:S02]  /*2900*/  IMAD.MOV.U32 R34, RZ, RZ, R2 ;  /* 0x000000ffff227224 */ /* 0x000fe400078e0002 */
[----:B------:R-:W-:Y:S01]  /*2910*/  IMAD.MOV.U32 R35, RZ, RZ, R3 ;  /* 0x000000ffff237224 */ /* 0x000fe200078e0003 */
[----:B------:R-:W-:Y:S06]  /*2920*/  BRA `(.L_x_345) ;  /* 0x00000000004c7947 */ /* 0x000fec0003800000 */
.L_x_344:
        /* <DEDUP_REMOVED lines=19> */
.L_x_345:
[----:B------:R-:W-:Y:S05]  /*2a60*/  BSYNC B1 ;  /* 0x0000000000017941 */ /* 0x000fea0003800000 */
.L_x_343:
        /* <DEDUP_REMOVED lines=11> */
[----:B------:R-:W-:Y:S01]  /*2b20*/  IADD3 R35, -R2, RZ, RZ ;  /* 0x000000ff02237210 */ /* 0x000fe20007ffe1ff */
[----:B------:R-:W-:Y:S02]  /*2b30*/  IMAD.U32 R11, RZ, RZ, UR30 ;  /* 0x0000001eff0b7e24 */ /* 0x000fe4000f8e00ff */
[----:B------:R-:W-:Y:S02]  /*2b40*/  IMAD.MOV.U32 R4, RZ, RZ, R2 ;  /* 0x000000ffff047224 */ /* 0x000fe400078e0002 */
[----:B------:R-:W-:Y:S01]  /*2b50*/  IMAD R35, R35, R11, R34 ;  /* 0x0000000b23237224 */ /* 0x000fe200078e0222 */
[----:B------:R-:W-:Y:S06]  /*2b60*/  BRA `(.L_x_348) ;  /* 0x0000000000547947 */ /* 0x000fec0003800000 */
.L_x_347:
        /* <DEDUP_REMOVED lines=21> */
.L_x_348:
[----:B------:R-:W-:Y:S05]  /*2cc0*/  BSYNC B1 ;  /* 0x0000000000017941 */ /* 0x000fea0003800000 */
.L_x_346:
        /* <DEDUP_REMOVED lines=35> */
.L_x_312:
[----:B------:R-:W-:Y:S05]  /*2f00*/  EXIT ;  /* 0x000000000000794d */ /* 0x000fea0003800000 */
        .weak           $__internal_19_$__cuda_sm20_div_s64
        .type           $__internal_19_$__cuda_sm20_div_s64,@function
        .size           $__internal_19_$__cuda_sm20_div_s64,($__internal_20_$__cuda_sm20_div_u64 - $__internal_19_$__cuda_sm20_div_s64)
$__internal_19_$__cuda_sm20_div_s64:
        /* <DEDUP_REMOVED lines=83> */
[----:B------:R-:W-:Y:S06]  /*3440*/  RET.REL.NODEC R10 `(_ZN2at6native31max_unpooling2d_backward_kernelIlEEvlPKT_PKllllllPS2_) ;  /* 0xffffffc80aec7950 */ /* 0x000fec0003c3ffff */
        .weak           $__internal_20_$__cuda_sm20_div_u64
        .type           $__internal_20_$__cuda_sm20_div_u64,@function
        .size           $__internal_20_$__cuda_sm20_div_u64,(.L_x_704 - $__internal_20_$__cuda_sm20_div_u64)
$__internal_20_$__cuda_sm20_div_u64:
        /* <DEDUP_REMOVED lines=66> */
[----:B------:R-:W-:Y:S06]  /*3870*/  RET.REL.NODEC R2 `(_ZN2at6native31max_unpooling2d_backward_kernelIlEEvlPKT_PKllllllPS2_) ;  /* 0xffffffc402e07950 */ /* 0x000fec0003c3ffff */
.L_x_350:
        /* <DEDUP_REMOVED lines=16> */
.L_x_704:


//--------------------- .text._ZN2at6native31max_unpooling2d_backward_kernelIiEEvlPKT_PKllllllPS2_ --------------------------
	.section	.text._ZN2at6native31max_unpooling2d_backward_kernelIiEEvlPKT_PKllllllPS2_,"ax",@progbits
	.align	128
        .global         _ZN2at6native31max_unpooling2d_backward_kernelIiEEvlPKT_PKllllllPS2_
        .type           _ZN2at6native31max_unpooling2d_backward_kernelIiEEvlPKT_PKllllllPS2_,@function
        .size           _ZN2at6native31max_unpooling2d_backward_kernelIiEEvlPKT_PKllllllPS2_,(.L_x_706 - _ZN2at6native31max_unpooling2d_backward_kernelIiEEvlPKT_PKllllllPS2_)
        .other          _ZN2at6native31max_unpooling2d_backward_kernelIiEEvlPKT_PKllllllPS2_,@"STO_CUDA_ENTRY STV_DEFAULT"
_ZN2at6native31max_unpooling2d_backward_kernelIiEEvlPKT_PKllllllPS2_:
.text._ZN2at6native31max_unpooling2d_backward_kernelIiEEvlPKT_PKllllllPS2_:
        /* <DEDUP_REMOVED lines=24> */
[----:B------:R-:W-:Y:S05]  /*0180*/  CALL.REL.NOINC `($__internal_22_$__cuda_sm20_div_u64) ;  /* 0x00000030003c7944 */ /* 0x000fea0003c00000 */
[----:B------:R-:W-:Y:S05]  /*0190*/  BRA `(.L_x_353) ;  /* 0x00000000004c7947 */ /* 0x000fea0003800000 */
.L_x_352:
        /* <DEDUP_REMOVED lines=19> */
.L_x_353:
[----:B------:R-:W-:Y:S05]  /*02d0*/  BSYNC B0 ;  /* 0x0000000000007941 */ /* 0x000fea0003800000 */
.L_x_351:
        /* <DEDUP_REMOVED lines=23> */
.L_x_365:
        /* <DEDUP_REMOVED lines=11> */
[----:B------:R-:W-:Y:S05]  /*0500*/  CALL.REL.NOINC `($__internal_21_$__cuda_sm20_div_s64) ;  /* 0x0000002800107944 */ /* 0x000fea0003c00000 */
[----:B------:R-:W-:Y:S05]  /*0510*/  BRA `(.L_x_358) ;  /* 0x00000000004c7947 */ /* 0x000fea0003800000 */
.L_x_357:
        /* <DEDUP_REMOVED lines=19> */
.L_x_358:
[----:B------:R-:W-:Y:S05]  /*0650*/  BSYNC B1 ;  /* 0x0000000000017941 */ /* 0x000fea0003800000 */
.L_x_356:
        /* <DEDUP_REMOVED lines=8> */
[----:B------:R-:W-:Y:S05]  /*06e0*/  CALL.REL.NOINC `($__internal_21_$__cuda_sm20_div_s64) ;  /* 0x0000002400987944 */ /* 0x000fea0003c00000 */
[----:B------:R-:W-:Y:S01]  /*06f0*/  IMAD.MOV.U32 R16, RZ, RZ, R8 ;  /* 0x000000ffff107224 */ /* 0x000fe200078e0008 */
[----:B------:R-:W-:Y:S01]  /*0700*/  MOV R17, R9 ;  /* 0x0000000900117202 */ /* 0x000fe20000000f00 */
[----:B------:R-:W-:Y:S06]  /*0710*/  BRA `(.L_x_361) ;  /* 0x00000000004c7947 */ /* 0x000fec0003800000 */
.L_x_360:
        /* <DEDUP_REMOVED lines=19> */
.L_x_361:
[----:B------:R-:W-:Y:S05]  /*0850*/  BSYNC B1 ;  /* 0x0000000000017941 */ /* 0x000fea0003800000 */
.L_x_359:
        /* <DEDUP_REMOVED lines=10> */
[----:B------:R-:W-:Y:S05]  /*0900*/  CALL.REL.NOINC `($__internal_21_$__cuda_sm20_div_s64) ;  /* 0x0000002400107944 */ /* 0x000fea0003c00000 */
[----:B------:R-:W-:Y:S01]  /*0910*/  IMAD.MOV R17, RZ, RZ, -R8 ;  /* 0x000000ffff117224 */ /* 0x000fe200078e0a08 */
[----:B------:R-:W-:Y:S01]  /*0920*/  MOV R10, R8 ;  /* 0x00000008000a7202 */ /* 0x000fe20000000f00 */
[----:B------:R-:W-:-:S04]  /*0930*/  IMAD.U32 R5, RZ, RZ, UR29 ;  /* 0x0000001dff057e24 */ /* 0x000fc8000f8e00ff */
[----:B------:R-:W-:Y:S01]  /*0940*/  IMAD R17, R17, R5, R16 ;  /* 0x0000000511117224 */ /* 0x000fe200078e0210 */
[----:B------:R-:W-:Y:S06]  /*0950*/  BRA `(.L_x_364) ;  /* 0x0000000000547947 */ /* 0x000fec0003800000 */
.L_x_363:
        /* <DEDUP_REMOVED lines=21> */
.L_x_364:
[----:B------:R-:W-:Y:S05]  /*0ab0*/  BSYNC B1 ;  /* 0x0000000000017941 */ /* 0x000fea0003800000 */
.L_x_362:
        /* <DEDUP_REMOVED lines=32> */
.L_x_355:
[----:B------:R-:W-:Y:S05]  /*0cc0*/  BSYNC B0 ;  /* 0x0000000000007941 */ /* 0x000fea0003800000 */
.L_x_354:
        /* <DEDUP_REMOVED lines=13> */
.L_x_403:
        /* <DEDUP_REMOVED lines=11> */
[----:B------:R-:W-:Y:S05]  /*0e50*/  CALL.REL.NOINC `($__internal_21_$__cuda_sm20_div_s64) ;  /* 0x0000001c00bc7944 */ /* 0x000fea0003c00000 */
[----:B------:R-:W-:Y:S05]  /*0e60*/  BRA `(.L_x_369) ;  /* 0x00000000004c7947 */ /* 0x000fea0003800000 */
.L_x_368:
        /* <DEDUP_REMOVED lines=19> */
.L_x_369:
[----:B------:R-:W-:Y:S05]  /*0fa0*/  BSYNC B1 ;  /* 0x0000000000017941 */ /* 0x000fea0003800000 */
.L_x_367:
        /* <DEDUP_REMOVED lines=12> */
.L_x_371:
        /* <DEDUP_REMOVED lines=19> */
.L_x_372:
[----:B------:R-:W-:Y:S05]  /*11a0*/  BSYNC B1 ;  /* 0x0000000000017941 */ /* 0x000fea0003800000 */
.L_x_370:
        /* <DEDUP_REMOVED lines=11> */
[----:B------:R-:W-:Y:S02]  /*1260*/  IMAD.MOV R14, RZ, RZ, -R8 ;  /* 0x000000ffff0e7224 */ /* 0x000fe400078e0a08 */
[----:B------:R-:W-:-:S04]  /*1270*/  IMAD.U32 R3, RZ, RZ, UR30 ;  /* 0x0000001eff037e24 */ /* 0x000fc8000f8e00ff */
[----:B------:R-:W-:Y:S01]  /*1280*/  IMAD R14, R14, R3, R12 ;  /* 0x000000030e0e7224 */ /* 0x000fe200078e020c */
[----:B------:R-:W-:Y:S06]  /*1290*/  BRA `(.L_x_375) ;  /* 0x0000000000547947 */ /* 0x000fec0003800000 */
.L_x_374:
        /* <DEDUP_REMOVED lines=21> */
.L_x_375:
[----:B------:R-:W-:Y:S05]  /*13f0*/  BSYNC B1 ;  /* 0x0000000000017941 */ /* 0x000fea0003800000 */
.L_x_373:
        /* <DEDUP_REMOVED lines=33> */
[----:B------:R-:W-:Y:S05]  /*1610*/  CALL.REL.NOINC `($__internal_21_$__cuda_sm20_div_s64) ;  /* 0x0000001400cc7944 */ /* 0x000fea0003c00000 */
[----:B------:R-:W-:Y:S05]  /*1620*/  BRA `(.L_x_378) ;  /* 0x00000000004c7947 */ /* 0x000fea0003800000 */
.L_x_377:
        /* <DEDUP_REMOVED lines=19> */
.L_x_378:
[----:B------:R-:W-:Y:S05]  /*1760*/  BSYNC B1 ;  /* 0x0000000000017941 */ /* 0x000fea0003800000 */
.L_x_376:
        /* <DEDUP_REMOVED lines=9> */
[----:B------:R-:W-:Y:S02]  /*1800*/  IMAD.MOV.U32 R28, RZ, RZ, R8 ;  /* 0x000000ffff1c7224 */ /* 0x000fe400078e0008 */
[----:B------:R-:W-:Y:S01]  /*1810*/  IMAD.MOV.U32 R29, RZ, RZ, R9 ;  /* 0x000000ffff1d7224 */ /* 0x000fe200078e0009 */
[----:B------:R-:W-:Y:S06]  /*1820*/  BRA `(.L_x_381) ;  /* 0x00000000004c7947 */ /* 0x000fec0003800000 */
.L_x_380:
        /* <DEDUP_REMOVED lines=19> */
.L_x_381:
[----:B------:R-:W-:Y:S05]  /*1960*/  BSYNC B1 ;  /* 0x0000000000017941 */ /* 0x000fea0003800000 */
.L_x_379:
        /* <DEDUP_REMOVED lines=10> */
[----:B------:R-:W-:Y:S05]  /*1a10*/  CALL.REL.NOINC `($__internal_21_$__cuda_sm20_div_s64) ;  /* 0x0000001000cc7944 */ /* 0x000fea0003c00000 */
[----:B------:R-:W-:Y:S01]  /*1a20*/  IADD3 R29, -R8, RZ, RZ ;  /* 0x000000ff081d7210 */ /* 0x000fe20007ffe1ff */
[----:B------:R-:W-:-:S04]  /*1a30*/  IMAD.U32 R9, RZ, RZ, UR30 ;  /* 0x0000001eff097e24 */ /* 0x000fc8000f8e00ff */
[----:B------:R-:W-:Y:S01]  /*1a40*/  IMAD R29, R29, R9, R28 ;  /* 0x000000091d1d7224 */ /* 0x000fe200078e021c */
[----:B------:R-:W-:Y:S06]  /*1a50*/  BRA `(.L_x_384) ;  /* 0x0000000000547947 */ /* 0x000fec0003800000 */
.L_x_383:
        /* <DEDUP_REMOVED lines=21> */
.L_x_384:
[----:B------:R-:W-:Y:S05]  /*1bb0*/  BSYNC B1 ;  /* 0x0000000000017941 */ /* 0x000fea0003800000 */
.L_x_382:
        /* <DEDUP_REMOVED lines=33> */
[----:B------:R-:W-:Y:S05]  /*1dd0*/  CALL.REL.NOINC `($__internal_21_$__cuda_sm20_div_s64) ;  /* 0x0000000c00dc7944 */ /* 0x000fea0003c00000 */
[----:B------:R-:W-:Y:S05]  /*1de0*/  BRA `(.L_x_387) ;  /* 0x00000000004c7947 */ /* 0x000fea0003800000 */
.L_x_386:
        /* <DEDUP_REMOVED lines=19> */
.L_x_387:
[----:B------:R-:W-:Y:S05]  /*1f20*/  BSYNC B1 ;  /* 0x0000000000017941 */ /* 0x000fea0003800000 */
.L_x_385:
        /* <DEDUP_REMOVED lines=12> */
.L_x_389:
        /* <DEDUP_REMOVED lines=19> */
.L_x_390:
[----:B------:R-:W-:Y:S05]  /*2120*/  BSYNC B1 ;  /* 0x0000000000017941 */ /* 0x000fea0003800000 */
.L_x_388:
        /* <DEDUP_REMOVED lines=15> */
.L_x_392:
        /* <DEDUP_REMOVED lines=21> */
.L_x_393:
[----:B------:R-:W-:Y:S05]  /*2370*/  BSYNC B1 ;  /* 0x0000000000017941 */ /* 0x000fea0003800000 */
.L_x_391:
        /* <DEDUP_REMOVED lines=33> */
[----:B------:R-:W-:Y:S05]  /*2590*/  CALL.REL.NOINC `($__internal_21_$__cuda_sm20_div_s64) ;  /* 0x0000000400ec7944 */ /* 0x000fea0003c00000 */
[----:B------:R-:W-:Y:S05]  /*25a0*/  BRA `(.L_x_396) ;  /* 0x00000000004c7947 */ /* 0x000fea0003800000 */
.L_x_395:
        /* <DEDUP_REMOVED lines=19> */
.L_x_396:
[----:B------:R-:W-:Y:S05]  /*26e0*/  BSYNC B1 ;  /* 0x0000000000017941 */ /* 0x000fea0003800000 */
.L_x_394:
        /* <DEDUP_REMOVED lines=8> */
[----:B------:R-:W-:Y:S05]  /*2770*/  CALL.REL.NOINC `($__internal_21_$__cuda_sm20_div_s64) ;  /* 0x0000000400747944 */ /* 0x000fea0003c00000 */
[----:B------:R-:W-:Y:S01]  /*2780*/  MOV R28, R8 ;  /* 0x00000008001c7202 */ /* 0x000fe20000000f00 */
[----:B------:R-:W-:Y:S01]  /*2790*/  IMAD.MOV.U32 R29, RZ, RZ, R9 ;  /* 0x000000ffff1d7224 */ /* 0x000fe200078e0009 */
[----:B------:R-:W-:Y:S06]  /*27a0*/  BRA `(.L_x_399) ;  /* 0x00000000004c7947 */ /* 0x000fec0003800000 */
.L_x_398:
        /* <DEDUP_REMOVED lines=19> */
.L_x_399:
[----:B------:R-:W-:Y:S05]  /*28e0*/  BSYNC B1 ;  /* 0x0000000000017941 */ /* 0x000fea0003800000 */
.L_x_397:
        /* <DEDUP_REMOVED lines=11> */
[----:B------:R-:W-:Y:S01]  /*29a0*/  MOV R5, UR30 ;  /* 0x0000001e00057c02 */ /* 0x000fe20008000f00 */
[--C-:B------:R-:W-:Y:S02]  /*29b0*/  IMAD.MOV R29, RZ, RZ, -R8.reuse ;  /* 0x000000ffff1d7224 */ /* 0x100fe400078e0a08 */
[----:B------:R-:W-:Y:S02]  /*29c0*/  IMAD.MOV.U32 R9, RZ, RZ, R8 ;  /* 0x000000ffff097224 */ /* 0x000fe400078e0008 */
[----:B------:R-:W-:Y:S01]  /*29d0*/  IMAD R29, R29, R5, R28 ;  /* 0x000000051d1d7224 */ /* 0x000fe200078e021c */
[----:B------:R-:W-:Y:S06]  /*29e0*/  BRA `(.L_x_402) ;  /* 0x0000000000547947 */ /* 0x000fec0003800000 */
.L_x_401:
        /* <DEDUP_REMOVED lines=21> */
.L_x_402:
[----:B------:R-:W-:Y:S05]  /*2b40*/  BSYNC B1 ;  /* 0x0000000000017941 */ /* 0x000fea0003800000 */
.L_x_400:
        /* <DEDUP_REMOVED lines=31> */
.L_x_366:
[----:B------:R-:W-:Y:S05]  /*2d40*/  EXIT ;  /* 0x000000000000794d */ /* 0x000fea0003800000 */
        .weak           $__internal_21_$__cuda_sm20_div_s64
        .type           $__internal_21_$__cuda_sm20_div_s64,@function
        .size           $__internal_21_$__cuda_sm20_div_s64,($__internal_22_$__cuda_sm20_div_u64 - $__internal_21_$__cuda_sm20_div_s64)
$__internal_21_$__cuda_sm20_div_s64:
        /* <DEDUP_REMOVED lines=82> */
[----:B------:R-:W-:Y:S06]  /*3270*/  RET.REL.NODEC R6 `(_ZN2at6native31max_unpooling2d_backward_kernelIiEEvlPKT_PKllllllPS2_) ;  /* 0xffffffcc06607950 */ /* 0x000fec0003c3ffff */
        .weak           $__internal_22_$__cuda_sm20_div_u64
        .type           $__internal_22_$__cuda_sm20_div_u64,@function
        .size           $__internal_22_$__cuda_sm20_div_u64,(.L_x_706 - $__internal_22_$__cuda_sm20_div_u64)
$__internal_22_$__cuda_sm20_div_u64:
        /* <DEDUP_REMOVED lines=65> */
[----:B------:R-:W-:Y:S06]  /*3690*/  RET.REL.NODEC R6 `(_ZN2at6native31max_unpooling2d_backward_kernelIiEEvlPKT_PKllllllPS2_) ;  /* 0xffffffc806587950 */ /* 0x000fec0003c3ffff */
.L_x_404:
        /* <DEDUP_REMOVED lines=14> */
.L_x_706:


//--------------------- .text._ZN2at6native31max_unpooling2d_backward_kernelIaEEvlPKT_PKllllllPS2_ --------------------------
	.section	.text._ZN2at6native31max_unpooling2d_backward_kernelIaEEvlPKT_PKllllllPS2_,"ax",@progbits
	.align	128
        .global         _ZN2at6native31max_unpooling2d_backward_kernelIaEEvlPKT_PKllllllPS2_
        .type           _ZN2at6native31max_unpooling2d_backward_kernelIaEEvlPKT_PKllllllPS2_,@function
        .size           _ZN2at6native31max_unpooling2d_backward_kernelIaEEvlPKT_PKllllllPS2_,(.L_x_708 - _ZN2at6native31max_unpooling2d_backward_kernelIaEEvlPKT_PKllllllPS2_)
        .other          _ZN2at6native31max_unpooling2d_backward_kernelIaEEvlPKT_PKllllllPS2_,@"STO_CUDA_ENTRY STV_DEFAULT"
_ZN2at6native31max_unpooling2d_backward_kernelIaEEvlPKT_PKllllllPS2_:
.text._ZN2at6native31max_unpooling2d_backward_kernelIaEEvlPKT_PKllllllPS2_:
        /* <DEDUP_REMOVED lines=24> */
[----:B------:R-:W-:Y:S05]  /*0180*/  CALL.REL.NOINC `($__internal_24_$__cuda_sm20_div_u64) ;  /* 0x0000003000707944 */ /* 0x000fea0003c00000 */
[----:B------:R-:W-:Y:S05]  /*0190*/  BRA `(.L_x_407) ;  /* 0x00000000004c7947 */ /* 0x000fea0003800000 */
.L_x_406:
        /* <DEDUP_REMOVED lines=19> */
.L_x_407:
[----:B------:R-:W-:Y:S05]  /*02d0*/  BSYNC B0 ;  /* 0x0000000000007941 */ /* 0x000fea0003800000 */
.L_x_405:
        /* <DEDUP_REMOVED lines=21> */
[----:B------:R-:W-:Y:S01]  /*0430*/  IMAD.MOV.U32 R13, RZ, RZ, RZ ;  /* 0x000000ffff0d7224 */ /* 0x000fe200078e00ff */
[----:B------:R-:W-:Y:S01]  /*0440*/  MOV R18, RZ ;  /* 0x000000ff00127202 */ /* 0x000fe20000000f00 */
[----:B------:R-:W-:-:S07]  /*0450*/  IMAD.MOV.U32 R17, RZ, RZ, R11 ;  /* 0x000000ffff117224 */ /* 0x000fce00078e000b */
.L_x_419:
[----:B------:R-:W-:Y:S01]  /*0460*/  SHF.R.S32.HI R12, RZ, 0x1f, R17 ;  /* 0x0000001fff0c7819 */ /* 0x000fe20000011411 */
[----:B------:R-:W-:Y:S03]  /*0470*/  BSSY B1, `(.L_x_410) ;  /* 0x0000020000017945 */ /* 0x000fe60003800000 */
[----:B------:R-:W-:-:S04]  /*0480*/  LOP3.LUT R4, R12, UR7, RZ, 0xfc, !PT ;  /* 0x000000070c047c12 */ /* 0x000fc8000f8efcff */
[----:B------:R-:W-:-:S13]  /*0490*/  ISETP.NE.U32.AND P0, PT, R4, RZ, PT ;  /* 0x000000ff0400720c */ /* 0x000fda0003f05070 */
[----:B0-----:R-:W-:Y:S05]  /*04a0*/  @!P0 BRA `(.L_x_411) ;  /* 0x0000000000248947 */ /* 0x001fea0003800000 */
[----:B------:R-:W-:Y:S01]  /*04b0*/  ULDC.64 UR10, c[0x0][0x238] ;  /* 0x00008e00000a7ab9 */ /* 0x000fe20000000a00 */
[----:B------:R-:W-:Y:S01]  /*04c0*/  IMAD.MOV.U32 R22, RZ, RZ, R17 ;  /* 0x000000ffff167224 */ /* 0x000fe200078e0011 */
[----:B------:R-:W-:Y:S01]  /*04d0*/  MOV R7, UR10 ;  /* 0x0000000a00077c02 */ /* 0x000fe20008000f00 */
[----:B------:R-:W-:Y:S01]  /*04e0*/  IMAD.U32 R6, RZ, RZ, UR11 ;  /* 0x0000000bff067e24 */ /* 0x000fe2000f8e00ff */
[----:B------:R-:W-:Y:S01]  /*04f0*/  MOV R4, 0x520 ;  /* 0x0000052000047802 */ /* 0x000fe20000000f00 */
[----:B------:R-:W-:-:S07]  /*0500*/  IMAD.MOV.U32 R8, RZ, RZ, R12 ;  /* 0x000000ffff087224 */ /* 0x000fce00078e000c */
[----:B------:R-:W-:Y:S05]  /*0510*/  CALL.REL.NOINC `($__internal_23_$__cuda_sm20_div_s64) ;  /* 0x00000028003c7944 */ /* 0x000fea0003c00000 */
[----:B------:R-:W-:Y:S01]  /*0520*/  MOV R6, R10 ;  /* 0x0000000a00067202 */ /* 0x000fe20000000f00 */
[----:B------:R-:W-:Y:S06]  /*0530*/  BRA `(.L_x_412) ;  /* 0x00000000004c7947 */ /* 0x000fec0003800000 */
.L_x_411:
        /* <DEDUP_REMOVED lines=19> */
.L_x_412:
[----:B------:R-:W-:Y:S05]  /*0670*/  BSYNC B1 ;  /* 0x0000000000017941 */ /* 0x000fea0003800000 */
.L_x_410:
[----:B------:R-:W-:Y:S01]  /*0680*/  LOP3.LUT R4, R7, UR17, RZ, 0xfc, !PT ;  /* 0x0000001107047c12 */ /* 0x000fe2000f8efcff */
[----:B------:R-:W-:Y:S03]  /*0690*/  BSSY B1, `(.L_x_413) ;  /* 0x0000020000017945 */ /* 0x000fe60003800000 */
[----:B------:R-:W-:-:S13]  /*06a0*/  ISETP.NE.U32.AND P0, PT, R4, RZ, PT ;  /* 0x000000ff0400720c */ /* 0x000fda0003f05070 */
[----:B------:R-:W-:Y:S05]  /*06b0*/  @!P0 BRA `(.L_x_414) ;  /* 0x0000000000288947 */ /* 0x000fea0003800000 */
[----:B------:R-:W-:Y:S01]  /*06c0*/  ULDC.64 UR10, c[0x0][0x230] ;  /* 0x00008c00000a7ab9 */ /* 0x000fe20000000a00 */
[----:B------:R-:W-:Y:S01]  /*06d0*/  MOV R22, R6 ;  /* 0x0000000600167202 */ /* 0x000fe20000000f00 */
[----:B------:R-:W-:Y:S01]  /*06e0*/  IMAD.MOV.U32 R8, RZ, RZ, R7 ;  /* 0x000000ffff087224 */ /* 0x000fe200078e0007 */
[----:B------:R-:W-:Y:S01]  /*06f0*/  MOV R6, UR11 ;  /* 0x0000000b00067c02 */ /* 0x000fe20008000f00 */
[----:B------:R-:W-:Y:S01]  /*0700*/  IMAD.U32 R7, RZ, RZ, UR10 ;  /* 0x0000000aff077e24 */ /* 0x000fe2000f8e00ff */
[----:B------:R-:W-:-:S07]  /*0710*/  MOV R4, 0x730 ;  /* 0x0000073000047802 */ /* 0x000fce0000000f00 */
[----:B------:R-:W-:Y:S05]  /*0720*/  CALL.REL.NOINC `($__internal_23_$__cuda_sm20_div_s64) ;  /* 0x0000002400b87944 */ /* 0x000fea0003c00000 */
[----:B------:R-:W-:Y:S02]  /*0730*/  IMAD.MOV.U32 R24, RZ, RZ, R10 ;  /* 0x000000ffff187224 */ /* 0x000fe400078e000a */
[----:B------:R-:W-:Y:S01]  /*0740*/  IMAD.MOV.U32 R25, RZ, RZ, R7 ;  /* 0x000000ffff197224 */ /* 0x000fe200078e0007 */
[----:B------:R-:W-:Y:S06]  /*0750*/  BRA `(.L_x_415) ;  /* 0x00000000004c7947 */ /* 0x000fec0003800000 */
.L_x_414:
        /* <DEDUP_REMOVED lines=19> */
.L_x_415:
[----:B------:R-:W-:Y:S05]  /*0890*/  BSYNC B1 ;  /* 0x0000000000017941 */ /* 0x000fea0003800000 */
.L_x_413:
        /* <DEDUP_REMOVED lines=10> */
[----:B------:R-:W-:Y:S05]  /*0940*/  CALL.REL.NOINC `($__internal_23_$__cuda_sm20_div_s64) ;  /* 0x0000002400307944 */ /* 0x000fea0003c00000 */
[----:B------:R-:W-:Y:S01]  /*0950*/  IADD3 R6, -R10, RZ, RZ ;  /* 0x000000ff0a067210 */ /* 0x000fe20007ffe1ff */
[----:B------:R-:W-:-:S04]  /*0960*/  IMAD.U32 R9, RZ, RZ, UR29 ;  /* 0x0000001dff097e24 */ /* 0x000fc8000f8e00ff */
[----:B------:R-:W-:Y:S01]  /*0970*/  IMAD R6, R6, R9, R24 ;  /* 0x0000000906067224 */ /* 0x000fe200078e0218 */
[----:B------:R-:W-:Y:S06]  /*0980*/  BRA `(.L_x_418) ;  /* 0x0000000000547947 */ /* 0x000fec0003800000 */
.L_x_417:
        /* <DEDUP_REMOVED lines=21> */
.L_x_418:
[----:B------:R-:W-:Y:S05]  /*0ae0*/  BSYNC B1 ;  /* 0x0000000000017941 */ /* 0x000fea0003800000 */
.L_x_416:
[----:B------:R-:W-:-:S04]  /*0af0*/  LEA R14, P0, R17, UR20, 0x3 ;  /* 0x00000014110e7c11 */ /* 0x000fc8000f8018ff */
[----:B------:R-:W-:-:S06]  /*0b00*/  LEA.HI.X R15, R17, UR21, R12, 0x3, P0 ;  /* 0x00000015110f7c11 */ /* 0x000fcc00080f1c0c */
[----:B------:R-:W2:Y:S01]  /*0b10*/  LDG.E R15, desc[UR8][R14.64] ;  /* 0x000000080e0f7981 */ /* 0x000ea2000c1e1900 */
[----:B------:R-:W-:Y:S02]  /*0b20*/  SHF.R.S32.HI R4, RZ, 0x1f, R10 ;  /* 0x0000001fff047819 */ /* 0x000fe4000001140a */
[--C-:B------:R-:W-:Y:S02]  /*0b30*/  SHF.R.S32.HI R7, RZ, 0x1f, R6.reuse ;  /* 0x0000001fff077819 */ /* 0x100fe40000011406 */
[----:B------:R-:W-:Y:S01]  /*0b40*/  MOV R8, R0 ;  /* 0x0000000000087202 */ /* 0x000fe20000000f00 */
[-C--:B------:R-:W-:Y:S02]  /*0b50*/  IMAD R19, R4, R9.reuse, RZ ;  /* 0x0000000904137224 */ /* 0x080fe400078e02ff */
[----:B------:R-:W-:-:S04]  /*0b60*/  IMAD.WIDE.U32 R6, R10, R9, R6 ;  /* 0x000000090a067225 */ /* 0x000fc800078e0006 */
[----:B------:R-:W-:Y:S02]  /*0b70*/  IMAD R19, R10, UR19, R19 ;  /* 0x000000130a137c24 */ /* 0x000fe4000f8e0213 */
[----:B------:R-:W-:Y:S02]  /*0b80*/  IMAD.MOV.U32 R9, RZ, RZ, R2 ;  /* 0x000000ffff097224 */ /* 0x000fe400078e0002 */
[----:B------:R-:W-:Y:S02]  /*0b90*/  IMAD.IADD R4, R7, 0x1, R19 ;  /* 0x0000000107047824 */ /* 0x000fe400078e0213 */
[C---:B------:R-:W-:Y:S02]  /*0ba0*/  IMAD R19, R6.reuse, UR6, RZ ;  /* 0x0000000606137c24 */ /* 0x040fe4000f8e02ff */
[----:B------:R-:W-:-:S04]  /*0bb0*/  IMAD.WIDE.U32 R6, R6, UR4, R8 ;  /* 0x0000000406067c25 */ /* 0x000fc8000f8e0008 */
[----:B------:R-:W-:-:S04]  /*0bc0*/  IMAD R19, R4, UR4, R19 ;  /* 0x0000000404137c24 */ /* 0x000fc8000f8e0213 */
[----:B------:R-:W-:Y:S01]  /*0bd0*/  IMAD.IADD R2, R7, 0x1, R19 ;  /* 0x0000000107027824 */ /* 0x000fe200078e0213 */
[----:B--2---:R-:W-:-:S04]  /*0be0*/  IADD3 R8, P0, R15, R6, RZ ;  /* 0x000000060f087210 */ /* 0x004fc80007f1e0ff */
[----:B------:R-:W-:-:S06]  /*0bf0*/  LEA.HI.X.SX32 R9, R15, R2, 0x1, P0 ;  /* 0x000000020f097211 */ /* 0x000fcc00000f0eff */
[----:B------:R-:W2:Y:S01]  /*0c00*/  LDG.E.U8 R9, desc[UR8][R8.64] ;  /* 0x0000000808097981 */ /* 0x000ea2000c1e1100 */
[----:B------:R-:W-:Y:S02]  /*0c10*/  IADD3 R14, P0, R17, UR22, RZ ;  /* 0x00000016110e7c10 */ /* 0x000fe4000ff1e0ff */
[----:B------:R-:W-:Y:S02]  /*0c20*/  IADD3 R11, P1, R3, R11, RZ ;  /* 0x0000000b030b7210 */ /* 0x000fe40007f3e0ff */
[----:B------:R-:W-:Y:S02]  /*0c30*/  IADD3.X R15, R12, UR23, RZ, P0, !PT ;  /* 0x000000170c0f7c10 */ /* 0x000fe400087fe4ff */
[----:B------:R-:W-:Y:S01]  /*0c40*/  IADD3 R16, P0, R16, -0x1, RZ ;  /* 0xffffffff10107810 */ /* 0x000fe20007f1e0ff */
[----:B------:R-:W-:Y:S01]  /*0c50*/  IMAD.X R5, RZ, RZ, R5, P1 ;  /* 0x000000ffff057224 */ /* 0x000fe200008e0605 */
[----:B------:R-:W-:Y:S02]  /*0c60*/  IADD3 R18, P2, RZ, R18, RZ ;  /* 0x00000012ff127210 */ /* 0x000fe40007f5e0ff */
[----:B------:R-:W-:-:S02]  /*0c70*/  IADD3.X R13, R13, -0x1, RZ, P0, !PT ;  /* 0xffffffff0d0d7810 */ /* 0x000fc400007fe4ff */
[----:B------:R-:W-:Y:S01]  /*0c80*/  ISETP.NE.U32.AND P0, PT, R16, RZ, PT ;  /* 0x000000ff1000720c */ /* 0x000fe20003f05070 */
[----:B------:R-:W-:Y:S01]  /*0c90*/  IMAD.X R17, R3, 0x1, R17, P2 ;  /* 0x0000000103117824 */ /* 0x000fe200010e0611 */
[----:B------:R-:W-:Y:S02]  /*0ca0*/  MOV R0, R6 ;  /* 0x0000000600007202 */ /* 0x000fe40000000f00 */
[----:B------:R-:W-:Y:S01]  /*0cb0*/  ISETP.NE.AND.EX P0, PT, R13, RZ, PT, P0 ;  /* 0x000000ff0d00720c */ /* 0x000fe20003f05300 */
[----:B--2---:R0:W-:-:S12]  /*0cc0*/  STG.E.U8 desc[UR8][R14.64], R9 ;  /* 0x000000090e007986 */ /* 0x0041d8000c101108 */
[----:B------:R-:W-:Y:S05]  /*0cd0*/  @P0 BRA `(.L_x_419) ;  /* 0xfffffff400e00947 */ /* 0x000fea000383ffff */
.L_x_409:
[----:B------:R-:W-:Y:S05]  /*0ce0*/  BSYNC B0 ;  /* 0x0000000000007941 */ /* 0x000fea0003800000 */
.L_x_408:
        /* <DEDUP_REMOVED lines=13> */
.L_x_457:
[----:B------:R-:W-:Y:S01]  /*0dc0*/  SHF.R.S32.HI R17, RZ, 0x1f, R11 ;  /* 0x0000001fff117819 */ /* 0x000fe2000001140b */
[----:B------:R-:W-:Y:S03]  /*0dd0*/  BSSY B1, `(.L_x_421) ;  /* 0x0000020000017945 */ /* 0x000fe60003800000 */
[----:B------:R-:W-:-:S04]  /*0de0*/  LOP3.LUT R4, R17, UR24, RZ, 0xfc, !PT ;  /* 0x0000001811047c12 */ /* 0x000fc8000f8efcff */
[----:B------:R-:W-:-:S13]  /*0df0*/  ISETP.NE.U32.AND P0, PT, R4, RZ, PT ;  /* 0x000000ff0400720c */ /* 0x000fda0003f05070 */
[----:B-1----:R-:W-:Y:S05]  /*0e00*/  @!P0 BRA `(.L_x_422) ;  /* 0x0000000000248947 */ /* 0x002fea0003800000 */
[----:B------:R-:W-:Y:S01]  /*0e10*/  ULDC.64 UR16, c[0x0][0x238] ;  /* 0x00008e0000107ab9 */ /* 0x000fe20000000a00 */
[----:B------:R-:W-:Y:S01]  /*0e20*/  MOV R22, R11 ;  /* 0x0000000b00167202 */ /* 0x000fe20000000f00 */
[----:B------:R-:W-:Y:S01]  /*0e30*/  IMAD.U32 R7, RZ, RZ, UR16 ;  /* 0x00000010ff077e24 */ /* 0x000fe2000f8e00ff */
[----:B------:R-:W-:Y:S01]  /*0e40*/  MOV R8, R17 ;  /* 0x0000001100087202 */ /* 0x000fe20000000f00 */
[----:B------:R-:W-:Y:S01]  /*0e50*/  IMAD.U32 R6, RZ, RZ, UR17 ;  /* 0x00000011ff067e24 */ /* 0x000fe2000f8e00ff */
[----:B------:R-:W-:-:S07]  /*0e60*/  MOV R4, 0xe80 ;  /* 0x00000e8000047802 */ /* 0x000fce0000000f00 */
[----:B0-----:R-:W-:Y:S05]  /*0e70*/  CALL.REL.NOINC `($__internal_23_$__cuda_sm20_div_s64) ;  /* 0x0000001c00e47944 */ /* 0x001fea0003c00000 */
[----:B------:R-:W-:Y:S01]  /*0e80*/  IMAD.MOV.U32 R6, RZ, RZ, R10 ;  /* 0x000000ffff067224 */ /* 0x000fe200078e000a */
[----:B------:R-:W-:Y:S06]  /*0e90*/  BRA `(.L_x_423) ;  /* 0x00000000004c7947 */ /* 0x000fec0003800000 */
.L_x_422:
[----:B------:R-:W1:Y:S01]  /*0ea0*/  I2F.U32.RP R8, UR25 ;  /* 0x0000001900087d06 */ /* 0x000e620008209000 */
[----:B------:R-:W-:Y:S01]  /*0eb0*/  IMAD.MOV.U32 R6, RZ, RZ, RZ ;  /* 0x000000ffff067224 */ /* 0x000fe200078e00ff */
[----:B------:R-:W-:-:S06]  /*0ec0*/  ISETP.NE.U32.AND P2, PT, RZ, UR25, PT ;  /* 0x00000019ff007c0c */ /* 0x000fcc000bf45070 */
[----:B-1----:R-:W1:Y:S02]  /*0ed0*/  MUFU.RCP R8, R8 ;  /* 0x0000000800087308 */ /* 0x002e640000001000 */
[----:B-1----:R-:W-:-:S06]  /*0ee0*/  VIADD R7, R8, 0xffffffe ;  /* 0x0ffffffe08077836 */ /* 0x002fcc0000000000 */
[----:B------:R-:W0:Y:S02]  /*0ef0*/  F2I.FTZ.U32.TRUNC.NTZ R7, R7 ;  /* 0x0000000700077305 */ /* 0x000e24000021f000 */
[----:B0-----:R-:W-:-:S05]  /*0f00*/  IADD3 R9, RZ, -R7, RZ ;  /* 0x80000007ff097210 */ /* 0x001fca0007ffe0ff */
[----:B------:R-:W-:-:S04]  /*0f10*/  IMAD R9, R9, UR25, RZ ;  /* 0x0000001909097c24 */ /* 0x000fc8000f8e02ff */
[----:B------:R-:W-:Y:S01]  /*0f20*/  IMAD.HI.U32 R6, R7, R9, R6 ;  /* 0x0000000907067227 */ /* 0x000fe200078e0006 */
[----:B------:R-:W-:-:S05]  /*0f30*/  HFMA2.MMA R7, -RZ, RZ, 0, 0 ;  /* 0x00000000ff077435 */ /* 0x000fca00000001ff */
        /* <DEDUP_REMOVED lines=9> */
.L_x_423:
[----:B------:R-:W-:Y:S05]  /*0fd0*/  BSYNC B1 ;  /* 0x0000000000017941 */ /* 0x000fea0003800000 */
.L_x_421:
[----:B------:R-:W-:Y:S01]  /*0fe0*/  LOP3.LUT R4, R7, UR26, RZ, 0xfc, !PT ;  /* 0x0000001a07047c12 */ /* 0x000fe2000f8efcff */
[----:B------:R-:W-:Y:S03]  /*0ff0*/  BSSY B1, `(.L_x_424) ;  /* 0x0000020000017945 */ /* 0x000fe60003800000 */
[----:B------:R-:W-:-:S13]  /*1000*/  ISETP.NE.U32.AND P0, PT, R4, RZ, PT ;  /* 0x000000ff0400720c */ /* 0x000fda0003f05070 */
[----:B------:R-:W-:Y:S05]  /*1010*/  @!P0 BRA `(.L_x_425) ;  /* 0x0000000000288947 */ /* 0x000fea0003800000 */
[----:B------:R-:W-:Y:S01]  /*1020*/  ULDC.64 UR16, c[0x0][0x230] ;  /* 0x00008c0000107ab9 */ /* 0x000fe20000000a00 */
[----:B------:R-:W-:Y:S01]  /*1030*/  IMAD.MOV.U32 R22, RZ, RZ, R6 ;  /* 0x000000ffff167224 */ /* 0x000fe200078e0006 */
[----:B------:R-:W-:Y:S01]  /*1040*/  MOV R4, 0x1090 ;  /* 0x0000109000047802 */ /* 0x000fe20000000f00 */
[----:B------:R-:W-:Y:S01]  /*1050*/  IMAD.MOV.U32 R8, RZ, RZ, R7 ;  /* 0x000000ffff087224 */ /* 0x000fe200078e0007 */
[----:B------:R-:W-:Y:S01]  /*1060*/  MOV R7, UR16 ;  /* 0x0000001000077c02 */ /* 0x000fe20008000f00 */
[----:B------:R-:W-:-:S07]  /*1070*/  IMAD.U32 R6, RZ, RZ, UR17 ;  /* 0x00000011ff067e24 */ /* 0x000fce000f8e00ff */
[----:B------:R-:W-:Y:S05]  /*1080*/  CALL.REL.NOINC `($__internal_23_$__cuda_sm20_div_s64) ;  /* 0x0000001c00607944 */ /* 0x000fea0003c00000 */
[----:B------:R-:W-:Y:S01]  /*1090*/  IMAD.MOV.U32 R12, RZ, RZ, R10 ;  /* 0x000000ffff0c7224 */ /* 0x000fe200078e000a */
[----:B------:R-:W-:Y:S01]  /*10a0*/  MOV R13, R7 ;  /* 0x00000007000d7202 */ /* 0x000fe20000000f00 */
[----:B------:R-:W-:Y:S06]  /*10b0*/  BRA `(.L_x_426) ;  /* 0x00000000004c7947 */ /* 0x000fec0003800000 */
.L_x_425:
        /* <DEDUP_REMOVED lines=19> */
.L_x_426:
[----:B------:R-:W-:Y:S05]  /*11f0*/  BSYNC B1 ;  /* 0x0000000000017941 */ /* 0x000fea0003800000 */
.L_x_424:
        /* <DEDUP_REMOVED lines=10> */
[----:B------:R-:W-:Y:S05]  /*12a0*/  CALL.REL.NOINC `($__internal_23_$__cuda_sm20_div_s64) ;  /* 0x0000001800d87944 */ /* 0x000fea0003c00000 */
[----:B------:R-:W-:Y:S02]  /*12b0*/  IMAD.MOV R24, RZ, RZ, -R10 ;  /* 0x000000ffff187224 */ /* 0x000fe400078e0a0a */
[----:B------:R-:W-:-:S04]  /*12c0*/  IMAD.U32 R7, RZ, RZ, UR30 ;  /* 0x0000001eff077e24 */ /* 0x000fc8000f8e00ff */
[----:B------:R-:W-:Y:S01]  /*12d0*/  IMAD R24, R24, R7, R12 ;  /* 0x0000000718187224 */ /* 0x000fe200078e020c */
[----:B------:R-:W-:Y:S06]  /*12e0*/  BRA `(.L_x_429) ;  /* 0x0000000000547947 */ /* 0x000fec0003800000 */
.L_x_428:
[----:B------:R-:W-:-:S04]  /*12f0*/  MOV R7, UR30 ;  /* 0x0000001e00077c02 */ /* 0x000fc80008000f00 */
[----:B------:R-:W0:Y:S01]  /*1300*/  I2F.U32.RP R6, R7 ;  /* 0x0000000700067306 */ /* 0x000e220000209000 */
[----:B------:R-:W-:-:S07]  /*1310*/  ISETP.NE.U32.AND P2, PT, R7, RZ, PT ;  /* 0x000000ff0700720c */ /* 0x000fce0003f45070 */
[----:B0-----:R-:W0:Y:S02]  /*1320*/  MUFU.RCP R6, R6 ;  /* 0x0000000600067308 */ /* 0x001e240000001000 */
[----:B0-----:R-:W-:-:S06]  /*1330*/  VIADD R8, R6, 0xffffffe ;  /* 0x0ffffffe06087836 */ /* 0x001fcc0000000000 */
[----:B------:R0:W1:Y:S02]  /*1340*/  F2I.FTZ.U32.TRUNC.NTZ R9, R8 ;  /* 0x0000000800097305 */ /* 0x000064000021f000 */
[----:B0-----:R-:W-:Y:S01]  /*1350*/  HFMA2.MMA R8, -RZ, RZ, 0, 0 ;  /* 0x00000000ff087435 */ /* 0x001fe200000001ff */
[----:B-1----:R-:W-:-:S04]  /*1360*/  IMAD R4, R9, R7, RZ ;  /* 0x0000000709047224 */ /* 0x002fc800078e02ff */
[----:B------:R-:W-:-:S05]  /*1370*/  IMAD.MOV R13, RZ, RZ, -R4 ;  /* 0x000000ffff0d7224 */ /* 0x000fca00078e0a04 */
        /* <DEDUP_REMOVED lines=12> */
.L_x_429:
[----:B------:R-:W-:Y:S05]  /*1440*/  BSYNC B1 ;  /* 0x0000000000017941 */ /* 0x000fea0003800000 */
.L_x_427:
        /* <DEDUP_REMOVED lines=13> */
[--C-:B--2---:R-:W-:Y:S02]  /*1520*/  SHF.R.S32.HI R7, RZ, 0x1f, R9.reuse ;  /* 0x0000001fff077819 */ /* 0x104fe40000011409 */
[----:B------:R-:W-:-:S04]  /*1530*/  IADD3 R6, P0, P1, R0, R24, R9 ;  /* 0x0000001800067210 */ /* 0x000fc8000791e009 */
[----:B------:R-:W-:-:S06]  /*1540*/  IADD3.X R7, R2, R16, R7, P0, P1 ;  /* 0x0000001002077210 */ /* 0x000fcc00007e2407 */
[----:B------:R-:W2:Y:S01]  /*1550*/  LDG.E.U8 R7, desc[UR8][R6.64] ;  /* 0x0000000806077981 */ /* 0x000ea2000c1e1100 */
        /* <DEDUP_REMOVED lines=8> */
[----:B--2---:R0:W-:-:S12]  /*15e0*/  STG.E.U8 desc[UR8][R8.64], R7 ;  /* 0x0000000708007986 */ /* 0x0041d8000c101108 */
[----:B------:R-:W-:Y:S05]  /*15f0*/  @!P0 BRA `(.L_x_431) ;  /* 0x0000000000248947 */ /* 0x000fea0003800000 */
[----:B------:R-:W-:Y:S01]  /*1600*/  ULDC.64 UR16, c[0x0][0x238] ;  /* 0x00008e0000107ab9 */ /* 0x000fe20000000a00 */
[----:B------:R-:W-:Y:S01]  /*1610*/  MOV R22, R18 ;  /* 0x0000001200167202 */ /* 0x000fe20000000f00 */
[----:B0-----:R-:W-:Y:S01]  /*1620*/  IMAD.U32 R7, RZ, RZ, UR16 ;  /* 0x00000010ff077e24 */ /* 0x001fe2000f8e00ff */
[----:B------:R-:W-:Y:S01]  /*1630*/  MOV R8, R11 ;  /* 0x0000000b00087202 */ /* 0x000fe20000000f00 */
[----:B------:R-:W-:Y:S01]  /*1640*/  IMAD.U32 R6, RZ, RZ, UR17 ;  /* 0x00000011ff067e24 */ /* 0x000fe2000f8e00ff */
[----:B------:R-:W-:-:S07]  /*1650*/  MOV R4, 0x1670 ;  /* 0x0000167000047802 */ /* 0x000fce0000000f00 */
[----:B------:R-:W-:Y:S05]  /*1660*/  CALL.REL.NOINC `($__internal_23_$__cuda_sm20_div_s64) ;  /* 0x0000001400e87944 */ /* 0x000fea0003c00000 */
[----:B------:R-:W-:Y:S01]  /*1670*/  IMAD.MOV.U32 R6, RZ, RZ, R10 ;  /* 0x000000ffff067224 */ /* 0x000fe200078e000a */
[----:B------:R-:W-:Y:S06]  /*1680*/  BRA `(.L_x_432) ;  /* 0x00000000004c7947 */ /* 0x000fec0003800000 */
.L_x_431:
[----:B0-----:R-:W0:Y:S01]  /*1690*/  I2F.U32.RP R8, UR25 ;  /* 0x0000001900087d06 */ /* 0x001e220008209000 */
        /* <DEDUP_REMOVED lines=10> */
[----:B------:R-:W-:Y:S01]  /*1740*/  IMAD R4, R7, UR25, R18 ;  /* 0x0000001907047c24 */ /* 0x000fe2000f8e0212 */
[----:B------:R-:W-:-:S04]  /*1750*/  HFMA2.MMA R7, -RZ, RZ, 0, 0 ;  /* 0x00000000ff077435 */ /* 0x000fc800000001ff */
[----:B------:R-:W-:-:S13]  /*1760*/  ISETP.GE.U32.AND P0, PT, R4, UR25, PT ;  /* 0x0000001904007c0c */ /* 0x000fda000bf06070 */
[----:B------:R-:W-:Y:S01]  /*1770*/  @P0 IADD3 R4, R4, -UR25, RZ ;  /* 0x8000001904040c10 */ /* 0x000fe2000fffe0ff */
[----:B------:R-:W-:-:S03]  /*1780*/  @P0 VIADD R6, R6, 0x1 ;  /* 0x0000000106060836 */ /* 0x000fc60000000000 */
[----:B------:R-:W-:-:S13]  /*1790*/  ISETP.GE.U32.AND P1, PT, R4, UR25, PT ;  /* 0x0000001904007c0c */ /* 0x000fda000bf26070 */
[----:B------:R-:W-:Y:S01]  /*17a0*/  @P1 VIADD R6, R6, 0x1 ;  /* 0x0000000106061836 */ /* 0x000fe20000000000 */
[----:B------:R-:W-:-:S07]  /*17b0*/  @!P2 LOP3.LUT R6, RZ, UR25, RZ, 0x33, !PT ;  /* 0x00000019ff06ac12 */ /* 0x000fce000f8e33ff */
.L_x_432:
[----:B------:R-:W-:Y:S05]  /*17c0*/  BSYNC B1 ;  /* 0x0000000000017941 */ /* 0x000fea0003800000 */
.L_x_430:
        /* <DEDUP_REMOVED lines=14> */
.L_x_434:
        /* <DEDUP_REMOVED lines=19> */
.L_x_435:
[----:B------:R-:W-:Y:S05]  /*19e0*/  BSYNC B1 ;  /* 0x0000000000017941 */ /* 0x000fea0003800000 */
.L_x_433:
        /* <DEDUP_REMOVED lines=15> */
.L_x_437:
        /* <DEDUP_REMOVED lines=21> */
.L_x_438:
[----:B------:R-:W-:Y:S05]  /*1c30*/  BSYNC B1 ;  /* 0x0000000000017941 */ /* 0x000fea0003800000 */
.L_x_436:
[----:B------:R-:W-:-:S05]  /*1c40*/  IMAD.WIDE R12, R3, 0x8, R12 ;  /* 0x00000008030c7825 */ /* 0x000fca00078e020c */
[----:B------:R-:W2:Y:S01]  /*1c50*/  LDG.E R9, desc[UR8][R12.64] ;  /* 0x000000080c097981 */ /* 0x000ea2000c1e1900 */
[----:B------:R-:W-:Y:S02]  /*1c60*/  SHF.R.S32.HI R4, RZ, 0x1f, R10 ;  /* 0x0000001fff047819 */ /* 0x000fe4000001140a */
[----:B------:R-:W-:-:S03]  /*1c70*/  SHF.R.S32.HI R7, RZ, 0x1f, R6 ;  /* 0x0000001fff077819 */ /* 0x000fc60000011406 */
[-C--:B------:R-:W-:Y:S02]  /*1c80*/  IMAD R17, R4, R15.reuse, RZ ;  /* 0x0000000f04117224 */ /* 0x080fe400078e02ff */
[----:B------:R-:W-:-:S04]  /*1c90*/  IMAD.WIDE.U32 R6, R10, R15, R6 ;  /* 0x0000000f0a067225 */ /* 0x000fc800078e0006 */
[----:B------:R-:W-:-:S05]  /*1ca0*/  IMAD R17, R10, UR28, R17 ;  /* 0x0000001c0a117c24 */ /* 0x000fca000f8e0211 */
[----:B------:R-:W-:Y:S01]  /*1cb0*/  IADD3 R4, R7, R17, RZ ;  /* 0x0000001107047210 */ /* 0x000fe20007ffe0ff */
[----:B------:R-:W-:Y:S02]  /*1cc0*/  IMAD.MOV.U32 R17, RZ, RZ, R16 ;  /* 0x000000ffff117224 */ /* 0x000fe400078e0010 */
[----:B------:R-:W-:Y:S02]  /*1cd0*/  IMAD R7, R6, UR6, RZ ;  /* 0x0000000606077c24 */ /* 0x000fe4000f8e02ff */
[----:B------:R-:W-:Y:S02]  /*1ce0*/  IMAD.MOV.U32 R16, RZ, RZ, R24 ;  /* 0x000000ffff107224 */ /* 0x000fe400078e0018 */
[----:B------:R-:W-:Y:S02]  /*1cf0*/  IMAD R7, R4, UR4, R7 ;  /* 0x0000000404077c24 */ /* 0x000fe4000f8e0207 */
[----:B------:R-:W-:-:S05]  /*1d00*/  IMAD.WIDE.U32 R16, R6, UR4, R16 ;  /* 0x0000000406107c25 */ /* 0x000fca000f8e0010 */
[----:B------:R-:W-:Y:S02]  /*1d10*/  IADD3 R23, R17, R7, RZ ;  /* 0x0000000711177210 */ /* 0x000fe40007ffe0ff */
[--C-:B--2---:R-:W-:Y:S02]  /*1d20*/  SHF.R.S32.HI R4, RZ, 0x1f, R9.reuse ;  /* 0x0000001fff047819 */ /* 0x104fe40000011409 */
[----:B------:R-:W-:-:S04]  /*1d30*/  IADD3 R6, P0, P1, R0, R16, R9 ;  /* 0x0000001000067210 */ /* 0x000fc8000791e009 */
[----:B------:R-:W-:-:S06]  /*1d40*/  IADD3.X R7, R2, R23, R4, P0, P1 ;  /* 0x0000001702077210 */ /* 0x000fcc00007e2404 */
[----:B------:R-:W2:Y:S01]  /*1d50*/  LDG.E.U8 R7, desc[UR8][R6.64] ;  /* 0x0000000806077981 */ /* 0x000ea2000c1e1100 */
[----:B------:R-:W-:Y:S01]  /*1d60*/  IADD3 R8, P0, R18, UR10, RZ ;  /* 0x0000000a12087c10 */ /* 0x000fe2000ff1e0ff */
[----:B------:R-:W-:Y:S03]  /*1d70*/  BSSY B1, `(.L_x_439) ;  /* 0x0000025000017945 */ /* 0x000fe60003800000 */
[----:B------:R-:W-:Y:S02]  /*1d80*/  IADD3.X R9, R11, UR11, RZ, P0, !PT ;  /* 0x0000000b0b097c10 */ /* 0x000fe400087fe4ff */
[----:B------:R-:W-:-:S04]  /*1d90*/  IADD3 R11, P1, R3, R18, RZ ;  /* 0x00000012030b7210 */ /* 0x000fc80007f3e0ff */
[----:B------:R-:W-:Y:S01]  /*1da0*/  SHF.R.S32.HI R18, RZ, 0x1f, R11 ;  /* 0x0000001fff127819 */ /* 0x000fe2000001140b */
[----:B------:R-:W-:-:S03]  /*1db0*/  IMAD.X R5, RZ, RZ, R5, P1 ;  /* 0x000000ffff057224 */ /* 0x000fc600008e0605 */
[----:B------:R-:W-:-:S04]  /*1dc0*/  LOP3.LUT R4, R18, UR24, RZ, 0xfc, !PT ;  /* 0x0000001812047c12 */ /* 0x000fc8000f8efcff */
[----:B------:R-:W-:Y:S01]  /*1dd0*/  ISETP.NE.U32.AND P0, PT, R4, RZ, PT ;  /* 0x000000ff0400720c */ /* 0x000fe20003f05070 */
[----:B--2---:R0:W-:-:S12]  /*1de0*/  STG.E.U8 desc[UR8][R8.64], R7 ;  /* 0x0000000708007986 */ /* 0x0041d8000c101108 */
[----:B------:R-:W-:Y:S05]  /*1df0*/  @!P0 BRA `(.L_x_440) ;  /* 0x0000000000248947 */ /* 0x000fea0003800000 */
[----:B------:R-:W-:Y:S01]  /*1e00*/  ULDC.64 UR16, c[0x0][0x238] ;  /* 0x00008e0000107ab9 */ /* 0x000fe20000000a00 */
[----:B------:R-:W-:Y:S01]  /*1e10*/  IMAD.MOV.U32 R22, RZ, RZ, R11 ;  /* 0x000000ffff167224 */ /* 0x000fe200078e000b */
[----:B0-----:R-:W-:Y:S01]  /*1e20*/  MOV R7, UR16 ;  /* 0x0000001000077c02 */ /* 0x001fe20008000f00 */
[----:B------:R-:W-:Y:S01]  /*1e30*/  IMAD.U32 R6, RZ, RZ, UR17 ;  /* 0x00000011ff067e24 */ /* 0x000fe2000f8e00ff */
[----:B------:R-:W-:Y:S01]  /*1e40*/  MOV R4, 0x1e70 ;  /* 0x00001e7000047802 */ /* 0x000fe20000000f00 */
[----:B------:R-:W-:-:S07]  /*1e50*/  IMAD.MOV.U32 R8, RZ, RZ, R18 ;  /* 0x000000ffff087224 */ /* 0x000fce00078e0012 */
[----:B------:R-:W-:Y:S05]  /*1e60*/  CALL.REL.NOINC `($__internal_23_$__cuda_sm20_div_s64) ;  /* 0x0000000c00e87944 */ /* 0x000fea0003c00000 */
[----:B------:R-:W-:Y:S01]  /*1e70*/  MOV R6, R10 ;  /* 0x0000000a00067202 */ /* 0x000fe20000000f00 */
[----:B------:R-:W-:Y:S06]  /*1e80*/  BRA `(.L_x_441) ;  /* 0x00000000004c7947 */ /* 0x000fec0003800000 */
.L_x_440:
[----:B0-----:R-:W0:Y:S01]  /*1e90*/  I2F.U32.RP R8, UR25 ;  /* 0x0000001900087d06 */ /* 0x001e220008209000 */
[----:B------:R-:W-:Y:S01]  /*1ea0*/  HFMA2.MMA R6, -RZ, RZ, 0, 0 ;  /* 0x00000000ff067435 */ /* 0x000fe200000001ff */
[----:B------:R-:W-:-:S06]  /*1eb0*/  ISETP.NE.U32.AND P2, PT, RZ, UR25, PT ;  /* 0x00000019ff007c0c */ /* 0x000fcc000bf45070 */
[----:B0-----:R-:W0:Y:S02]  /*1ec0*/  MUFU.RCP R8, R8 ;  /* 0x0000000800087308 */ /* 0x001e240000001000 */
[----:B0-----:R-:W-:-:S06]  /*1ed0*/  VIADD R7, R8, 0xffffffe ;  /* 0x0ffffffe08077836 */ /* 0x001fcc0000000000 */
[----:B------:R-:W0:Y:S02]  /*1ee0*/  F2I.FTZ.U32.TRUNC.NTZ R7, R7 ;  /* 0x0000000700077305 */ /* 0x000e24000021f000 */
[----:B0-----:R-:W-:-:S04]  /*1ef0*/  IMAD.MOV R9, RZ, RZ, -R7 ;  /* 0x000000ffff097224 */ /* 0x001fc800078e0a07 */
[----:B------:R-:W-:-:S04]  /*1f00*/  IMAD R9, R9, UR25, RZ ;  /* 0x0000001909097c24 */ /* 0x000fc8000f8e02ff */
        /* <DEDUP_REMOVED lines=11> */
.L_x_441:
[----:B------:R-:W-:Y:S05]  /*1fc0*/  BSYNC B1 ;  /* 0x0000000000017941 */ /* 0x000fea0003800000 */
.L_x_439:
        /* <DEDUP_REMOVED lines=14> */
.L_x_443:
        /* <DEDUP_REMOVED lines=19> */
.L_x_444:
[----:B------:R-:W-:Y:S05]  /*21e0*/  BSYNC B1 ;  /* 0x0000000000017941 */ /* 0x000fea0003800000 */
.L_x_442:
        /* <DEDUP_REMOVED lines=15> */
.L_x_446:
        /* <DEDUP_REMOVED lines=21> */
.L_x_447:
[----:B------:R-:W-:Y:S05]  /*2430*/  BSYNC B1 ;  /* 0x0000000000017941 */ /* 0x000fea0003800000 */
.L_x_445:
[----:B------:R-:W-:-:S05]  /*2440*/  IMAD.WIDE R12, R3, 0x8, R12 ;  /* 0x00000008030c7825 */ /* 0x000fca00078e020c */
[----:B------:R-:W2:Y:S01]  /*2450*/  LDG.E R9, desc[UR8][R12.64] ;  /* 0x000000080c097981 */ /* 0x000ea2000c1e1900 */
[----:B------:R-:W-:Y:S02]  /*2460*/  SHF.R.S32.HI R4, RZ, 0x1f, R10 ;  /* 0x0000001fff047819 */ /* 0x000fe4000001140a */
[--C-:B------:R-:W-:Y:S02]  /*2470*/  SHF.R.S32.HI R7, RZ, 0x1f, R6.reuse ;  /* 0x0000001fff077819 */ /* 0x100fe40000011406 */
[----:B------:R-:W-:Y:S01]  /*2480*/  MOV R22, R16 ;  /* 0x0000001000167202 */ /* 0x000fe20000000f00 */
[-C--:B------:R-:W-:Y:S02]  /*2490*/  IMAD R17, R4, R15.reuse, RZ ;  /* 0x0000000f04117224 */ /* 0x080fe400078e02ff */
[----:B------:R-:W-:-:S04]  /*24a0*/  IMAD.WIDE.U32 R6, R10, R15, R6 ;  /* 0x0000000f0a067225 */ /* 0x000fc800078e0006 */
[----:B------:R-:W-:-:S04]  /*24b0*/  IMAD R17, R10, UR28, R17 ;  /* 0x0000001c0a117c24 */ /* 0x000fc8000f8e0211 */
[----:B------:R-:W-:Y:S02]  /*24c0*/  IMAD.IADD R4, R7, 0x1, R17 ;  /* 0x0000000107047824 */ /* 0x000fe400078e0211 */
[C---:B------:R-:W-:Y:S02]  /*24d0*/  IMAD R7, R6.reuse, UR6, RZ ;  /* 0x0000000606077c24 */ /* 0x040fe4000f8e02ff */
[----:B------:R-:W-:-:S04]  /*24e0*/  IMAD.WIDE.U32 R16, R6, UR4, R22 ;  /* 0x0000000406107c25 */ /* 0x000fc8000f8e0016 */
        /* <DEDUP_REMOVED lines=25> */
.L_x_449:
        /* <DEDUP_REMOVED lines=19> */
.L_x_450:
[----:B------:R-:W-:Y:S05]  /*27b0*/  BSYNC B1 ;  /* 0x0000000000017941 */ /* 0x000fea0003800000 */
.L_x_448:
        /* <DEDUP_REMOVED lines=14> */
.L_x_452:
        /* <DEDUP_REMOVED lines=19> */
.L_x_453:
[----:B------:R-:W-:Y:S05]  /*29d0*/  BSYNC B1 ;  /* 0x0000000000017941 */ /* 0x000fea0003800000 */
.L_x_451:
        /* <DEDUP_REMOVED lines=15> */
.L_x_455:
        /* <DEDUP_REMOVED lines=21> */
.L_x_456:
[----:B------:R-:W-:Y:S05]  /*2c20*/  BSYNC B1 ;  /* 0x0000000000017941 */ /* 0x000fea0003800000 */
.L_x_454:
        /* <DEDUP_REMOVED lines=8> */
[----:B------:R-:W-:-:S04]  /*2cb0*/  IMAD R7, R6, UR6, RZ ;  /* 0x0000000606077c24 */ /* 0x000fc8000f8e02ff */
[----:B------:R-:W-:Y:S01]  /*2cc0*/  IMAD R15, R4, UR4, R7 ;  /* 0x00000004040f7c24 */ /* 0x000fe2000f8e0207 */
[----:B--2---:R-:W-:-:S03]  /*2cd0*/  SHF.R.S32.HI R9, RZ, 0x1f, R8 ;  /* 0x0000001fff097819 */ /* 0x004fc60000011408 */
[----:B------:R-:W-:-:S04]  /*2ce0*/  IMAD.WIDE.U32 R8, R6, UR4, R8 ;  /* 0x0000000406087c25 */ /* 0x000fc8000f8e0008 */
[----:B------:R-:W-:Y:S01]  /*2cf0*/  IMAD.IADD R4, R15, 0x1, R9 ;  /* 0x000000010f047824 */ /* 0x000fe200078e0209 */
[----:B------:R-:W-:-:S04]  /*2d00*/  IADD3 R8, P0, P1, R0, R16, R8 ;  /* 0x0000001000087210 */ /* 0x000fc8000791e008 */
[----:B------:R-:W-:-:S06]  /*2d10*/  IADD3.X R9, R2, R23, R4, P0, P1 ;  /* 0x0000001702097210 */ /* 0x000fcc00007e2404 */
[----:B------:R-:W2:Y:S01]  /*2d20*/  LDG.E.U8 R9, desc[UR8][R8.64] ;  /* 0x0000000808097981 */ /* 0x000ea2000c1e1100 */
[----:B------:R-:W-:Y:S01]  /*2d30*/  IADD3 R12, P0, R11, UR10, RZ ;  /* 0x0000000a0b0c7c10 */ /* 0x000fe2000ff1e0ff */
[----:B------:R-:W-:-:S03]  /*2d40*/  IMAD.MOV.U32 R22, RZ, RZ, R16 ;  /* 0x000000ffff167224 */ /* 0x000fc600078e0010 */
[----:B------:R-:W-:Y:S01]  /*2d50*/  IADD3.X R13, R18, UR11, RZ, P0, !PT ;  /* 0x0000000b120d7c10 */ /* 0x000fe200087fe4ff */
[----:B------:R-:W-:Y:S01]  /*2d60*/  IMAD.WIDE.U32 R6, R6, UR4, R22 ;  /* 0x0000000406067c25 */ /* 0x000fe2000f8e0016 */
[----:B------:R-:W-:-:S04]  /*2d70*/  IADD3 R11, P0, R3, R11, RZ ;  /* 0x0000000b030b7210 */ /* 0x000fc80007f1e0ff */
[----:B------:R-:W-:Y:S02]  /*2d80*/  IADD3.X R5, RZ, R5, RZ, P0, !PT ;  /* 0x00000005ff057210 */ /* 0x000fe400007fe4ff */
[----:B------:R-:W-:Y:S02]  /*2d90*/  ISETP.GE.U32.AND P0, PT, R11, UR14, PT ;  /* 0x0000000e0b007c0c */ /* 0x000fe4000bf06070 */
[----:B------:R-:W-:Y:S02]  /*2da0*/  IADD3 R0, P1, R0, R6, RZ ;  /* 0x0000000600007210 */ /* 0x000fe40007f3e0ff */
[----:B------:R-:W-:Y:S02]  /*2db0*/  ISETP.GE.AND.EX P0, PT, R5, UR15, PT, P0 ;  /* 0x0000000f05007c0c */ /* 0x000fe4000bf06300 */
[----:B------:R-:W-:Y:S01]  /*2dc0*/  IADD3.X R2, R2, R7, R15, P1, !PT ;  /* 0x0000000702027210 */ /* 0x000fe20000ffe40f */
[----:B--2---:R1:W-:Y:S10]  /*2dd0*/  STG.E.U8 desc[UR8][R12.64], R9 ;  /* 0x000000090c007986 */ /* 0x0043f4000c101108 */
[----:B------:R-:W-:Y:S05]  /*2de0*/  @!P0 BRA `(.L_x_457) ;  /* 0xffffffdc00f48947 */ /* 0x000fea000383ffff */
[----:B------:R-:W-:Y:S05]  /*2df0*/  BSYNC B0 ;  /* 0x0000000000007941 */ /* 0x000fea0003800000 */
.L_x_420:
[----:B------:R-:W-:Y:S05]  /*2e00*/  EXIT ;  /* 0x000000000000794d */ /* 0x000fea0003800000 */
        .weak           $__internal_23_$__cuda_sm20_div_s64
        .type           $__internal_23_$__cuda_sm20_div_s64,@function
        .size           $__internal_23_$__cuda_sm20_div_s64,($__internal_24_$__cuda_sm20_div_u64 - $__internal_23_$__cuda_sm20_div_s64)
$__internal_23_$__cuda_sm20_div_s64:
        /* <DEDUP_REMOVED lines=11> */
[C---:B------:R-:W-:Y:S01]  /*2ec0*/  IMAD R10, R20.reuse, R15, R29 ;  /* 0x0000000f140a7224 */ /* 0x040fe200078e021d */
[----:B------:R-:W-:Y:S01]  /*2ed0*/  IADD3 R19, P0, RZ, -R28, RZ ;  /* 0x8000001cff137210 */ /* 0x000fe20007f1e0ff */
[----:B------:R-:W-:Y:S02]  /*2ee0*/  IMAD.MOV.U32 R29, RZ, RZ, R20 ;  /* 0x000000ffff1d7224 */ /* 0x000fe400078e0014 */
[----:B------:R-:W-:Y:S02]  /*2ef0*/  IMAD R10, R21, R14, R10 ;  /* 0x0000000e150a7224 */ /* 0x000fe400078e020a */
[----:B------:R-:W-:-:S03]  /*2f00*/  IMAD.HI.U32 R28, R20, R19, RZ ;  /* 0x00000013141c7227 */ /* 0x000fc600078e00ff */
[----:B------:R-:W-:-:S05]  /*2f10*/  IADD3.X R10, RZ, ~R10, RZ, P0, !PT ;  /* 0x8000000aff0a7210 */ /* 0x000fca00007fe4ff */
[----:B------:R-:W-:-:S04]  /*2f20*/  IMAD.WIDE.U32 R28, P0, R20, R10, R28 ;  /* 0x0000000a141c7225 */ /* 0x000fc8000780001c */
[C---:B------:R-:W-:Y:S02]  /*2f30*/  IMAD R9, R21.reuse, R10, RZ ;  /* 0x0000000a15097224 */ /* 0x040fe400078e02ff */
[----:B------:R-:W-:-:S04]  /*2f40*/  IMAD.HI.U32 R19, P1, R21, R19, R28 ;  /* 0x0000001315137227 */ /* 0x000fc8000782001c */
[----:B------:R-:W-:Y:S01]  /*2f50*/  IMAD.HI.U32 R10, R21, R10, RZ ;  /* 0x0000000a150a7227 */ /* 0x000fe200078e00ff */
[----:B------:R-:W-:-:S03]  /*2f60*/  IADD3 R29, P2, R9, R19, RZ ;  /* 0x00000013091d7210 */ /* 0x000fc60007f5e0ff */
[----:B------:R-:W-:Y:S01]  /*2f70*/  IMAD.X R10, R10, 0x1, R21, P0 ;  /* 0x000000010a0a7824 */ /* 0x000fe200000e0615 */
[----:B------:R-:W-:Y:S01]  /*2f80*/  IADD3 R21, P4, RZ, -R22, RZ ;  /* 0x80000016ff157210 */ /* 0x000fe20007f9e0ff */
[----:B------:R-:W-:-:S03]  /*2f90*/  IMAD.WIDE.U32 R30, R29, R14, RZ ;  /* 0x0000000e1d1e7225 */ /* 0x000fc600078e00ff */
[----:B------:R-:W-:Y:S01]  /*2fa0*/  IADD3.X R10, RZ, RZ, R10, P2, P1 ;  /* 0x000000ffff0a7210 */ /* 0x000fe200017e240a */
[----:B------:R-:W-:Y:S01]  /*2fb0*/  IMAD R20, R29, R15, R31 ;  /* 0x0000000f1d147224 */ /* 0x000fe200078e021f */
[----:B------:R-:W-:Y:S02]  /*2fc0*/  IADD3 R9, P0, RZ, -R30, RZ ;  /* 0x8000001eff097210 */ /* 0x000fe40007f1e0ff */
[----:B------:R-:W-:Y:S01]  /*2fd0*/  SEL R21, R21, R22, !P3 ;  /* 0x0000001615157207 */ /* 0x000fe20005800000 */
[----:B------:R-:W-:Y:S02]  /*2fe0*/  IMAD R20, R10, R14, R20 ;  /* 0x0000000e0a147224 */ /* 0x000fe400078e0214 */
[----:B------:R-:W-:-:S03]  /*2ff0*/  IMAD.HI.U32 R28, R29, R9, RZ ;  /* 0x000000091d1c7227 */ /* 0x000fc600078e00ff */
[----:B------:R-:W-:-:S05]  /*3000*/  IADD3.X R20, RZ, ~R20, RZ, P0, !PT ;  /* 0x80000014ff147210 */ /* 0x000fca00007fe4ff */
[----:B------:R-:W-:-:S04]  /*3010*/  IMAD.WIDE.U32 R28, P0, R29, R20, R28 ;  /* 0x000000141d1c7225 */ /* 0x000fc8000780001c */
[C---:B------:R-:W-:Y:S02]  /*3020*/  IMAD R19, R10.reuse, R20, RZ ;  /* 0x000000140a137224 */ /* 0x040fe400078e02ff */
[----:B------:R-:W-:Y:S01]  /*3030*/  IMAD.HI.U32 R9, P1, R10, R9, R28 ;  /* 0x000000090a097227 */ /* 0x000fe2000782001c */
[----:B------:R-:W-:-:S03]  /*3040*/  MOV R29, RZ ;  /* 0x000000ff001d7202 */ /* 0x000fc60000000f00 */
[----:B------:R-:W-:Y:S01]  /*3050*/  IMAD.HI.U32 R20, R10, R20, RZ ;  /* 0x000000140a147227 */ /* 0x000fe200078e00ff */
[----:B------:R-:W-:-:S03]  /*3060*/  IADD3 R19, P2, R19, R9, RZ ;  /* 0x0000000913137210 */ /* 0x000fc60007f5e0ff */
[----:B------:R-:W-:Y:S02]  /*3070*/  IMAD.X R9, RZ, RZ, ~R8, P4 ;  /* 0x000000ffff097224 */ /* 0x000fe400020e0e08 */
[----:B------:R-:W-:-:S03]  /*3080*/  IMAD.HI.U32 R28, R19, R21, RZ ;  /* 0x00000015131c7227 */ /* 0x000fc600078e00ff */
[-C--:B------:R-:W-:Y:S01]  /*3090*/  SEL R9, R9, R8.reuse, !P3 ;  /* 0x0000000809097207 */ /* 0x080fe20005800000 */
[----:B------:R-:W-:Y:S01]  /*30a0*/  IMAD.X R10, R20, 0x1, R10, P0 ;  /* 0x00000001140a7824 */ /* 0x000fe200000e060a */
[----:B------:R-:W-:-:S03]  /*30b0*/  LOP3.LUT R8, R6, R8, RZ, 0x3c, !PT ;  /* 0x0000000806087212 */ /* 0x000fc600078e3cff */
[----:B------:R-:W-:Y:S01]  /*30c0*/  IMAD.WIDE.U32 R28, R19, R9, R28 ;  /* 0x00000009131c7225 */ /* 0x000fe200078e001c */
[----:B------:R-:W-:-:S05]  /*30d0*/  IADD3.X R10, RZ, RZ, R10, P2, P1 ;  /* 0x000000ffff0a7210 */ /* 0x000fca00017e240a */
[----:B------:R-:W-:-:S04]  /*30e0*/  IMAD.HI.U32 R20, P0, R10, R21, R28 ;  /* 0x000000150a147227 */ /* 0x000fc8000780001c */
[CC--:B------:R-:W-:Y:S02]  /*30f0*/  IMAD R19, R10.reuse, R9.reuse, RZ ;  /* 0x000000090a137224 */ /* 0x0c0fe400078e02ff */
[----:B------:R-:W-:-:S03]  /*3100*/  IMAD.HI.U32 R10, R10, R9, RZ ;  /* 0x000000090a0a7227 */ /* 0x000fc600078e00ff */
[----:B------:R-:W-:Y:S01]  /*3110*/  IADD3 R19, P1, R19, R20, RZ ;  /* 0x0000001413137210 */ /* 0x000fe20007f3e0ff */
[----:B------:R-:W-:-:S04]  /*3120*/  IMAD.X R10, RZ, RZ, R10, P0 ;  /* 0x000000ffff0a7224 */ /* 0x000fc800000e060a */
[----:B------:R-:W-:Y:S01]  /*3130*/  IMAD.WIDE.U32 R28, R19, R14, RZ ;  /* 0x0000000e131c7225 */ /* 0x000fe200078e00ff */
[----:B------:R-:W-:-:S03]  /*3140*/  IADD3.X R10, RZ, R10, RZ, P1, !PT ;  /* 0x0000000aff0a7210 */ /* 0x000fc60000ffe4ff */
[----:B------:R-:W-:Y:S01]  /*3150*/  IMAD R20, R19, R15, R29 ;  /* 0x0000000f13147224 */ /* 0x000fe200078e021d */
[----:B------:R-:W-:-:S03]  /*3160*/  IADD3 R21, P1, -R28, R21, RZ ;  /* 0x000000151c157210 */ /* 0x000fc60007f3e1ff */
[-C--:B------:R-:W-:Y:S01]  /*3170*/  IMAD R20, R10, R14.reuse, R20 ;  /* 0x0000000e0a147224 */ /* 0x080fe200078e0214 */
[----:B------:R-:W-:-:S03]  /*3180*/  ISETP.GE.U32.AND P0, PT, R21, R14, PT ;  /* 0x0000000e1500720c */ /* 0x000fc60003f06070 */
[----:B------:R-:W-:Y:S01]  /*3190*/  IMAD.X R9, R9, 0x1, ~R20, P1 ;  /* 0x0000000109097824 */ /* 0x000fe200008e0e14 */
[----:B------:R-:W-:Y:S02]  /*31a0*/  IADD3 R22, P1, R21, -R14, RZ ;  /* 0x8000000e15167210 */ /* 0x000fe40007f3e0ff */
[----:B------:R-:W-:Y:S02]  /*31b0*/  IADD3 R20, P2, R19, 0x1, RZ ;  /* 0x0000000113147810 */ /* 0x000fe40007f5e0ff */
[----:B------:R-:W-:-:S04]  /*31c0*/  ISETP.GE.U32.AND.EX P0, PT, R9, R15, PT, P0 ;  /* 0x0000000f0900720c */ /* 0x000fc80003f06100 */
[----:B------:R-:W-:Y:S02]  /*31d0*/  SEL R21, R22, R21, P0 ;  /* 0x0000001516157207 */ /* 0x000fe40000000000 */
[----:B------:R-:W-:Y:S02]  /*31e0*/  IADD3.X R22, R9, ~R15, RZ, P1, !PT ;  /* 0x8000000f09167210 */ /* 0x000fe40000ffe4ff */
[----:B------:R-:W-:Y:S01]  /*31f0*/  SEL R20, R20, R19, P0 ;  /* 0x0000001314147207 */ /* 0x000fe20000000000 */
[----:B------:R-:W-:Y:S01]  /*3200*/  IMAD.X R19, RZ, RZ, R10, P2 ;  /* 0x000000ffff137224 */ /* 0x000fe200010e060a */
[----:B------:R-:W-:Y:S02]  /*3210*/  SEL R22, R22, R9, P0 ;  /* 0x0000000916167207 */ /* 0x000fe40000000000 */
[----:B------:R-:W-:Y:S02]  /*3220*/  ISETP.GE.U32.AND P1, PT, R21, R14, PT ;  /* 0x0000000e1500720c */ /* 0x000fe40003f26070 */
[----:B------:R-:W-:-:S02]  /*3230*/  SEL R19, R19, R10, P0 ;  /* 0x0000000a13137207 */ /* 0x000fc40000000000 */
[----:B------:R-:W-:Y:S02]  /*3240*/  IADD3 R9, P2, R20, 0x1, RZ ;  /* 0x0000000114097810 */ /* 0x000fe40007f5e0ff */
[----:B------:R-:W-:Y:S02]  /*3250*/  ISETP.GE.U32.AND.EX P0, PT, R22, R15, PT, P1 ;  /* 0x0000000f1600720c */ /* 0x000fe40003f06110 */
[-C--:B------:R-:W-:Y:S02]  /*3260*/  IADD3.X R10, RZ, R19.reuse, RZ, P2, !PT ;  /* 0x00000013ff0a7210 */ /* 0x080fe400017fe4ff */
[----:B------:R-:W-:Y:S02]  /*3270*/  SEL R9, R9, R20, P0 ;  /* 0x0000001409097207 */ /* 0x000fe40000000000 */
[----:B------:R-:W-:Y:S02]  /*3280*/  SEL R19, R10, R19, P0 ;  /* 0x000000130a137207 */ /* 0x000fe40000000000 */
[----:B------:R-:W-:-:S02]  /*3290*/  IADD3 R10, P2, RZ, -R9, RZ ;  /* 0x80000009ff0a7210 */ /* 0x000fc40007f5e0ff */
[----:B------:R-:W-:Y:S02]  /*32a0*/  ISETP.GE.AND P1, PT, R8, RZ, PT ;  /* 0x000000ff0800720c */ /* 0x000fe40003f26270 */
[----:B------:R-:W-:Y:S01]  /*32b0*/  ISETP.NE.U32.AND P0, PT, R7, RZ, PT ;  /* 0x000000ff0700720c */ /* 0x000fe20003f05070 */
[----:B------:R-:W-:Y:S01]  /*32c0*/  IMAD.X R7, RZ, RZ, ~R19, P2 ;  /* 0x000000ffff077224 */ /* 0x000fe200010e0e13 */
[----:B------:R-:W-:Y:S01]  /*32d0*/  SEL R10, R10, R9, !P1 ;  /* 0x000000090a0a7207 */ /* 0x000fe20004800000 */
[----:B------:R-:W-:Y:S01]  /*32e0*/  IMAD.MOV.U32 R9, RZ, RZ, 0x0 ;  /* 0x00000000ff097424 */ /* 0x000fe200078e00ff */
[----:B------:R-:W-:Y:S02]  /*32f0*/  MOV R8, R4 ;  /* 0x0000000400087202 */ /* 0x000fe40000000f00 */
[----:B------:R-:W-:Y:S02]  /*3300*/  ISETP.NE.AND.EX P0, PT, R6, RZ, PT, P0 ;  /* 0x000000ff0600720c */ /* 0x000fe40003f05300 */
[----:B------:R-:W-:-:S02]  /*3310*/  SEL R7, R7, R19, !P1 ;  /* 0x0000001307077207 */ /* 0x000fc40004800000 */
[----:B------:R-:W-:Y:S02]  /*3320*/  SEL R10, R10, 0xffffffff, P0 ;  /* 0xffffffff0a0a7807 */ /* 0x000fe40000000000 */
[----:B------:R-:W-:Y:S01]  /*3330*/  SEL R7, R7, 0xffffffff, P0 ;  /* 0xffffffff07077807 */ /* 0x000fe20000000000 */
[----:B------:R-:W-:Y:S06]  /*3340*/  RET.REL.NODEC R8 `(_ZN2at6native31max_unpooling2d_backward_kernelIaEEvlPKT_PKllllllPS2_) ;  /* 0xffffffcc082c7950 */ /* 0x000fec0003c3ffff */
        .weak           $__internal_24_$__cuda_sm20_div_u64
        .type           $__internal_24_$__cuda_sm20_div_u64,@function
        .size           $__internal_24_$__cuda_sm20_div_u64,(.L_x_708 - $__internal_24_$__cuda_sm20_div_u64)
$__internal_24_$__cuda_sm20_div_u64:
[----:B------:R-:W-:Y:S01]  /*3350*/  MOV R14, R3 ;  /* 0x00000003000e7202 */ /* 0x000fe20000000f00 */
[----:B------:R-:W-:-:S04]  /*3360*/  IMAD.MOV.U32 R15, RZ, RZ, RZ ;  /* 0x000000ffff0f7224 */ /* 0x000fc800078e00ff */
[----:B------:R-:W0:Y:S08]  /*3370*/  I2F.U64.RP R10, R14 ;  /* 0x0000000e000a7312 */ /* 0x000e300000309000 */
[----:B0-----:R-:W0:Y:S02]  /*3380*/  MUFU.RCP R10, R10 ;  /* 0x0000000a000a7308 */ /* 0x001e240000001000 */
[----:B0-----:R-:W-:-:S06]  /*3390*/  IADD3 R8, R10, 0x1ffffffe, RZ ;  /* 0x1ffffffe0a087810 */ /* 0x001fcc0007ffe0ff */
[----:B------:R-:W0:Y:S02]  /*33a0*/  F2I.U64.TRUNC R8, R8 ;  /* 0x0000000800087311 */ /* 0x000e24000020d800 */
[----:B0-----:R-:W-:-:S04]  /*33b0*/  IMAD.WIDE.U32 R12, R8, R3, RZ ;  /* 0x00000003080c7225 */ /* 0x001fc800078e00ff */
[----:B------:R-:W-:Y:S01]  /*33c0*/  IMAD R13, R9, R3, R13 ;  /* 0x00000003090d7224 */ /* 0x000fe200078e020d */
[----:B------:R-:W-:-:S05]  /*33d0*/  IADD3 R17, P0, RZ, -R12, RZ ;  /* 0x8000000cff117210 */ /* 0x000fca0007f1e0ff */
[----:B------:R-:W-:-:S04]  /*33e0*/  IMAD.HI.U32 R12, R8, R17, RZ ;  /* 0x00000011080c7227 */ /* 0x000fc800078e00ff */
[----:B------:R-:W-:Y:S01]  /*33f0*/  IMAD.X R19, RZ, RZ, ~R13, P0 ;  /* 0x000000ffff137224 */ /* 0x000fe200000e0e0d */
[----:B------:R-:W-:-:S03]  /*3400*/  MOV R13, R8 ;  /* 0x00000008000d7202 */ /* 0x000fc60000000f00 */
        /* <DEDUP_REMOVED lines=9> */
[----:B------:R-:W-:Y:S01]  /*34a0*/  IMAD R8, R15, R3, R9 ;  /* 0x000000030f087224 */ /* 0x000fe200078e0209 */
[----:B------:R-:W-:-:S03]  /*34b0*/  HFMA2.MMA R9, -RZ, RZ, 0, 0 ;  /* 0x00000000ff097435 */ /* 0x000fc600000001ff */
        /* <DEDUP_REMOVED lines=15> */
[----:B------:R-:W-:-:S05]  /*35b0*/  IMAD.X R8, RZ, RZ, R15, P0 ;  /* 0x000000ffff087224 */ /* 0x000fca00000e060f */
[----:B------:R-:W-:Y:S01]  /*35c0*/  IADD3.X R12, RZ, R8, RZ, P1, !PT ;  /* 0x00000008ff0c7210 */ /* 0x000fe20000ffe4ff */
[----:B------:R-:W-:-:S04]  /*35d0*/  IMAD.WIDE.U32 R8, R10, R3, RZ ;  /* 0x000000030a087225 */ /* 0x000fc800078e00ff */
[----:B------:R-:W-:Y:S01]  /*35e0*/  IMAD R14, R12, R3, R9 ;  /* 0x000000030c0e7224 */ /* 0x000fe200078e0209 */
[----:B------:R-:W-:-:S04]  /*35f0*/  IADD3 R16, P0, -R8, R4, RZ ;  /* 0x0000000408107210 */ /* 0x000fc80007f1e1ff */
[----:B------:R-:W-:Y:S01]  /*3600*/  IADD3 R4, P1, -R3, R16, RZ ;  /* 0x0000001003047210 */ /* 0x000fe20007f3e1ff */
[----:B------:R-:W-:Y:S01]  /*3610*/  IMAD.X R13, R7, 0x1, ~R14, P0 ;  /* 0x00000001070d7824 */ /* 0x000fe200000e0e0e */
[----:B------:R-:W-:Y:S02]  /*3620*/  ISETP.GE.U32.AND P0, PT, R16, R3, PT ;  /* 0x000000031000720c */ /* 0x000fe40003f06070 */
[----:B------:R-:W-:Y:S02]  /*3630*/  IADD3 R7, P2, R10, 0x1, RZ ;  /* 0x000000010a077810 */ /* 0x000fe40007f5e0ff */
[C---:B------:R-:W-:Y:S02]  /*3640*/  ISETP.GE.U32.AND.EX P0, PT, R13.reuse, RZ, PT, P0 ;  /* 0x000000ff0d00720c */ /* 0x040fe40003f06100 */
[----:B------:R-:W-:Y:S02]  /*3650*/  IADD3.X R8, R13, -0x1, RZ, P1, !PT ;  /* 0xffffffff0d087810 */ /* 0x000fe40000ffe4ff */
[----:B------:R-:W-:-:S02]  /*3660*/  IADD3.X R9, RZ, R12, RZ, P2, !PT ;  /* 0x0000000cff097210 */ /* 0x000fc400017fe4ff */
[----:B------:R-:W-:Y:S02]  /*3670*/  SEL R4, R4, R16, P0 ;  /* 0x0000001004047207 */ /* 0x000fe40000000000 */
[----:B------:R-:W-:Y:S02]  /*3680*/  SEL R7, R7, R10, P0 ;  /* 0x0000000a07077207 */ /* 0x000fe40000000000 */
[----:B------:R-:W-:Y:S02]  /*3690*/  SEL R8, R8, R13, P0 ;  /* 0x0000000d08087207 */ /* 0x000fe40000000000 */
[----:B------:R-:W-:Y:S02]  /*36a0*/  SEL R12, R9, R12, P0 ;  /* 0x0000000c090c7207 */ /* 0x000fe40000000000 */
[----:B------:R-:W-:Y:S02]  /*36b0*/  ISETP.GE.U32.AND P0, PT, R4, R3, PT ;  /* 0x000000030400720c */ /* 0x000fe40003f06070 */
[----:B------:R-:W-:-:S02]  /*36c0*/  IADD3 R26, P2, R7, 0x1, RZ ;  /* 0x00000001071a7810 */ /* 0x000fc40007f5e0ff */
[----:B------:R-:W-:Y:S02]  /*36d0*/  ISETP.GE.U32.AND.EX P0, PT, R8, RZ, PT, P0 ;  /* 0x000000ff0800720c */ /* 0x000fe40003f06100 */
[----:B------:R-:W-:Y:S01]  /*36e0*/  ISETP.NE.U32.AND P1, PT, R3, RZ, PT ;  /* 0x000000ff0300720c */ /* 0x000fe20003f25070 */
[----:B------:R-:W-:Y:S01]  /*36f0*/  IMAD.X R27, RZ, RZ, R12, P2 ;  /* 0x000000ffff1b7224 */ /* 0x000fe200010e060c */
[----:B------:R-:W-:Y:S02]  /*3700*/  SEL R26, R26, R7, P0 ;  /* 0x000000071a1a7207 */ /* 0x000fe40000000000 */
[----:B------:R-:W-:Y:S02]  /*3710*/  MOV R7, 0x0 ;  /* 0x0000000000077802 */ /* 0x000fe40000000f00 */
[----:B------:R-:W-:Y:S02]  /*3720*/  ISETP.NE.AND.EX P1, PT, RZ, RZ, PT, P1 ;  /* 0x000000ffff00720c */ /* 0x000fe40003f25310 */
[----:B------:R-:W-:-:S02]  /*3730*/  SEL R27, R27, R12, P0 ;  /* 0x0000000c1b1b7207 */ /* 0x000fc40000000000 */
[----:B------:R-:W-:Y:S02]  /*3740*/  SEL R26, R26, 0xffffffff, P1 ;  /* 0xffffffff1a1a7807 */ /* 0x000fe40000800000 */
[----:B------:R-:W-:Y:S01]  /*3750*/  SEL R27, R27, 0xffffffff, P1 ;  /* 0xffffffff1b1b7807 */ /* 0x000fe20000800000 */
[----:B------:R-:W-:Y:S06]  /*3760*/  RET.REL.NODEC R6 `(_ZN2at6native31max_unpooling2d_backward_kernelIaEEvlPKT_PKllllllPS2_) ;  /* 0xffffffc806247950 */ /* 0x000fec0003c3ffff */
.L_x_458:
        /* <DEDUP_REMOVED lines=9> */
.L_x_708:


//--------------------- .text._ZN2at6native31max_unpooling2d_backward_kernelIhEEvlPKT_PKllllllPS2_ --------------------------
	.section	.text._ZN2at6native31max_unpooling2d_backward_kernelIhEEvlPKT_PKllllllPS2_,"ax",@progbits
	.align	128
        .global         _ZN2at6native31max_unpooling2d_backward_kernelIhEEvlPKT_PKllllllPS2_
        .type           _ZN2at6native31max_unpooling2d_backward_kernelIhEEvlPKT_PKllllllPS2_,@function
        .size           _ZN2at6native31max_unpooling2d_backward_kernelIhEEvlPKT_PKllllllPS2_,(.L_x_710 - _ZN2at6native31max_unpooling2d_backward_kernelIhEEvlPKT_PKllllllPS2_)
        .other          _ZN2at6native31max_unpooling2d_backward_kernelIhEEvlPKT_PKllllllPS2_,@"STO_CUDA_ENTRY STV_DEFAULT"
_ZN2at6native31max_unpooling2d_backward_kernelIhEEvlPKT_PKllllllPS2_:
.text._ZN2at6native31max_unpooling2d_backward_kernelIhEEvlPKT_PKllllllPS2_:
        /* <DEDUP_REMOVED lines=24> */
[----:B------:R-:W-:Y:S05]  /*0180*/  CALL.REL.NOINC `($__internal_26_$__cuda_sm20_div_u64) ;  /* 0x0000003000707944 */ /* 0x000fea0003c00000 */
[----:B------:R-:W-:Y:S05]  /*0190*/  BRA `(.L_x_461) ;  /* 0x00000000004c7947 */ /* 0x000fea0003800000 */
.L_x_460:
        /* <DEDUP_REMOVED lines=19> */
.L_x_461:
[----:B------:R-:W-:Y:S05]  /*02d0*/  BSYNC B0 ;  /* 0x0000000000007941 */ /* 0x000fea0003800000 */
.L_x_459:
        /* <DEDUP_REMOVED lines=24> */
.L_x_473:
        /* <DEDUP_REMOVED lines=11> */
[----:B------:R-:W-:Y:S05]  /*0510*/  CALL.REL.NOINC `($__internal_25_$__cuda_sm20_div_s64) ;  /* 0x00000028003c7944 */ /* 0x000fea0003c00000 */
[----:B------:R-:W-:Y:S01]  /*0520*/  MOV R6, R10 ;  /* 0x0000000a00067202 */ /* 0x000fe20000000f00 */
[----:B------:R-:W-:Y:S06]  /*0530*/  BRA `(.L_x_466) ;  /* 0x00000000004c7947 */ /* 0x000fec0003800000 */
.L_x_465:
        /* <DEDUP_REMOVED lines=19> */
.L_x_466:
[----:B------:R-:W-:Y:S05]  /*0670*/  BSYNC B1 ;  /* 0x0000000000017941 */ /* 0x000fea0003800000 */
.L_x_464:
        /* <DEDUP_REMOVED lines=10> */
[----:B------:R-:W-:Y:S05]  /*0720*/  CALL.REL.NOINC `($__internal_25_$__cuda_sm20_div_s64) ;  /* 0x0000002400b87944 */ /* 0x000fea0003c00000 */
[----:B------:R-:W-:Y:S02]  /*0730*/  IMAD.MOV.U32 R24, RZ, RZ, R10 ;  /* 0x000000ffff187224 */ /* 0x000fe400078e000a */
[----:B------:R-:W-:Y:S01]  /*0740*/  IMAD.MOV.U32 R25, RZ, RZ, R7 ;  /* 0x000000ffff197224 */ /* 0x000fe200078e0007 */
[----:B------:R-:W-:Y:S06]  /*0750*/  BRA `(.L_x_469) ;  /* 0x00000000004c7947 */ /* 0x000fec0003800000 */
.L_x_468:
        /* <DEDUP_REMOVED lines=19> */
.L_x_469:
[----:B------:R-:W-:Y:S05]  /*0890*/  BSYNC B1 ;  /* 0x0000000000017941 */ /* 0x000fea0003800000 */
.L_x_467:
        /* <DEDUP_REMOVED lines=10> */
[----:B------:R-:W-:Y:S05]  /*0940*/  CALL.REL.NOINC `($__internal_25_$__cuda_sm20_div_s64) ;  /* 0x0000002400307944 */ /* 0x000fea0003c00000 */
[----:B------:R-:W-:Y:S01]  /*0950*/  IADD3 R6, -R10, RZ, RZ ;  /* 0x000000ff0a067210 */ /* 0x000fe20007ffe1ff */
[----:B------:R-:W-:-:S04]  /*0960*/  IMAD.U32 R9, RZ, RZ, UR29 ;  /* 0x0000001dff097e24 */ /* 0x000fc8000f8e00ff */
[----:B------:R-:W-:Y:S01]  /*0970*/  IMAD R6, R6, R9, R24 ;  /* 0x0000000906067224 */ /* 0x000fe200078e0218 */
[----:B------:R-:W-:Y:S06]  /*0980*/  BRA `(.L_x_472) ;  /* 0x0000000000547947 */ /* 0x000fec0003800000 */
.L_x_471:
        /* <DEDUP_REMOVED lines=21> */
.L_x_472:
[----:B------:R-:W-:Y:S05]  /*0ae0*/  BSYNC B1 ;  /* 0x0000000000017941 */ /* 0x000fea0003800000 */
.L_x_470:
        /* <DEDUP_REMOVED lines=31> */
.L_x_463:
[----:B------:R-:W-:Y:S05]  /*0ce0*/  BSYNC B0 ;  /* 0x0000000000007941 */ /* 0x000fea0003800000 */
.L_x_462:
        /* <DEDUP_REMOVED lines=13> */
.L_x_511:
        /* <DEDUP_REMOVED lines=11> */
[----:B0-----:R-:W-:Y:S05]  /*0e70*/  CALL.REL.NOINC `($__internal_25_$__cuda_sm20_div_s64) ;  /* 0x0000001c00e47944 */ /* 0x001fea0003c00000 */
[----:B------:R-:W-:Y:S01]  /*0e80*/  IMAD.MOV.U32 R6, RZ, RZ, R10 ;  /* 0x000000ffff067224 */ /* 0x000fe200078e000a */
[----:B------:R-:W-:Y:S06]  /*0e90*/  BRA `(.L_x_477) ;  /* 0x00000000004c7947 */ /* 0x000fec0003800000 */
.L_x_476:
        /* <DEDUP_REMOVED lines=19> */
.L_x_477:
[----:B------:R-:W-:Y:S05]  /*0fd0*/  BSYNC B1 ;  /* 0x0000000000017941 */ /* 0x000fea0003800000 */
.L_x_475:
        /* <DEDUP_REMOVED lines=10> */
[----:B------:R-:W-:Y:S05]  /*1080*/  CALL.REL.NOINC `($__internal_25_$__cuda_sm20_div_s64) ;  /* 0x0000001c00607944 */ /* 0x000fea0003c00000 */
[----:B------:R-:W-:Y:S01]  /*1090*/  IMAD.MOV.U32 R12, RZ, RZ, R10 ;  /* 0x000000ffff0c7224 */ /* 0x000fe200078e000a */
[----:B------:R-:W-:Y:S01]  /*10a0*/  MOV R13, R7 ;  /* 0x00000007000d7202 */ /* 0x000fe20000000f00 */
[----:B------:R-:W-:Y:S06]  /*10b0*/  BRA `(.L_x_480) ;  /* 0x00000000004c7947 */ /* 0x000fec0003800000 */
.L_x_479:
        /* <DEDUP_REMOVED lines=19> */
.L_x_480:
[----:B------:R-:W-:Y:S05]  /*11f0*/  BSYNC B1 ;  /* 0x0000000000017941 */ /* 0x000fea0003800000 */
.L_x_478:
        /* <DEDUP_REMOVED lines=10> */
[----:B------:R-:W-:Y:S05]  /*12a0*/  CALL.REL.NOINC `($__internal_25_$__cuda_sm20_div_s64) ;  /* 0x0000001800d87944 */ /* 0x000fea0003c00000 */
[----:B------:R-:W-:Y:S02]  /*12b0*/  IMAD.MOV R24, RZ, RZ, -R10 ;  /* 0x000000ffff187224 */ /* 0x000fe400078e0a0a */
[----:B------:R-:W-:-:S04]  /*12c0*/  IMAD.U32 R7, RZ, RZ, UR30 ;  /* 0x0000001eff077e24 */ /* 0x000fc8000f8e00ff */
[----:B------:R-:W-:Y:S01]  /*12d0*/  IMAD R24, R24, R7, R12 ;  /* 0x0000000718187224 */ /* 0x000fe200078e020c */
[----:B------:R-:W-:Y:S06]  /*12e0*/  BRA `(.L_x_483) ;  /* 0x0000000000547947 */ /* 0x000fec0003800000 */
.L_x_482:
        /* <DEDUP_REMOVED lines=21> */
.L_x_483:
[----:B------:R-:W-:Y:S05]  /*1440*/  BSYNC B1 ;  /* 0x0000000000017941 */ /* 0x000fea0003800000 */
.L_x_481:
        /* <DEDUP_REMOVED lines=33> */
[----:B------:R-:W-:Y:S05]  /*1660*/  CALL.REL.NOINC `($__internal_25_$__cuda_sm20_div_s64) ;  /* 0x0000001400e87944 */ /* 0x000fea0003c00000 */
[----:B------:R-:W-:Y:S01]  /*1670*/  IMAD.MOV.U32 R6, RZ, RZ, R10 ;  /* 0x000000ffff067224 */ /* 0x000fe200078e000a */
[----:B------:R-:W-:Y:S06]  /*1680*/  BRA `(.L_x_486) ;  /* 0x00000000004c7947 */ /* 0x000fec0003800000 */
.L_x_485:
        /* <DEDUP_REMOVED lines=19> */
.L_x_486:
[----:B------:R-:W-:Y:S05]  /*17c0*/  BSYNC B1 ;  /* 0x0000000000017941 */ /* 0x000fea0003800000 */
.L_x_484:
        /* <DEDUP_REMOVED lines=14> */
.L_x_488:
        /* <DEDUP_REMOVED lines=19> */
.L_x_489:
[----:B------:R-:W-:Y:S05]  /*19e0*/  BSYNC B1 ;  /* 0x0000000000017941 */ /* 0x000fea0003800000 */
.L_x_487:
        /* <DEDUP_REMOVED lines=15> */
.L_x_491:
        /* <DEDUP_REMOVED lines=21> */
.L_x_492:
[----:B------:R-:W-:Y:S05]  /*1c30*/  BSYNC B1 ;  /* 0x0000000000017941 */ /* 0x000fea0003800000 */
.L_x_490:
        /* <DEDUP_REMOVED lines=34> */
[----:B------:R-:W-:Y:S05]  /*1e60*/  CALL.REL.NOINC `($__internal_25_$__cuda_sm20_div_s64) ;  /* 0x0000000c00e87944 */ /* 0x000fea0003c00000 */
[----:B------:R-:W-:Y:S01]  /*1e70*/  MOV R6, R10 ;  /* 0x0000000a00067202 */ /* 0x000fe20000000f00 */
[----:B------:R-:W-:Y:S06]  /*1e80*/  BRA `(.L_x_495) ;  /* 0x00000000004c7947 */ /* 0x000fec0003800000 */
.L_x_494:
        /* <DEDUP_REMOVED lines=19> */
.L_x_495:
[----:B------:R-:W-:Y:S05]  /*1fc0*/  BSYNC B1 ;  /* 0x0000000000017941 */ /* 0x000fea0003800000 */
.L_x_493:
        /* <DEDUP_REMOVED lines=14> */
.L_x_497:
        /* <DEDUP_REMOVED lines=19> */
.L_x_498:
[----:B------:R-:W-:Y:S05]  /*21e0*/  BSYNC B1 ;  /* 0x0000000000017941 */ /* 0x000fea0003800000 */
.L_x_496:
        /* <DEDUP_REMOVED lines=15> */
.L_x_500:
        /* <DEDUP_REMOVED lines=21> */
.L_x_501:
[----:B------:R-:W-:Y:S05]  /*2430*/  BSYNC B1 ;  /* 0x0000000000017941 */ /* 0x000fea0003800000 */
.L_x_499:
        /* <DEDUP_REMOVED lines=36> */
.L_x_503:
        /* <DEDUP_REMOVED lines=19> */
.L_x_504:
[----:B------:R-:W-:Y:S05]  /*27b0*/  BSYNC B1 ;  /* 0x0000000000017941 */ /* 0x000fea0003800000 */
.L_x_502:
        /* <DEDUP_REMOVED lines=14> */
.L_x_506:
        /* <DEDUP_REMOVED lines=19> */
.L_x_507:
[----:B------:R-:W-:Y:S05]  /*29d0*/  BSYNC B1 ;  /* 0x0000000000017941 */ /* 0x000fea0003800000 */
.L_x_505:
        /* <DEDUP_REMOVED lines=15> */
.L_x_509:
        /* <DEDUP_REMOVED lines=21> */
.L_x_510:
[----:B------:R-:W-:Y:S05]  /*2c20*/  BSYNC B1 ;  /* 0x0000000000017941 */ /* 0x000fea0003800000 */
.L_x_508:
        /* <DEDUP_REMOVED lines=29> */
.L_x_474:
[----:B------:R-:W-:Y:S05]  /*2e00*/  EXIT ;  /* 0x000000000000794d */ /* 0x000fea0003800000 */
        .weak           $__internal_25_$__cuda_sm20_div_s64
        .type           $__internal_25_$__cuda_sm20_div_s64,@function
        .size           $__internal_25_$__cuda_sm20_div_s64,($__internal_26_$__cuda_sm20_div_u64 - $__internal_25_$__cuda_sm20_div_s64)
$__internal_25_$__cuda_sm20_div_s64:
        /* <DEDUP_REMOVED lines=83> */
[----:B------:R-:W-:Y:S06]  /*3340*/  RET.REL.NODEC R8 `(_ZN2at6native31max_unpooling2d_backward_kernelIhEEvlPKT_PKllllllPS2_) ;  /* 0xffffffcc082c7950 */ /* 0x000fec0003c3ffff */
        .weak           $__internal_26_$__cuda_sm20_div_u64
        .type           $__internal_26_$__cuda_sm20_div_u64,@function
        .size           $__internal_26_$__cuda_sm20_div_u64,(.L_x_710 - $__internal_26_$__cuda_sm20_div_u64)
$__internal_26_$__cuda_sm20_div_u64:
        /* <DEDUP_REMOVED lines=65> */
[----:B------:R-:W-:Y:S06]  /*3760*/  RET.REL.NODEC R6 `(_ZN2at6native31max_unpooling2d_backward_kernelIhEEvlPKT_PKllllllPS2_) ;  /* 0xffffffc806247950 */ /* 0x000fec0003c3ffff */
.L_x_512:
        /* <DEDUP_REMOVED lines=9> */
.L_x_710:


//--------------------- .text._ZN2at6native30max_unpooling3d_forward_kernelIN3c108BFloat16EEEvNS_27GenericPackedTensorAccessorIKT_Lm4ENS_16DefaultPtrTraitsElEENS4_IKlLm4ES7_lEEPS5_llll --------------------------
	.section	.text._ZN2at6native30max_unpooling3d_forward_kernelIN3c108BFloat16EEEvNS_27GenericPackedTensorAccessorIKT_Lm4ENS_16DefaultPtrTraitsElEENS4_IKlLm4ES7_lEEPS5_llll,"ax",@progbits
	.align	128
        .global         _ZN2at6native30max_unpooling3d_forward_kernelIN3c108BFloat16EEEvNS_27GenericPackedTensorAccessorIKT_Lm4ENS_16DefaultPtrTraitsElEENS4_IKlLm4ES7_lEEPS5_llll
        .type           _ZN2at6native30max_unpooling3d_forward_kernelIN3c108BFloat16EEEvNS_27GenericPackedTensorAccessorIKT_Lm4ENS_16DefaultPtrTraitsElEENS4_IKlLm4ES7_lEEPS5_llll,@function
        .size           _ZN2at6native30max_unpooling3d_forward_kernelIN3c108BFloat16EEEvNS_27GenericPackedTensorAccessorIKT_Lm4ENS_16DefaultPtrTraitsElEENS4_IKlLm4ES7_lEEPS5_llll,(.L_x_711 - _ZN2at6native30max_unpooling3d_forward_kernelIN3c108BFloat16EEEvNS_27GenericPackedTensorAccessorIKT_Lm4ENS_16DefaultPtrTraitsElEENS4_IKlLm4ES7_lEEPS5_llll)
        .other          _ZN2at6native30max_unpooling3d_forward_kernelIN3c108BFloat16EEEvNS_27GenericPackedTensorAccessorIKT_Lm4ENS_16DefaultPtrTraitsElEENS4_IKlLm4ES7_lEEPS5_llll,@"STO_CUDA_ENTRY STV_DEFAULT"
_ZN2at6native30max_unpooling3d_forward_kernelIN3c108BFloat16EEEvNS_27GenericPackedTensorAccessorIKT_Lm4ENS_16DefaultPtrTraitsElEENS4_IKlLm4ES7_lEEPS5_llll:
.text._ZN2at6native30max_unpooling3d_forward_kernelIN3c108BFloat16EEEvNS_27GenericPackedTensorAccessorIKT_Lm4ENS_16DefaultPtrTraitsElEENS4_IKlLm4ES7_lEEPS5_llll:
[----:B------:R-:W0:Y:S08]  /*0000*/  LDC R1, c[0x0][0x28] ;  /* 0x00000a00ff017b82 */ /* 0x000e300000000800 */
[----:B------:R-:W1:Y:S01]  /*0010*/  S2UR UR4, SR_CTAID.Z ;  /* 0x00000000000479c3 */ /* 0x000e620000002700 */
[----:B------:R-:W2:Y:S01]  /*0020*/  S2R R0, SR_CTAID.Y ;  /* 0x0000000000007919 */ /* 0x000ea20000002600 */
[----:B------:R-:W-:Y:S01]  /*0030*/  ULDC.64 UR6, c[0x0][0x2c0] ;  /* 0x0000b00000067ab9 */ /* 0x000fe20000000a00 */
[----:B------:R-:W-:Y:S01]  /*0040*/  IMAD.MOV.U32 R3, RZ, RZ, RZ ;  /* 0x000000ffff037224 */ /* 0x000fe200078e00ff */
[----:B------:R-:W2:Y:S04]  /*0050*/  S2R R7, SR_TID.Y ;  /* 0x0000000000077919 */ /* 0x000ea80000002200 */
[----:B------:R-:W3:Y:S01]  /*0060*/  S2UR UR8, SR_CTAID.X ;  /* 0x00000000000879c3 */ /* 0x000ee20000002500 */
[----:B------:R-:W3:Y:S07]  /*0070*/  S2R R2, SR_TID.X ;  /* 0x0000000000027919 */ /* 0x000eee0000002100 */
[----:B------:R-:W3:Y:S01]  /*0080*/  LDC R5, c[0x0][RZ] ;  /* 0x00000000ff057b82 */ /* 0x000ee20000000800 */
[----:B-1----:R-:W-:-:S03]  /*0090*/  UIADD3 UR6, UP0, UR4, UR6, URZ ;  /* 0x0000000604067290 */ /* 0x002fc6000ff1e03f */
[----:B------:R-:W-:Y:S01]  /*00a0*/  ULDC UR4, c[0x0][0x224] ;  /* 0x0000890000047ab9 */ /* 0x000fe20000000800 */
[----:B------:R-:W-:-:S04]  /*00b0*/  UIADD3.X UR5, URZ, UR7, URZ, UP0, !UPT ;  /* 0x000000073f057290 */ /* 0x000fc800087fe43f */
[----:B------:R-:W-:-:S06]  /*00c0*/  ULOP3.LUT UR4, UR5, UR4, URZ, 0xfc, !UPT ;  /* 0x0000000405047292 */ /* 0x000fcc000f8efc3f */
[----:B------:R-:W-:Y:S01]  /*00d0*/  ISETP.NE.U32.AND P0, PT, RZ, UR4, PT ;  /* 0x00000004ff007c0c */ /* 0x000fe2000bf05070 */
[----:B------:R-:W-:Y:S01]  /*00e0*/  ULDC UR4, c[0x0][0x4] ;  /* 0x0000010000047ab9 */ /* 0x000fe20000000800 */
[----:B---3--:R-:W-:-:S04]  /*00f0*/  IMAD.WIDE.U32 R2, R5, UR8, R2 ;  /* 0x0000000805027c25 */ /* 0x008fc8000f8e0002 */
[----:B--2---:R-:W-:-:S07]  /*0100*/  IMAD R0, R0, UR4, R7 ;  /* 0x0000000400007c24 */ /* 0x004fce000f8e0207 */
[----:B0-----:R-:W-:Y:S05]  /*0110*/  @!P0 BRA `(.L_x_513) ;  /* 0x00000000002c8947 */ /* 0x001fea0003800000 */
[----:B------:R-:W-:-:S07]  /*0120*/  MOV R8, 0x140 ;  /* 0x0000014000087802 */ /* 0x000fce0000000f00 */
[----:B------:R-:W-:Y:S05]  /*0130*/  CALL.REL.NOINC `($__internal_27_$__cuda_sm20_div_s64) ;  /* 0x0000000800007944 */ /* 0x000fea0003c00000 */
[----:B------:R-:W0:Y:S01]  /*0140*/  LDC.64 R8, c[0x0][0x220] ;  /* 0x00008800ff087b82 */ /* 0x000e220000000a00 */
[----:B------:R-:W-:Y:S01]  /*0150*/  IADD3 R7, P0, RZ, -R18, RZ ;  /* 0x80000012ff077210 */ /* 0x000fe20007f1e0ff */
[----:B------:R-:W-:-:S04]  /*0160*/  UMOV UR4, UR6 ;  /* 0x0000000600047c82 */ /* 0x000fc80008000000 */
[----:B------:R-:W-:-:S04]  /*0170*/  IMAD.X R5, RZ, RZ, ~R19, P0 ;  /* 0x000000ffff057224 */ /* 0x000fc800000e0e13 */
[-C--:B0-----:R-:W-:Y:S02]  /*0180*/  IMAD R6, R5, R8.reuse, RZ ;  /* 0x0000000805067224 */ /* 0x081fe400078e02ff */
[----:B------:R-:W-:-:S04]  /*0190*/  IMAD.WIDE.U32 R4, R7, R8, UR4 ;  /* 0x0000000407047e25 */ /* 0x000fc8000f8e0008 */
[----:B------:R-:W-:-:S05]  /*01a0*/  IMAD R7, R7, R9, R6 ;  /* 0x0000000907077224 */ /* 0x000fca00078e0206 */
[----:B------:R-:W-:Y:S01]  /*01b0*/  IADD3 R5, R5, R7, RZ ;  /* 0x0000000705057210 */ /* 0x000fe20007ffe0ff */
[----:B------:R-:W-:Y:S06]  /*01c0*/  BRA `(.L_x_514) ;  /* 0x00000000005c7947 */ /* 0x000fec0003800000 */
.L_x_513:
[----:B------:R-:W0:Y:S01]  /*01d0*/  LDC R8, c[0x0][0x220] ;  /* 0x00008800ff087b82 */ /* 0x000e220000000800 */
[----:B------:R-:W-:Y:S01]  /*01e0*/  HFMA2.MMA R19, -RZ, RZ, 0, 0 ;  /* 0x00000000ff137435 */ /* 0x000fe200000001ff */
[----:B0-----:R-:W0:Y:S01]  /*01f0*/  I2F.U32.RP R6, R8 ;  /* 0x0000000800067306 */ /* 0x001e220000209000 */
[----:B------:R-:W-:-:S07]  /*0200*/  ISETP.NE.U32.AND P2, PT, R8, RZ, PT ;  /* 0x000000ff0800720c */ /* 0x000fce0003f45070 */
[----:B0-----:R-:W0:Y:S02]  /*0210*/  MUFU.RCP R6, R6 ;  /* 0x0000000600067308 */ /* 0x001e240000001000 */
[----:B0-----:R-:W-:-:S06]  /*0220*/  VIADD R4, R6, 0xffffffe ;  /* 0x0ffffffe06047836 */ /* 0x001fcc0000000000 */
[----:B------:R0:W1:Y:S02]  /*0230*/  F2I.FTZ.U32.TRUNC.NTZ R5, R4 ;  /* 0x0000000400057305 */ /* 0x000064000021f000 */
[----:B0-----:R-:W-:Y:S01]  /*0240*/  IMAD.MOV.U32 R4, RZ, RZ, RZ ;  /* 0x000000ffff047224 */ /* 0x001fe200078e00ff */
[----:B-1----:R-:W-:-:S05]  /*0250*/  IADD3 R7, RZ, -R5, RZ ;  /* 0x80000005ff077210 */ /* 0x002fca0007ffe0ff */
[----:B------:R-:W-:-:S04]  /*0260*/  IMAD R7, R7, R8, RZ ;  /* 0x0000000807077224 */ /* 0x000fc800078e02ff */
[----:B------:R-:W-:-:S06]  /*0270*/  IMAD.HI.U32 R5, R5, R7, R4 ;  /* 0x0000000705057227 */ /* 0x000fcc00078e0004 */
[----:B------:R-:W-:-:S05]  /*0280*/  IMAD.HI.U32 R18, R5, UR6, RZ ;  /* 0x0000000605127c27 */ /* 0x000fca000f8e00ff */
[----:B------:R-:W-:-:S05]  /*0290*/  IADD3 R5, -R18, RZ, RZ ;  /* 0x000000ff12057210 */ /* 0x000fca0007ffe1ff */
[----:B------:R-:W-:-:S05]  /*02a0*/  IMAD R5, R8, R5, UR6 ;  /* 0x0000000608057e24 */ /* 0x000fca000f8e0205 */
[----:B------:R-:W-:-:S13]  /*02b0*/  ISETP.GE.U32.AND P0, PT, R5, R8, PT ;  /* 0x000000080500720c */ /* 0x000fda0003f06070 */
[----:B------:R-:W-:Y:S01]  /*02c0*/  @P0 IMAD.IADD R5, R5, 0x1, -R8 ;  /* 0x0000000105050824 */ /* 0x000fe200078e0a08 */
[----:B------:R-:W-:-:S04]  /*02d0*/  @P0 IADD3 R18, R18, 0x1, RZ ;  /* 0x0000000112120810 */ /* 0x000fc80007ffe0ff */
[----:B------:R-:W-:Y:S01]  /*02e0*/  ISETP.GE.U32.AND P1, PT, R5, R8, PT ;  /* 0x000000080500720c */ /* 0x000fe20003f26070 */
[----:B------:R-:W-:-:S12]  /*02f0*/  IMAD.MOV.U32 R5, RZ, RZ, RZ ;  /* 0x000000ffff057224 */ /* 0x000fd800078e00ff */
[----:B------:R-:W-:Y:S01]  /*0300*/  @P1 VIADD R18, R18, 0x1 ;  /* 0x0000000112121836 */ /* 0x000fe20000000000 */
[----:B------:R-:W-:-:S04]  /*0310*/  @!P2 LOP3.LUT R18, RZ, R8, RZ, 0x33, !PT ;  /* 0x00000008ff12a212 */ /* 0x000fc800078e33ff */
[----:B------:R-:W-:-:S05]  /*0320*/  IADD3 R4, -R18, RZ, RZ ;  /* 0x000000ff12047210 */ /* 0x000fca0007ffe1ff */
[----:B------:R-:W-:-:S07]  /*0330*/  IMAD R4, R8, R4, UR6 ;  /* 0x0000000608047e24 */ /* 0x000fce000f8e0204 */
.L_x_514:
[----:B------:R-:W-:Y:S01]  /*0340*/  ULDC.64 UR4, c[0x0][0x230] ;  /* 0x00008c0000047ab9 */ /* 0x000fe20000000a00 */
[----:B------:R-:W-:Y:S01]  /*0350*/  ULDC.64 UR8, c[0x0][0x2b0] ;  /* 0x0000ac0000087ab9 */ /* 0x000fe20000000a00 */
[----:B------:R-:W-:Y:S01]  /*0360*/  ISETP.GE.U32.AND P0, PT, R2, UR4, PT ;  /* 0x0000000402007c0c */ /* 0x000fe2000bf06070 */
[----:B------:R-:W-:Y:S01]  /*0370*/  ULDC.64 UR10, c[0x0][0x2a8] ;  /* 0x0000aa00000a7ab9 */ /* 0x000fe20000000a00 */
[----:B------:R-:W-:Y:S01]  /*0380*/  ULDC.64 UR12, c[0x0][0x228] ;  /* 0x00008a00000c7ab9 */ /* 0x000fe20000000a00 */
[----:B------:R-:W-:Y:S01]  /*0390*/  UIMAD UR6, UR9, UR10, URZ ;  /* 0x0000000a090672a4 */ /* 0x000fe2000f8e023f */
[----:B------:R-:W-:Y:S01]  /*03a0*/  ISETP.GE.AND.EX P0, PT, R3, UR5, PT, P0 ;  /* 0x0000000503007c0c */ /* 0x000fe2000bf06300 */
[----:B------:R-:W-:Y:S01]  /*03b0*/  UIMAD.WIDE.U32 UR4, UR8, UR10, URZ ;  /* 0x0000000a080472a5 */ /* 0x000fe2000f8e003f */
[----:B------:R-:W-:Y:S01]  /*03c0*/  ISETP.GE.U32.AND P1, PT, R0, UR12, PT ;  /* 0x0000000c00007c0c */ /* 0x000fe2000bf26070 */
[----:B------:R-:W-:-:S03]  /*03d0*/  UIMAD UR6, UR8, UR11, UR6 ;  /* 0x0000000b080672a4 */ /* 0x000fc6000f8e0206 */
[----:B------:R-:W-:Y:S01]  /*03e0*/  ISETP.GE.OR.EX P0, PT, RZ, UR13, P0, P1 ;  /* 0x0000000dff007c0c */ /* 0x000fe20008706710 */
[----:B------:R-:W-:-:S03]  /*03f0*/  UIADD3 UR5, UR5, UR6, URZ ;  /* 0x0000000605057290 */ /* 0x000fc6000fffe03f */
[----:B------:R-:W-:Y:S02]  /*0400*/  ULDC.64 UR6, c[0x0][0x2b8] ;  /* 0x0000ae0000067ab9 */ /* 0x000fe40000000a00 */
[----:B------:R-:W-:Y:S02]  /*0410*/  UIMAD UR5, UR5, UR6, URZ ;  /* 0x00000006050572a4 */ /* 0x000fe4000f8e023f */
[----:B------:R-:W-:Y:S02]  /*0420*/  UIMAD.WIDE.U32 UR36, UR4, UR6, URZ ;  /* 0x00000006042472a5 */ /* 0x000fe4000f8e003f */
[----:B------:R-:W-:-:S03]  /*0430*/  UIMAD UR5, UR4, UR7, UR5 ;  /* 0x00000007040572a4 */ /* 0x000fc6000f8e0205 */
[----:B------:R-:W-:Y:S09]  /*0440*/  @P0 EXIT ;  /* 0x000000000000094d */ /* 0x000ff20003800000 */
[----:B------:R-:W-:Y:S01]  /*0450*/  ULDC.64 UR6, c[0x0][0x290] ;  /* 0x0000a40000067ab9 */ /* 0x000fe20000000a00 */
[----:B------:R-:W-:Y:S01]  /*0460*/  ULDC.64 UR8, c[0x0][0x298] ;  /* 0x0000a60000087ab9 */ /* 0x000fe20000000a00 */
[----:B------:R-:W-:Y:S01]  /*0470*/  IMAD.WIDE.U32 R6, R0, UR6, RZ ;  /* 0x0000000600067c25 */ /* 0x000fe2000f8e00ff */
[----:B------:R-:W-:-:S03]  /*0480*/  ULDC.64 UR38, c[0x0][0x208] ;  /* 0x0000820000267ab9 */ /* 0x000fc60000000a00 */
[----:B------:R-:W-:Y:S02]  /*0490*/  IMAD R9, R3, UR8, RZ ;  /* 0x0000000803097c24 */ /* 0x000fe4000f8e02ff */
[----:B------:R-:W-:Y:S01]  /*04a0*/  IMAD R7, R0, UR7, R7 ;  /* 0x0000000700077c24 */ /* 0x000fe2000f8e0207 */
[----:B------:R-:W-:Y:S01]  /*04b0*/  ULDC.64 UR6, c[0x0][0x248] ;  /* 0x0000920000067ab9 */ /* 0x000fe20000000a00 */
[C---:B------:R-:W-:Y:S02]  /*04c0*/  IMAD R11, R2.reuse, UR9, R9 ;  /* 0x00000009020b7c24 */ /* 0x040fe4000f8e0209 */
[----:B------:R-:W-:Y:S01]  /*04d0*/  IMAD.WIDE.U32 R8, R2, UR8, R6 ;  /* 0x0000000802087c25 */ /* 0x000fe2000f8e0006 */
[----:B------:R-:W-:-:S03]  /*04e0*/  ULDC.64 UR8, c[0x0][0x288] ;  /* 0x0000a20000087ab9 */ /* 0x000fc60000000a00 */
[----:B------:R-:W-:Y:S02]  /*04f0*/  IMAD R13, R5, UR8, RZ ;  /* 0x00000008050d7c24 */ /* 0x000fe4000f8e02ff */
[----:B------:R-:W-:Y:S02]  /*0500*/  IMAD.IADD R9, R9, 0x1, R11 ;  /* 0x0000000109097824 */ /* 0x000fe400078e020b */
[----:B------:R-:W-:-:S04]  /*0510*/  IMAD.WIDE.U32 R6, R0, UR6, RZ ;  /* 0x0000000600067c25 */ /* 0x000fc8000f8e00ff */
[C---:B------:R-:W-:Y:S02]  /*0520*/  IMAD R13, R4.reuse, UR9, R13 ;  /* 0x00000009040d7c24 */ /* 0x040fe4000f8e020d */
[----:B------:R-:W-:Y:S01]  /*0530*/  IMAD.WIDE.U32 R8, R4, UR8, R8 ;  /* 0x0000000804087c25 */ /* 0x000fe2000f8e0008 */
[----:B------:R-:W-:-:S03]  /*0540*/  ULDC.64 UR8, c[0x0][0x280] ;  /* 0x0000a00000087ab9 */ /* 0x000fc60000000a00 */
[----:B------:R-:W-:Y:S01]  /*0550*/  IMAD R7, R0, UR7, R7 ;  /* 0x0000000700077c24 */ /* 0x000fe2000f8e0207 */
[----:B------:R-:W-:Y:S01]  /*0560*/  ULDC.64 UR6, c[0x0][0x250] ;  /* 0x0000940000067ab9 */ /* 0x000fe20000000a00 */
[----:B------:R-:W-:Y:S01]  /*0570*/  IADD3 R9, R9, R13, RZ ;  /* 0x0000000d09097210 */ /* 0x000fe20007ffe0ff */
[----:B------:R-:W-:Y:S02]  /*0580*/  IMAD R3, R3, UR6, RZ ;  /* 0x0000000603037c24 */ /* 0x000fe4000f8e02ff */
[----:B------:R-:W-:Y:S02]  /*0590*/  IMAD R13, R19, UR8, RZ ;  /* 0x00000008130d7c24 */ /* 0x000fe4000f8e02ff */
[C---:B------:R-:W-:Y:S02]  /*05a0*/  IMAD R11, R2.reuse, UR7, R3 ;  /* 0x00000007020b7c24 */ /* 0x040fe4000f8e0203 */
[----:B------:R-:W-:Y:S01]  /*05b0*/  IMAD.WIDE.U32 R2, R2, UR6, R6 ;  /* 0x0000000602027c25 */ /* 0x000fe2000f8e0006 */
[----:B------:R-:W-:-:S03]  /*05c0*/  ULDC.64 UR6, c[0x0][0x240] ;  /* 0x0000900000067ab9 */ /* 0x000fc60000000a00 */
[C---:B------:R-:W-:Y:S02]  /*05d0*/  IMAD R13, R18.reuse, UR9, R13 ;  /* 0x00000009120d7c24 */ /* 0x040fe4000f8e020d */
[----:B------:R-:W-:Y:S01]  /*05e0*/  IMAD.WIDE.U32 R6, R18, UR8, R8 ;  /* 0x0000000812067c25 */ /* 0x000fe2000f8e0008 */
[----:B------:R-:W-:-:S03]  /*05f0*/  ULDC.64 UR8, c[0x0][0x258] ;  /* 0x0000960000087ab9 */ /* 0x000fc60000000a00 */
[----:B------:R-:W-:Y:S01]  /*0600*/  IMAD R9, R5, UR6, RZ ;  /* 0x0000000605097c24 */ /* 0x000fe2000f8e02ff */
[----:B------:R-:W-:Y:S01]  /*0610*/  IADD3 R5, R7, R13, RZ ;  /* 0x0000000d07057210 */ /* 0x000fe20007ffe0ff */
[----:B------:R-:W-:Y:S01]  /*0620*/  IMAD.IADD R3, R3, 0x1, R11 ;  /* 0x0000000103037824 */ /* 0x000fe200078e020b */
[----:B------:R-:W-:Y:S01]  /*0630*/  LEA R16, P0, R6, UR8, 0x3 ;  /* 0x0000000806107c11 */ /* 0x000fe2000f8018ff */
[----:B------:R-:W-:-:S03]  /*0640*/  IMAD R9, R4, UR7, R9 ;  /* 0x0000000704097c24 */ /* 0x000fc6000f8e0209 */
[----:B------:R-:W-:Y:S01]  /*0650*/  LEA.HI.X R17, R6, UR9, R5, 0x3, P0 ;  /* 0x0000000906117c11 */ /* 0x000fe200080f1c05 */
[----:B------:R-:W-:Y:S01]  /*0660*/  IMAD.WIDE.U32 R4, R4, UR6, R2 ;  /* 0x0000000604047c25 */ /* 0x000fe2000f8e0002 */
[----:B------:R-:W-:-:S04]  /*0670*/  ULDC.64 UR6, c[0x0][0x238] ;  /* 0x00008e0000067ab9 */ /* 0x000fc80000000a00 */
[----:B------:R-:W2:Y:S01]  /*0680*/  LDG.E.64 R16, desc[UR38][R16.64] ;  /* 0x0000002610107981 */ /* 0x000ea2000c1e1b00 */
        /* <DEDUP_REMOVED lines=8> */
[----:B------:R0:W5:Y:S01]  /*0710*/  LDG.E.U16 R22, desc[UR38][R22.64] ;  /* 0x0000002616167981 */ /* 0x000162000c1e1500 */
[----:B------:R-:W-:Y:S01]  /*0720*/  UIADD3 UR40, UR37, UR5, URZ ;  /* 0x0000000525287290 */ /* 0x000fe2000fffe03f */
[----:B------:R-:W-:Y:S01]  /*0730*/  BSSY B6, `(.L_x_515) ;  /* 0x0000017000067945 */ /* 0x000fe20003800000 */
[----:B--2---:R-:W-:Y:S02]  /*0740*/  ISETP.GE.U32.AND P0, PT, R16, UR36, PT ;  /* 0x0000002410007c0c */ /* 0x004fe4000bf06070 */
[----:B------:R-:W-:Y:S02]  /*0750*/  SHF.R.U32.HI R3, RZ, 0x1f, R17 ;  /* 0x0000001fff037819 */ /* 0x000fe40000011611 */
[----:B------:R-:W-:-:S04]  /*0760*/  ISETP.GE.AND.EX P0, PT, R17, UR40, PT, P0 ;  /* 0x0000002811007c0c */ /* 0x000fc8000bf06300 */
[----:B------:R-:W-:-:S04]  /*0770*/  SEL R0, RZ, 0x1, !P0 ;  /* 0x00000001ff007807 */ /* 0x000fc80004000000 */
[----:B------:R-:W-:-:S13]  /*0780*/  LOP3.LUT P0, RZ, R0, R3, RZ, 0xfc, !PT ;  /* 0x0000000300ff7212 */ /* 0x000fda000780fcff */
[----:B0-----:R-:W-:Y:S05]  /*0790*/  @!P0 BRA `(.L_x_516) ;  /* 0x0000000000408947 */ /* 0x001fea0003800000 */
[----:B------:R-:W-:Y:S01]  /*07a0*/  MOV R2, 0x188 ;  /* 0x0000018800027802 */ /* 0x000fe20000000f00 */
[----:B------:R-:W-:Y:S01]  /*07b0*/  ULDC.64 UR4, c[0x4][0x180] ;  /* 0x0100600000047ab9 */ /* 0x000fe20000000a00 */
[----:B------:R-:W-:Y:S01]  /*07c0*/  ULDC.64 UR6, c[0x4][0x88] ;  /* 0x0100220000067ab9 */ /* 0x000fe20000000a00 */
[----:B------:R-:W-:Y:S01]  /*07d0*/  IMAD.U32 R4, RZ, RZ, UR4 ;  /* 0x00000004ff047e24 */ /* 0x000fe2000f8e00ff */
[----:B------:R-:W-:Y:S01]  /*07e0*/  MOV R5, UR5 ;  /* 0x0000000500057c02 */ /* 0x000fe20008000f00 */
[----:B------:R-:W-:Y:S01]  /*07f0*/  ULDC.64 UR4, c[0x4][0x178] ;  /* 0x01005e0000047ab9 */ /* 0x000fe20000000a00 */
[----:B------:R-:W0:Y:S01]  /*0800*/  LDC.64 R2, c[0x4][R2] ;  /* 0x0100000002027b82 */ /* 0x000e220000000a00 */
[----:B------:R-:W-:Y:S01]  /*0810*/  HFMA2.MMA R12, -RZ, RZ, 0, 5.9604644775390625e-08 ;  /* 0x00000001ff0c7435 */ /* 0x000fe200000001ff */
[----:B------:R-:W-:Y:S01]  /*0820*/  IMAD.U32 R6, RZ, RZ, UR4 ;  /* 0x00000004ff067e24 */ /* 0x000fe2000f8e00ff */
[----:B------:R-:W-:Y:S01]  /*0830*/  MOV R7, UR5 ;  /* 0x0000000500077c02 */ /* 0x000fe20008000f00 */
[----:B------:R-:W-:Y:S01]  /*0840*/  IMAD.U32 R10, RZ, RZ, UR6 ;  /* 0x00000006ff0a7e24 */ /* 0x000fe2000f8e00ff */
[----:B------:R-:W-:Y:S01]  /*0850*/  MOV R11, UR7 ;  /* 0x00000007000b7c02 */ /* 0x000fe20008000f00 */
[----:B------:R-:W-:-:S02]  /*0860*/  IMAD.MOV.U32 R8, RZ, RZ, 0x45 ;  /* 0x00000045ff087424 */ /* 0x000fc400078e00ff */
[----:B------:R-:W-:-:S07]  /*0870*/  IMAD.MOV.U32 R13, RZ, RZ, RZ ;  /* 0x000000ffff0d7224 */ /* 0x000fce00078e00ff */
[----:B------:R-:W-:-:S07]  /*0880*/  LEPC R20, `(.L_x_516) ;  /* 0x000000001014794e */ /* 0x000fce0000000000 */
[----:B0----5:R-:W-:Y:S05]  /*0890*/  CALL.ABS.NOINC R2 ;  /* 0x0000000002007343 */ /* 0x021fea0003c00000 */
.L_x_516:
[----:B------:R-:W-:Y:S05]  /*08a0*/  BSYNC B6 ;  /* 0x0000000000067941 */ /* 0x000fea0003800000 */
.L_x_515:
[C---:B------:R-:W-:Y:S01]  /*08b0*/  IMAD R3, R18.reuse, UR40, RZ ;  /* 0x0000002812037c24 */ /* 0x040fe2000f8e02ff */
[----:B------:R-:W-:Y:S01]  /*08c0*/  ULDC.64 UR4, c[0x0][0x2a0] ;  /* 0x0000a80000047ab9 */ /* 0x000fe20000000a00 */
[----:B------:R-:W-:-:S04]  /*08d0*/  IMAD.WIDE.U32 R16, R18, UR36, R16 ;  /* 0x0000002412107c25 */ /* 0x000fc8000f8e0010 */
[----:B------:R-:W-:Y:S01]  /*08e0*/  IMAD R3, R19, UR36, R3 ;  /* 0x0000002413037c24 */ /* 0x000fe2000f8e0203 */
[----:B------:R-:W-:-:S04]  /*08f0*/  LEA R2, P0, R16, UR4, 0x1 ;  /* 0x0000000410027c11 */ /* 0x000fc8000f8008ff */
[----:B------:R-:W-:-:S04]  /*0900*/  IADD3 R3, R17, R3, RZ ;  /* 0x0000000311037210 */ /* 0x000fc80007ffe0ff */
[----:B------:R-:W-:-:S05]  /*0910*/  LEA.HI.X R3, R16, UR5, R3, 0x1, P0 ;  /* 0x0000000510037c11 */ /* 0x000fca00080f0c03 */
[----:B-----5:R-:W-:Y:S01]  /*0920*/  STG.E.U16 desc[UR38][R2.64], R22 ;  /* 0x0000001602007986 */ /* 0x020fe2000c101526 */
[----:B------:R-:W-:Y:S05]  /*0930*/  EXIT ;  /* 0x000000000000794d */ /* 0x000fea0003800000 */
        .weak           $__internal_27_$__cuda_sm20_div_s64
        .type           $__internal_27_$__cuda_sm20_div_s64,@function
        .size           $__internal_27_$__cuda_sm20_div_s64,(.L_x_711 - $__internal_27_$__cuda_sm20_div_s64)
$__internal_27_$__cuda_sm20_div_s64:
[----:B------:R-:W0:Y:S01]  /*0940*/  LDC.64 R4, c[0x0][0x220] ;  /* 0x00008800ff047b82 */ /* 0x000e220000000a00 */
[----:B------:R-:W-:Y:S02]  /*0950*/  ISETP.LE.AND P3, PT, RZ, UR5, PT ;  /* 0x00000005ff007c0c */ /* 0x000fe4000bf63270 */
[----:B0-----:R-:W-:Y:S02]  /*0960*/  IADD3 R7, P1, RZ, -R4, RZ ;  /* 0x80000004ff077210 */ /* 0x001fe40007f3e0ff */
[----:B------:R-:W-:-:S03]  /*0970*/  ISETP.GE.AND P0, PT, R5, RZ, PT ;  /* 0x000000ff0500720c */ /* 0x000fc60003f06270 */
[----:B------:R-:W-:Y:S01]  /*0980*/  IMAD.X R10, RZ, RZ, ~R5, P1 ;  /* 0x000000ffff0a7224 */ /* 0x000fe200008e0e05 */
[----:B------:R-:W-:-:S04]  /*0990*/  SEL R6, R7, R4, !P0 ;  /* 0x0000000407067207 */ /* 0x000fc80004000000 */
        /* <DEDUP_REMOVED lines=19> */
[----:B------:R-:W-:-:S04]  /*0ad0*/  IMAD.WIDE.U32 R10, R13, R6, RZ ;  /* 0x000000060d0a7225 */ /* 0x000fc800078e00ff */
[----:B------:R-:W-:Y:S01]  /*0ae0*/  IMAD R9, R13, R7, R11 ;  /* 0x000000070d097224 */ /* 0x000fe200078e020b */
[----:B------:R-:W-:-:S03]  /*0af0*/  IADD3 R11, P0, RZ, -R10, RZ ;  /* 0x8000000aff0b7210 */ /* 0x000fc60007f1e0ff */
[----:B------:R-:W-:Y:S02]  /*0b00*/  IMAD R9, R15, R6, R9 ;  /* 0x000000060f097224 */ /* 0x000fe400078e0209 */
[----:B------:R-:W-:-:S03]  /*0b10*/  IMAD.HI.U32 R12, R13, R11, RZ ;  /* 0x0000000b0d0c7227 */ /* 0x000fc600078e00ff */
[----:B------:R-:W-:Y:S02]  /*0b20*/  IADD3.X R10, RZ, ~R9, RZ, P0, !PT ;  /* 0x80000009ff0a7210 */ /* 0x000fe400007fe4ff */
[----:B------:R-:W-:-:S03]  /*0b30*/  IADD3 R9, P4, RZ, -UR6, RZ ;  /* 0x80000006ff097c10 */ /* 0x000fc6000ff9e0ff */
[----:B------:R-:W-:Y:S01]  /*0b40*/  IMAD.WIDE.U32 R12, P0, R13, R10, R12 ;  /* 0x0000000a0d0c7225 */ /* 0x000fe2000780000c */
[----:B------:R-:W-:-:S03]  /*0b50*/  SEL R9, R9, UR6, !P3 ;  /* 0x0000000609097c07 */ /* 0x000fc6000d800000 */
[----:B------:R-:W-:Y:S02]  /*0b60*/  IMAD.X R14, RZ, RZ, ~UR5, P4 ;  /* 0x80000005ff0e7e24 */ /* 0x000fe4000a0e06ff */
[----:B------:R-:W-:-:S03]  /*0b70*/  IMAD.HI.U32 R12, P1, R15, R11, R12 ;  /* 0x0000000b0f0c7227 */ /* 0x000fc6000782000c */
[----:B------:R-:W-:Y:S01]  /*0b80*/  SEL R14, R14, UR5, !P3 ;  /* 0x000000050e0e7c07 */ /* 0x000fe2000d800000 */
[CC--:B------:R-:W-:Y:S02]  /*0b90*/  IMAD R11, R15.reuse, R10.reuse, RZ ;  /* 0x0000000a0f0b7224 */ /* 0x0c0fe400078e02ff */
[----:B------:R-:W-:-:S03]  /*0ba0*/  IMAD.HI.U32 R10, R15, R10, RZ ;  /* 0x0000000a0f0a7227 */ /* 0x000fc600078e00ff */
[----:B------:R-:W-:Y:S01]  /*0bb0*/  IADD3 R12, P2, R11, R12, RZ ;  /* 0x0000000c0b0c7210 */ /* 0x000fe20007f5e0ff */
[----:B------:R-:W-:Y:S01]  /*0bc0*/  IMAD.MOV.U32 R11, RZ, RZ, RZ ;  /* 0x000000ffff0b7224 */ /* 0x000fe200078e00ff */
[----:B------:R-:W-:-:S03]  /*0bd0*/  IADD3.X R15, R10, R15, RZ, P0, !PT ;  /* 0x0000000f0a0f7210 */ /* 0x000fc600007fe4ff */
[----:B------:R-:W-:Y:S01]  /*0be0*/  IMAD.HI.U32 R10, R12, R9, RZ ;  /* 0x000000090c0a7227 */ /* 0x000fe200078e00ff */
[----:B------:R-:W-:-:S03]  /*0bf0*/  IADD3.X R15, RZ, RZ, R15, P2, P1 ;  /* 0x000000ffff0f7210 */ /* 0x000fc600017e240f */
        /* <DEDUP_REMOVED lines=9> */
[C---:B------:R-:W-:Y:S01]  /*0c90*/  IMAD R11, R13.reuse, R7, R11 ;  /* 0x000000070d0b7224 */ /* 0x040fe200078e020b */
[----:B------:R-:W-:Y:S02]  /*0ca0*/  IADD3 R10, P2, R13, 0x1, RZ ;  /* 0x000000010d0a7810 */ /* 0x000fe40007f5e0ff */
[-C--:B------:R-:W-:Y:S01]  /*0cb0*/  ISETP.GE.U32.AND P0, PT, R17, R6.reuse, PT ;  /* 0x000000061100720c */ /* 0x080fe20003f06070 */
[----:B------:R-:W-:Y:S01]  /*0cc0*/  IMAD R11, R15, R6, R11 ;  /* 0x000000060f0b7224 */ /* 0x000fe200078e020b */
[----:B------:R-:W-:-:S04]  /*0cd0*/  IADD3.X R12, RZ, R15, RZ, P2, !PT ;  /* 0x0000000fff0c7210 */ /* 0x000fc800017fe4ff */
[----:B------:R-:W-:Y:S02]  /*0ce0*/  IADD3.X R19, ~R11, R14, RZ, P1, !PT ;  /* 0x0000000e0b137210 */ /* 0x000fe40000ffe5ff */
[----:B------:R-:W-:Y:S02]  /*0cf0*/  IADD3 R9, P1, R17, -R6, RZ ;  /* 0x8000000611097210 */ /* 0x000fe40007f3e0ff */
[----:B------:R-:W-:-:S03]  /*0d00*/  ISETP.GE.U32.AND.EX P0, PT, R19, R7, PT, P0 ;  /* 0x000000071300720c */ /* 0x000fc60003f06100 */
[----:B------:R-:W-:Y:S01]  /*0d10*/  IMAD.X R11, R19, 0x1, ~R7, P1 ;  /* 0x00000001130b7824 */ /* 0x000fe200008e0e07 */
[----:B------:R-:W-:Y:S02]  /*0d20*/  SEL R9, R9, R17, P0 ;  /* 0x0000001109097207 */ /* 0x000fe40000000000 */
[----:B------:R-:W-:Y:S02]  /*0d30*/  SEL R13, R10, R13, P0 ;  /* 0x0000000d0a0d7207 */ /* 0x000fe40000000000 */
[----:B------:R-:W-:Y:S02]  /*0d40*/  SEL R11, R11, R19, P0 ;  /* 0x000000130b0b7207 */ /* 0x000fe40000000000 */
[----:B------:R-:W-:Y:S02]  /*0d50*/  ISETP.GE.U32.AND P1, PT, R9, R6, PT ;  /* 0x000000060900720c */ /* 0x000fe40003f26070 */
[----:B------:R-:W-:Y:S02]  /*0d60*/  SEL R6, R12, R15, P0 ;  /* 0x0000000f0c067207 */ /* 0x000fe40000000000 */
[----:B------:R-:W-:-:S02]  /*0d70*/  IADD3 R18, P2, R13, 0x1, RZ ;  /* 0x000000010d127810 */ /* 0x000fc40007f5e0ff */
[----:B------:R-:W-:Y:S02]  /*0d80*/  ISETP.GE.U32.AND.EX P0, PT, R11, R7, PT, P1 ;  /* 0x000000070b00720c */ /* 0x000fe40003f06110 */
[----:B------:R-:W-:Y:S01]  /*0d90*/  LOP3.LUT R9, R5, UR5, RZ, 0x3c, !PT ;  /* 0x0000000505097c12 */ /* 0x000fe2000f8e3cff */
[----:B------:R-:W-:Y:S01]  /*0da0*/  IMAD.X R19, RZ, RZ, R6, P2 ;  /* 0x000000ffff137224 */ /* 0x000fe200010e0606 */
[----:B------:R-:W-:Y:S02]  /*0db0*/  SEL R18, R18, R13, P0 ;  /* 0x0000000d12127207 */ /* 0x000fe40000000000 */
[----:B------:R-:W-:Y:S01]  /*0dc0*/  ISETP.GE.AND P1, PT, R9, RZ, PT ;  /* 0x000000ff0900720c */ /* 0x000fe20003f26270 */
[----:B------:R-:W-:Y:S01]  /*0dd0*/  IMAD.MOV.U32 R9, RZ, RZ, 0x0 ;  /* 0x00000000ff097424 */ /* 0x000fe200078e00ff */
[----:B------:R-:W-:Y:S02]  /*0de0*/  SEL R19, R19, R6, P0 ;  /* 0x0000000613137207 */ /* 0x000fe40000000000 */
[----:B------:R-:W-:-:S02]  /*0df0*/  IADD3 R7, P2, RZ, -R18, RZ ;  /* 0x80000012ff077210 */ /* 0x000fc40007f5e0ff */
[----:B------:R-:W-:Y:S02]  /*0e00*/  ISETP.NE.U32.AND P0, PT, R4, RZ, PT ;  /* 0x000000ff0400720c */ /* 0x000fe40003f05070 */
[-C--:B------:R-:W-:Y:S02]  /*0e10*/  IADD3.X R4, RZ, ~R19.reuse, RZ, P2, !PT ;  /* 0x80000013ff047210 */ /* 0x080fe400017fe4ff */
[----:B------:R-:W-:Y:S02]  /*0e20*/  ISETP.NE.AND.EX P0, PT, R5, RZ, PT, P0 ;  /* 0x000000ff0500720c */ /* 0x000fe40003f05300 */
[----:B------:R-:W-:Y:S02]  /*0e30*/  SEL R18, R7, R18, !P1 ;  /* 0x0000001207127207 */ /* 0x000fe40004800000 */
[----:B------:R-:W-:Y:S02]  /*0e40*/  SEL R19, R4, R19, !P1 ;  /* 0x0000001304137207 */ /* 0x000fe40004800000 */
[----:B------:R-:W-:-:S02]  /*0e50*/  SEL R18, R18, 0xffffffff, P0 ;  /* 0xffffffff12127807 */ /* 0x000fc40000000000 */
[----:B------:R-:W-:Y:S01]  /*0e60*/  SEL R19, R19, 0xffffffff, P0 ;  /* 0xffffffff13137807 */ /* 0x000fe20000000000 */
[----:B------:R-:W-:Y:S06]  /*0e70*/  RET.REL.NODEC R8 `(_ZN2at6native30max_unpooling3d_forward_kernelIN3c108BFloat16EEEvNS_27GenericPackedTensorAccessorIKT_Lm4ENS_16DefaultPtrTraitsElEENS4_IKlLm4ES7_lEEPS5_llll) ;  /* 0xfffffff008607950 */ /* 0x000fec0003c3ffff */
.L_x_517:
        /* <DEDUP_REMOVED lines=16> */
.L_x_711:


//--------------------- .text._ZN2at6native30max_unpooling3d_forward_kernelIN3c104HalfEEEvNS_27GenericPackedTensorAccessorIKT_Lm4ENS_16DefaultPtrTraitsElEENS4_IKlLm4ES7_lEEPS5_llll --------------------------
	.section	.text._ZN2at6native30max_unpooling3d_forward_kernelIN3c104HalfEEEvNS_27GenericPackedTensorAccessorIKT_Lm4ENS_16DefaultPtrTraitsElEENS4_IKlLm4ES7_lEEPS5_llll,"ax",@progbits
	.align	128
        .global         _ZN2at6native30max_unpooling3d_forward_kernelIN3c104HalfEEEvNS_27GenericPackedTensorAccessorIKT_Lm4ENS_16DefaultPtrTraitsElEENS4_IKlLm4ES7_lEEPS5_llll
        .type           _ZN2at6native30max_unpooling3d_forward_kernelIN3c104HalfEEEvNS_27GenericPackedTensorAccessorIKT_Lm4ENS_16DefaultPtrTraitsElEENS4_IKlLm4ES7_lEEPS5_llll,@function
        .size           _ZN2at6native30max_unpooling3d_forward_kernelIN3c104HalfEEEvNS_27GenericPackedTensorAccessorIKT_Lm4ENS_16DefaultPtrTraitsElEENS4_IKlLm4ES7_lEEPS5_llll,(.L_x_712 - _ZN2at6native30max_unpooling3d_forward_kernelIN3c104HalfEEEvNS_27GenericPackedTensorAccessorIKT_Lm4ENS_16DefaultPtrTraitsElEENS4_IKlLm4ES7_lEEPS5_llll)
        .other          _ZN2at6native30max_unpooling3d_forward_kernelIN3c104HalfEEEvNS_27GenericPackedTensorAccessorIKT_Lm4ENS_16DefaultPtrTraitsElEENS4_IKlLm4ES7_lEEPS5_llll,@"STO_CUDA_ENTRY STV_DEFAULT"
_ZN2at6native30max_unpooling3d_forward_kernelIN3c104HalfEEEvNS_27GenericPackedTensorAccessorIKT_Lm4ENS_16DefaultPtrTraitsElEENS4_IKlLm4ES7_lEEPS5_llll:
.text._ZN2at6native30max_unpooling3d_forward_kernelIN3c104HalfEEEvNS_27GenericPackedTensorAccessorIKT_Lm4ENS_16DefaultPtrTraitsElEENS4_IKlLm4ES7_lEEPS5_llll:
        /* <DEDUP_REMOVED lines=19> */
[----:B------:R-:W-:Y:S05]  /*0130*/  CALL.REL.NOINC `($__internal_28_$__cuda_sm20_div_s64) ;  /* 0x0000000800007944 */ /* 0x000fea0003c00000 */
        /* <DEDUP_REMOVED lines=9> */
.L_x_518:
        /* <DEDUP_REMOVED lines=23> */
.L_x_519:
        /* <DEDUP_REMOVED lines=86> */
.L_x_521:
[----:B------:R-:W-:Y:S05]  /*08a0*/  BSYNC B6 ;  /* 0x0000000000067941 */ /* 0x000fea0003800000 */
.L_x_520:
        /* <DEDUP_REMOVED lines=9> */
        .weak           $__internal_28_$__cuda_sm20_div_s64
        .type           $__internal_28_$__cuda_sm20_div_s64,@function
        .size           $__internal_28_$__cuda_sm20_div_s64,(.L_x_712 - $__internal_28_$__cuda_sm20_div_s64)
$__internal_28_$__cuda_sm20_div_s64:
        /* <DEDUP_REMOVED lines=83> */
[----:B------:R-:W-:Y:S06]  /*0e70*/  RET.REL.NODEC R8 `(_ZN2at6native30max_unpooling3d_forward_kernelIN3c104HalfEEEvNS_27GenericPackedTensorAccessorIKT_Lm4ENS_16DefaultPtrTraitsElEENS4_IKlLm4ES7_lEEPS5_llll) ;  /* 0xfffffff008607950 */ /* 0x000fec0003c3ffff */
.L_x_522:
        /* <DEDUP_REMOVED lines=16> */
.L_x_712:


//--------------------- .text._ZN2at6native30max_unpooling3d_forward_kernelIfEEvNS_27GenericPackedTensorAccessorIKT_Lm4ENS_16DefaultPtrTraitsElEENS2_IKlLm4ES5_lEEPS3_llll --------------------------
	.section	.text._ZN2at6native30max_unpooling3d_forward_kernelIfEEvNS_27GenericPackedTensorAccessorIKT_Lm4ENS_16DefaultPtrTraitsElEENS2_IKlLm4ES5_lEEPS3_llll,"ax",@progbits
	.align	128
        .global         _ZN2at6native30max_unpooling3d_forward_kernelIfEEvNS_27GenericPackedTensorAccessorIKT_Lm4ENS_16DefaultPtrTraitsElEENS2_IKlLm4ES5_lEEPS3_llll
        .type           _ZN2at6native30max_unpooling3d_forward_kernelIfEEvNS_27GenericPackedTensorAccessorIKT_Lm4ENS_16DefaultPtrTraitsElEENS2_IKlLm4ES5_lEEPS3_llll,@function
        .size           _ZN2at6native30max_unpooling3d_forward_kernelIfEEvNS_27GenericPackedTensorAccessorIKT_Lm4ENS_16DefaultPtrTraitsElEENS2_IKlLm4ES5_lEEPS3_llll,(.L_x_713 - _ZN2at6native30max_unpooling3d_forward_kernelIfEEvNS_27GenericPackedTensorAccessorIKT_Lm4ENS_16DefaultPtrTraitsElEENS2_IKlLm4ES5_lEEPS3_llll)
        .other          _ZN2at6native30max_unpooling3d_forward_kernelIfEEvNS_27GenericPackedTensorAccessorIKT_Lm4ENS_16DefaultPtrTraitsElEENS2_IKlLm4ES5_lEEPS3_llll,@"STO_CUDA_ENTRY STV_DEFAULT"
_ZN2at6native30max_unpooling3d_forward_kernelIfEEvNS_27GenericPackedTensorAccessorIKT_Lm4ENS_16DefaultPtrTraitsElEENS2_IKlLm4ES5_lEEPS3_llll:
.text._ZN2at6native30max_unpooling3d_forward_kernelIfEEvNS_27GenericPackedTensorAccessorIKT_Lm4ENS_16DefaultPtrTraitsElEENS2_IKlLm4ES5_lEEPS3_llll:
        /* <DEDUP_REMOVED lines=19> */
[----:B------:R-:W-:Y:S05]  /*0130*/  CALL.REL.NOINC `($__internal_29_$__cuda_sm20_div_s64) ;  /* 0x0000000800007944 */ /* 0x000fea0003c00000 */
        /* <DEDUP_REMOVED lines=9> */
.L_x_523:
        /* <DEDUP_REMOVED lines=23> */
.L_x_524:
        /* <DEDUP_REMOVED lines=61> */
[----:B------:R0:W5:Y:S01]  /*0710*/  LDG.E R22, desc[UR38][R22.64] ;  /* 0x0000002616167981 */ /* 0x000162000c1e1900 */
        /* <DEDUP_REMOVED lines=24> */
.L_x_526:
[----:B------:R-:W-:Y:S05]  /*08a0*/  BSYNC B6 ;  /* 0x0000000000067941 */ /* 0x000fea0003800000 */
.L_x_525:
[C---:B------:R-:W-:Y:S01]  /*08b0*/  IMAD R3, R18.reuse, UR40, RZ ;  /* 0x0000002812037c24 */ /* 0x040fe2000f8e02ff */
[----:B------:R-:W-:Y:S01]  /*08c0*/  ULDC.64 UR4, c[0x0][0x2a0] ;  /* 0x0000a80000047ab9 */ /* 0x000fe20000000a00 */
[----:B------:R-:W-:-:S04]  /*08d0*/  IMAD.WIDE.U32 R16, R18, UR36, R16 ;  /* 0x0000002412107c25 */ /* 0x000fc8000f8e0010 */
[----:B------:R-:W-:Y:S01]  /*08e0*/  IMAD R3, R19, UR36, R3 ;  /* 0x0000002413037c24 */ /* 0x000fe2000f8e0203 */
[----:B------:R-:W-:-:S04]  /*08f0*/  LEA R2, P0, R16, UR4, 0x2 ;  /* 0x0000000410027c11 */ /* 0x000fc8000f8010ff */
[----:B------:R-:W-:-:S04]  /*0900*/  IADD3 R3, R17, R3, RZ ;  /* 0x0000000311037210 */ /* 0x000fc80007ffe0ff */
[----:B------:R-:W-:-:S05]  /*0910*/  LEA.HI.X R3, R16, UR5, R3, 0x2, P0 ;  /* 0x0000000510037c11 */ /* 0x000fca00080f1403 */
[----:B-----5:R-:W-:Y:S01]  /*0920*/  STG.E desc[UR38][R2.64], R22 ;  /* 0x0000001602007986 */ /* 0x020fe2000c101926 */
[----:B------:R-:W-:Y:S05]  /*0930*/  EXIT ;  /* 0x000000000000794d */ /* 0x000fea0003800000 */
        .weak           $__internal_29_$__cuda_sm20_div_s64
        .type           $__internal_29_$__cuda_sm20_div_s64,@function
        .size           $__internal_29_$__cuda_sm20_div_s64,(.L_x_713 - $__internal_29_$__cuda_sm20_div_s64)
$__internal_29_$__cuda_sm20_div_s64:
        /* <DEDUP_REMOVED lines=83> */
[----:B------:R-:W-:Y:S06]  /*0e70*/  RET.REL.NODEC R8 `(_ZN2at6native30max_unpooling3d_forward_kernelIfEEvNS_27GenericPackedTensorAccessorIKT_Lm4ENS_16DefaultPtrTraitsElEENS2_IKlLm4ES5_lEEPS3_llll) ;  /* 0xfffffff008607950 */ /* 0x000fec0003c3ffff */
.L_x_527:
        /* <DEDUP_REMOVED lines=16> */
.L_x_713:


//--------------------- .text._ZN2at6native30max_unpooling3d_forward_kernelIdEEvNS_27GenericPackedTensorAccessorIKT_Lm4ENS_16DefaultPtrTraitsElEENS2_IKlLm4ES5_lEEPS3_llll --------------------------
	.section	.text._ZN2at6native30max_unpooling3d_forward_kernelIdEEvNS_27GenericPackedTensorAccessorIKT_Lm4ENS_16DefaultPtrTraitsElEENS2_IKlLm4ES5_lEEPS3_llll,"ax",@progbits
	.align	128
        .global         _ZN2at6native30max_unpooling3d_forward_kernelIdEEvNS_27GenericPackedTensorAccessorIKT_Lm4ENS_16DefaultPtrTraitsElEENS2_IKlLm4ES5_lEEPS3_llll
        .type           _ZN2at6native30max_unpooling3d_forward_kernelIdEEvNS_27GenericPackedTensorAccessorIKT_Lm4ENS_16DefaultPtrTraitsElEENS2_IKlLm4ES5_lEEPS3_llll,@function
        .size           _ZN2at6native30max_unpooling3d_forward_kernelIdEEvNS_27GenericPackedTensorAccessorIKT_Lm4ENS_16DefaultPtrTraitsElEENS2_IKlLm4ES5_lEEPS3_llll,(.L_x_714 - _ZN2at6native30max_unpooling3d_forward_kernelIdEEvNS_27GenericPackedTensorAccessorIKT_Lm4ENS_16DefaultPtrTraitsElEENS2_IKlLm4ES5_lEEPS3_llll)
        .other          _ZN2at6native30max_unpooling3d_forward_kernelIdEEvNS_27GenericPackedTensorAccessorIKT_Lm4ENS_16DefaultPtrTraitsElEENS2_IKlLm4ES5_lEEPS3_llll,@"STO_CUDA_ENTRY STV_DEFAULT"
_ZN2at6native30max_unpooling3d_forward_kernelIdEEvNS_27GenericPackedTensorAccessorIKT_Lm4ENS_16DefaultPtrTraitsElEENS2_IKlLm4ES5_lEEPS3_llll:
.text._ZN2at6native30max_unpooling3d_forward_kernelIdEEvNS_27GenericPackedTensorAccessorIKT_Lm4ENS_16DefaultPtrTraitsElEENS2_IKlLm4ES5_lEEPS3_llll:
        /* <DEDUP_REMOVED lines=19> */
[----:B------:R-:W-:Y:S05]  /*0130*/  CALL.REL.NOINC `($__internal_30_$__cuda_sm20_div_s64) ;  /* 0x0000000800007944 */ /* 0x000fea0003c00000 */
        /* <DEDUP_REMOVED lines=9> */
.L_x_528:
        /* <DEDUP_REMOVED lines=23> */
.L_x_529:
        /* <DEDUP_REMOVED lines=60> */
[----:B------:R-:W-:-:S06]  /*0700*/  LEA.HI.X R19, R2, UR7, R3, 0x3, P0 ;  /* 0x0000000702137c11 */ /* 0x000fcc00080f1c03 */
[----:B------:R-:W5:Y:S01]  /*0710*/  LDG.E.64 R18, desc[UR38][R18.64] ;  /* 0x0000002612127981 */ /* 0x000f62000c1e1b00 */
[----:B------:R-:W-:Y:S01]  /*0720*/  UIADD3 UR40, UR37, UR5, URZ ;  /* 0x0000000525287290 */ /* 0x000fe2000fffe03f */
[----:B------:R-:W-:Y:S01]  /*0730*/  BSSY B6, `(.L_x_530) ;  /* 0x0000017000067945 */ /* 0x000fe20003800000 */
[----:B--2---:R-:W-:Y:S02]  /*0740*/  ISETP.GE.U32.AND P0, PT, R16, UR36, PT ;  /* 0x0000002410007c0c */ /* 0x004fe4000bf06070 */
[----:B------:R-:W-:Y:S02]  /*0750*/  SHF.R.U32.HI R3, RZ, 0x1f, R17 ;  /* 0x0000001fff037819 */ /* 0x000fe40000011611 */
[----:B------:R-:W-:-:S04]  /*0760*/  ISETP.GE.AND.EX P0, PT, R17, UR40, PT, P0 ;  /* 0x0000002811007c0c */ /* 0x000fc8000bf06300 */
[----:B------:R-:W-:-:S04]  /*0770*/  SEL R0, RZ, 0x1, !P0 ;  /* 0x00000001ff007807 */ /* 0x000fc80004000000 */
[----:B------:R-:W-:-:S13]  /*0780*/  LOP3.LUT P0, RZ, R0, R3, RZ, 0xfc, !PT ;  /* 0x0000000300ff7212 */ /* 0x000fda000780fcff */
[----:B------:R-:W-:Y:S05]  /*0790*/  @!P0 BRA `(.L_x_531) ;  /* 0x0000000000408947 */ /* 0x000fea0003800000 */
        /* <DEDUP_REMOVED lines=16> */
.L_x_531:
[----:B------:R-:W-:Y:S05]  /*08a0*/  BSYNC B6 ;  /* 0x0000000000067941 */ /* 0x000fea0003800000 */
.L_x_530:
[C---:B------:R-:W-:Y:S01]  /*08b0*/  IMAD R3, R22.reuse, UR40, RZ ;  /* 0x0000002816037c24 */ /* 0x040fe2000f8e02ff */
[----:B------:R-:W-:Y:S01]  /*08c0*/  ULDC.64 UR4, c[0x0][0x2a0] ;  /* 0x0000a80000047ab9 */ /* 0x000fe20000000a00 */
[----:B------:R-:W-:-:S04]  /*08d0*/  IMAD.WIDE.U32 R16, R22, UR36, R16 ;  /* 0x0000002416107c25 */ /* 0x000fc8000f8e0010 */
[----:B------:R-:W-:Y:S01]  /*08e0*/  IMAD R3, R23, UR36, R3 ;  /* 0x0000002417037c24 */ /* 0x000fe2000f8e0203 */
[----:B------:R-:W-:-:S04]  /*08f0*/  LEA R2, P0, R16, UR4, 0x3 ;  /* 0x0000000410027c11 */ /* 0x000fc8000f8018ff */
[----:B------:R-:W-:-:S04]  /*0900*/  IADD3 R3, R17, R3, RZ ;  /* 0x0000000311037210 */ /* 0x000fc80007ffe0ff */
[----:B------:R-:W-:-:S05]  /*0910*/  LEA.HI.X R3, R16, UR5, R3, 0x3, P0 ;  /* 0x0000000510037c11 */ /* 0x000fca00080f1c03 */
[----:B-----5:R-:W-:Y:S01]  /*0920*/  STG.E.64 desc[UR38][R2.64], R18 ;  /* 0x0000001202007986 */ /* 0x020fe2000c101b26 */
[----:B------:R-:W-:Y:S05]  /*0930*/  EXIT ;  /* 0x000000000000794d */ /* 0x000fea0003800000 */
        .weak           $__internal_30_$__cuda_sm20_div_s64
        .type           $__internal_30_$__cuda_sm20_div_s64,@function
        .size           $__internal_30_$__cuda_sm20_div_s64,(.L_x_714 - $__internal_30_$__cuda_sm20_div_s64)
$__internal_30_$__cuda_sm20_div_s64:
        /* <DEDUP_REMOVED lines=83> */
[----:B------:R-:W-:Y:S06]  /*0e70*/  RET.REL.NODEC R8 `(_ZN2at6native30max_unpooling3d_forward_kernelIdEEvNS_27GenericPackedTensorAccessorIKT_Lm4ENS_16DefaultPtrTraitsElEENS2_IKlLm4ES5_lEEPS3_llll) ;  /* 0xfffffff008607950 */ /* 0x000fec0003c3ffff */
.L_x_532:
        /* <DEDUP_REMOVED lines=16> */
.L_x_714:


//--------------------- .text._ZN2at6native30max_unpooling3d_forward_kernelIsEEvNS_27GenericPackedTensorAccessorIKT_Lm4ENS_16DefaultPtrTraitsElEENS2_IKlLm4ES5_lEEPS3_llll --------------------------
	.section	.text._ZN2at6native30max_unpooling3d_forward_kernelIsEEvNS_27GenericPackedTensorAccessorIKT_Lm4ENS_16DefaultPtrTraitsElEENS2_IKlLm4ES5_lEEPS3_llll,"ax",@progbits
	.align	128
        .global         _ZN2at6native30max_unpooling3d_forward_kernelIsEEvNS_27GenericPackedTensorAccessorIKT_Lm4ENS_16DefaultPtrTraitsElEENS2_IKlLm4ES5_lEEPS3_llll
        .type           _ZN2at6native30max_unpooling3d_forward_kernelIsEEvNS_27GenericPackedTensorAccessorIKT_Lm4ENS_16DefaultPtrTraitsElEENS2_IKlLm4ES5_lEEPS3_llll,@function
        .size           _ZN2at6native30max_unpooling3d_forward_kernelIsEEvNS_27GenericPackedTensorAccessorIKT_Lm4ENS_16DefaultPtrTraitsElEENS2_IKlLm4ES5_lEEPS3_llll,(.L_x_715 - _ZN2at6native30max_unpooling3d_forward_kernelIsEEvNS_27GenericPackedTensorAccessorIKT_Lm4ENS_16DefaultPtrTraitsElEENS2_IKlLm4ES5_lEEPS3_llll)
        .other          _ZN2at6native30max_unpooling3d_forward_kernelIsEEvNS_27GenericPackedTensorAccessorIKT_Lm4ENS_16DefaultPtrTraitsElEENS2_IKlLm4ES5_lEEPS3_llll,@"STO_CUDA_ENTRY STV_DEFAULT"
_ZN2at6native30max_unpooling3d_forward_kernelIsEEvNS_27GenericPackedTensorAccessorIKT_Lm4ENS_16DefaultPtrTraitsElEENS2_IKlLm4ES5_lEEPS3_llll:
.text._ZN2at6native30max_unpooling3d_forward_kernelIsEEvNS_27GenericPackedTensorAccessorIKT_Lm4ENS_16DefaultPtrTraitsElEENS2_IKlLm4ES5_lEEPS3_llll:
        /* <DEDUP_REMOVED lines=19> */
[----:B------:R-:W-:Y:S05]  /*0130*/  CALL.REL.NOINC `($__internal_31_$__cuda_sm20_div_s64) ;  /* 0x0000000800007944 */ /* 0x000fea0003c00000 */
        /* <DEDUP_REMOVED lines=9> */
.L_x_533:
        /* <DEDUP_REMOVED lines=23> */
.L_x_534:
        /* <DEDUP_REMOVED lines=86> */
.L_x_536:
[----:B------:R-:W-:Y:S05]  /*08a0*/  BSYNC B6 ;  /* 0x0000000000067941 */ /* 0x000fea0003800000 */
.L_x_535:
        /* <DEDUP_REMOVED lines=9> */
        .weak           $__internal_31_$__cuda_sm20_div_s64
        .type           $__internal_31_$__cuda_sm20_div_s64,@function
        .size           $__internal_31_$__cuda_sm20_div_s64,(.L_x_715 - $__internal_31_$__cuda_sm20_div_s64)
$__internal_31_$__cuda_sm20_div_s64:
        /* <DEDUP_REMOVED lines=83> */
[----:B------:R-:W-:Y:S06]  /*0e70*/  RET.REL.NODEC R8 `(_ZN2at6native30max_unpooling3d_forward_kernelIsEEvNS_27GenericPackedTensorAccessorIKT_Lm4ENS_16DefaultPtrTraitsElEENS2_IKlLm4ES5_lEEPS3_llll) ;  /* 0xfffffff008607950 */ /* 0x000fec0003c3ffff */
.L_x_537:
        /* <DEDUP_REMOVED lines=16> */
.L_x_715:


//--------------------- .text._ZN2at6native30max_unpooling3d_forward_kernelIlEEvNS_27GenericPackedTensorAccessorIKT_Lm4ENS_16DefaultPtrTraitsElEENS2_IKlLm4ES5_lEEPS3_llll --------------------------
	.section	.text._ZN2at6native30max_unpooling3d_forward_kernelIlEEvNS_27GenericPackedTensorAccessorIKT_Lm4ENS_16DefaultPtrTraitsElEENS2_IKlLm4ES5_lEEPS3_llll,"ax",@progbits
	.align	128
        .global         _ZN2at6native30max_unpooling3d_forward_kernelIlEEvNS_27GenericPackedTensorAccessorIKT_Lm4ENS_16DefaultPtrTraitsElEENS2_IKlLm4ES5_lEEPS3_llll
        .type           _ZN2at6native30max_unpooling3d_forward_kernelIlEEvNS_27GenericPackedTensorAccessorIKT_Lm4ENS_16DefaultPtrTraitsElEENS2_IKlLm4ES5_lEEPS3_llll,@function
        .size           _ZN2at6native30max_unpooling3d_forward_kernelIlEEvNS_27GenericPackedTensorAccessorIKT_Lm4ENS_16DefaultPtrTraitsElEENS2_IKlLm4ES5_lEEPS3_llll,(.L_x_716 - _ZN2at6native30max_unpooling3d_forward_kernelIlEEvNS_27GenericPackedTensorAccessorIKT_Lm4ENS_16DefaultPtrTraitsElEENS2_IKlLm4ES5_lEEPS3_llll)
        .other          _ZN2at6native30max_unpooling3d_forward_kernelIlEEvNS_27GenericPackedTensorAccessorIKT_Lm4ENS_16DefaultPtrTraitsElEENS2_IKlLm4ES5_lEEPS3_llll,@"STO_CUDA_ENTRY STV_DEFAULT"
_ZN2at6native30max_unpooling3d_forward_kernelIlEEvNS_27GenericPackedTensorAccessorIKT_Lm4ENS_16DefaultPtrTraitsElEENS2_IKlLm4ES5_lEEPS3_llll:
.text._ZN2at6native30max_unpooling3d_forward_kernelIlEEvNS_27GenericPackedTensorAccessorIKT_Lm4ENS_16DefaultPtrTraitsElEENS2_IKlLm4ES5_lEEPS3_llll:
        /* <DEDUP_REMOVED lines=19> */
[----:B------:R-:W-:Y:S05]  /*0130*/  CALL.REL.NOINC `($__internal_32_$__cuda_sm20_div_s64) ;  /* 0x0000000800007944 */ /* 0x000fea0003c00000 */
        /* <DEDUP_REMOVED lines=9> */
.L_x_538:
        /* <DEDUP_REMOVED lines=23> */
.L_x_539:
        /* <DEDUP_REMOVED lines=86> */
.L_x_541:
[----:B------:R-:W-:Y:S05]  /*08a0*/  BSYNC B6 ;  /* 0x0000000000067941 */ /* 0x000fea0003800000 */
.L_x_540:
        /* <DEDUP_REMOVED lines=9> */
        .weak           $__internal_32_$__cuda_sm20_div_s64
        .type           $__internal_32_$__cuda_sm20_div_s64,@function
        .size           $__internal_32_$__cuda_sm20_div_s64,(.L_x_716 - $__internal_32_$__cuda_sm20_div_s64)
$__internal_32_$__cuda_sm20_div_s64:
        /* <DEDUP_REMOVED lines=83> */
[----:B------:R-:W-:Y:S06]  /*0e70*/  RET.REL.NODEC R8 `(_ZN2at6native30max_unpooling3d_forward_kernelIlEEvNS_27GenericPackedTensorAccessorIKT_Lm4ENS_16DefaultPtrTraitsElEENS2_IKlLm4ES5_lEEPS3_llll) ;  /* 0xfffffff008607950 */ /* 0x000fec0003c3ffff */
.L_x_542:
        /* <DEDUP_REMOVED lines=16> */
.L_x_716:


//--------------------- .text._ZN2at6native30max_unpooling3d_forward_kernelIiEEvNS_27GenericPackedTensorAccessorIKT_Lm4ENS_16DefaultPtrTraitsElEENS2_IKlLm4ES5_lEEPS3_llll --------------------------
	.section	.text._ZN2at6native30max_unpooling3d_forward_kernelIiEEvNS_27GenericPackedTensorAccessorIKT_Lm4ENS_16DefaultPtrTraitsElEENS2_IKlLm4ES5_lEEPS3_llll,"ax",@progbits
	.align	128
        .global         _ZN2at6native30max_unpooling3d_forward_kernelIiEEvNS_27GenericPackedTensorAccessorIKT_Lm4ENS_16DefaultPtrTraitsElEENS2_IKlLm4ES5_lEEPS3_llll
        .type           _ZN2at6native30max_unpooling3d_forward_kernelIiEEvNS_27GenericPackedTensorAccessorIKT_Lm4ENS_16DefaultPtrTraitsElEENS2_IKlLm4ES5_lEEPS3_llll,@function
        .size           _ZN2at6native30max_unpooling3d_forward_kernelIiEEvNS_27GenericPackedTensorAccessorIKT_Lm4ENS_16DefaultPtrTraitsElEENS2_IKlLm4ES5_lEEPS3_llll,(.L_x_717 - _ZN2at6native30max_unpooling3d_forward_kernelIiEEvNS_27GenericPackedTensorAccessorIKT_Lm4ENS_16DefaultPtrTraitsElEENS2_IKlLm4ES5_lEEPS3_llll)
        .other          _ZN2at6native30max_unpooling3d_forward_kernelIiEEvNS_27GenericPackedTensorAccessorIKT_Lm4ENS_16DefaultPtrTraitsElEENS2_IKlLm4ES5_lEEPS3_llll,@"STO_CUDA_ENTRY STV_DEFAULT"
_ZN2at6native30max_unpooling3d_forward_kernelIiEEvNS_27GenericPackedTensorAccessorIKT_Lm4ENS_16DefaultPtrTraitsElEENS2_IKlLm4ES5_lEEPS3_llll:
.text._ZN2at6native30max_unpooling3d_forward_kernelIiEEvNS_27GenericPackedTensorAccessorIKT_Lm4ENS_16DefaultPtrTraitsElEENS2_IKlLm4ES5_lEEPS3_llll:
        /* <DEDUP_REMOVED lines=19> */
[----:B------:R-:W-:Y:S05]  /*0130*/  CALL.REL.NOINC `($__internal_33_$__cuda_sm20_div_s64) ;  /* 0x0000000800007944 */ /* 0x000fea0003c00000 */
        /* <DEDUP_REMOVED lines=9> */
.L_x_543:
        /* <DEDUP_REMOVED lines=23> */
.L_x_544:
        /* <DEDUP_REMOVED lines=86> */
.L_x_546:
[----:B------:R-:W-:Y:S05]  /*08a0*/  BSYNC B6 ;  /* 0x0000000000067941 */ /* 0x000fea0003800000 */
.L_x_545:
        /* <DEDUP_REMOVED lines=9> */
        .weak           $__internal_33_$__cuda_sm20_div_s64
        .type           $__internal_33_$__cuda_sm20_div_s64,@function
        .size           $__internal_33_$__cuda_sm20_div_s64,(.L_x_717 - $__internal_33_$__cuda_sm20_div_s64)
$__internal_33_$__cuda_sm20_div_s64:
        /* <DEDUP_REMOVED lines=83> */
[----:B------:R-:W-:Y:S06]  /*0e70*/  RET.REL.NODEC R8 `(_ZN2at6native30max_unpooling3d_forward_kernelIiEEvNS_27GenericPackedTensorAccessorIKT_Lm4ENS_16DefaultPtrTraitsElEENS2_IKlLm4ES5_lEEPS3_llll) ;  /* 0xfffffff008607950 */ /* 0x000fec0003c3ffff */
.L_x_547:
        /* <DEDUP_REMOVED lines=16> */
.L_x_717:


//--------------------- .text._ZN2at6native30max_unpooling3d_forward_kernelIaEEvNS_27GenericPackedTensorAccessorIKT_Lm4ENS_16DefaultPtrTraitsElEENS2_IKlLm4ES5_lEEPS3_llll --------------------------
	.section	.text._ZN2at6native30max_unpooling3d_forward_kernelIaEEvNS_27GenericPackedTensorAccessorIKT_Lm4ENS_16DefaultPtrTraitsElEENS2_IKlLm4ES5_lEEPS3_llll,"ax",@progbits
	.align	128
        .global         _ZN2at6native30max_unpooling3d_forward_kernelIaEEvNS_27GenericPackedTensorAccessorIKT_Lm4ENS_16DefaultPtrTraitsElEENS2_IKlLm4ES5_lEEPS3_llll
        .type           _ZN2at6native30max_unpooling3d_forward_kernelIaEEvNS_27GenericPackedTensorAccessorIKT_Lm4ENS_16DefaultPtrTraitsElEENS2_IKlLm4ES5_lEEPS3_llll,@function
        .size           _ZN2at6native30max_unpooling3d_forward_kernelIaEEvNS_27GenericPackedTensorAccessorIKT_Lm4ENS_16DefaultPtrTraitsElEENS2_IKlLm4ES5_lEEPS3_llll,(.L_x_718 - _ZN2at6native30max_unpooling3d_forward_kernelIaEEvNS_27GenericPackedTensorAccessorIKT_Lm4ENS_16DefaultPtrTraitsElEENS2_IKlLm4ES5_lEEPS3_llll)
        .other          _ZN2at6native30max_unpooling3d_forward_kernelIaEEvNS_27GenericPackedTensorAccessorIKT_Lm4ENS_16DefaultPtrTraitsElEENS2_IKlLm4ES5_lEEPS3_llll,@"STO_CUDA_ENTRY STV_DEFAULT"
_ZN2at6native30max_unpooling3d_forward_kernelIaEEvNS_27GenericPackedTensorAccessorIKT_Lm4ENS_16DefaultPtrTraitsElEENS2_IKlLm4ES5_lEEPS3_llll:
.text._ZN2at6native30max_unpooling3d_forward_kernelIaEEvNS_27GenericPackedTensorAccessorIKT_Lm4ENS_16DefaultPtrTraitsElEENS2_IKlLm4ES5_lEEPS3_llll:
        /* <DEDUP_REMOVED lines=19> */
[----:B------:R-:W-:Y:S05]  /*0130*/  CALL.REL.NOINC `($__internal_34_$__cuda_sm20_div_s64) ;  /* 0x0000000400f87944 */ /* 0x000fea0003c00000 */
        /* <DEDUP_REMOVED lines=9> */
.L_x_548:
        /* <DEDUP_REMOVED lines=23> */
.L_x_549:
        /* <DEDUP_REMOVED lines=35> */
[----:B------:R-:W-:Y:S01]  /*0570*/  IMAD R11, R19, UR8, RZ ;  /* 0x00000008130b7c24 */ /* 0x000fe2000f8e02ff */
[----:B------:R-:W-:Y:S01]  /*0580*/  IADD3 R9, R9, R13, RZ ;  /* 0x0000000d09097210 */ /* 0x000fe20007ffe0ff */
[----:B------:R-:W-:Y:S02]  /*0590*/  IMAD R3, R3, UR6, RZ ;  /* 0x0000000603037c24 */ /* 0x000fe4000f8e02ff */
[----:B------:R-:W-:Y:S02]  /*05a0*/  IMAD R13, R18, UR9, R11 ;  /* 0x00000009120d7c24 */ /* 0x000fe4000f8e020b */
[----:B------:R-:W-:Y:S02]  /*05b0*/  IMAD R11, R2, UR7, R3 ;  /* 0x00000007020b7c24 */ /* 0x000fe4000f8e0203 */
[----:B------:R-:W-:Y:S01]  /*05c0*/  IMAD.WIDE.U32 R8, R18, UR8, R8 ;  /* 0x0000000812087c25 */ /* 0x000fe2000f8e0008 */
[----:B------:R-:W-:-:S03]  /*05d0*/  ULDC.64 UR8, c[0x0][0x258] ;  /* 0x0000960000087ab9 */ /* 0x000fc60000000a00 */
[----:B------:R-:W-:Y:S01]  /*05e0*/  IMAD.WIDE.U32 R2, R2, UR6, R6 ;  /* 0x0000000602027c25 */ /* 0x000fe2000f8e0006 */
[----:B------:R-:W-:Y:S01]  /*05f0*/  ULDC.64 UR6, c[0x0][0x240] ;  /* 0x0000900000067ab9 */ /* 0x000fe20000000a00 */
[----:B------:R-:W-:Y:S02]  /*0600*/  LEA R16, P0, R8, UR8, 0x3 ;  /* 0x0000000808107c11 */ /* 0x000fe4000f8018ff */
[----:B------:R-:W-:Y:S01]  /*0610*/  IMAD R7, R5, UR6, RZ ;  /* 0x0000000605077c24 */ /* 0x000fe2000f8e02ff */
[----:B------:R-:W-:Y:S01]  /*0620*/  IADD3 R3, R3, R11, RZ ;  /* 0x0000000b03037210 */ /* 0x000fe20007ffe0ff */
[----:B------:R-:W-:Y:S02]  /*0630*/  IMAD.IADD R5, R9, 0x1, R13 ;  /* 0x0000000109057824 */ /* 0x000fe400078e020d */
[----:B------:R-:W-:-:S03]  /*0640*/  IMAD R7, R4, UR7, R7 ;  /* 0x0000000704077c24 */ /* 0x000fc6000f8e0207 */
[----:B------:R-:W-:Y:S01]  /*0650*/  LEA.HI.X R17, R8, UR9, R5, 0x3, P0 ;  /* 0x0000000908117c11 */ /* 0x000fe200080f1c05 */
[----:B------:R-:W-:Y:S01]  /*0660*/  IMAD.WIDE.U32 R4, R4, UR6, R2 ;  /* 0x0000000604047c25 */ /* 0x000fe2000f8e0002 */
[----:B------:R-:W-:Y:S01]  /*0670*/  ULDC.64 UR6, c[0x0][0x238] ;  /* 0x00008e0000067ab9 */ /* 0x000fe20000000a00 */
[----:B------:R-:W-:-:S03]  /*0680*/  ULDC.64 UR8, c[0x0][0x210] ;  /* 0x0000840000087ab9 */ /* 0x000fc60000000a00 */
[----:B------:R-:W2:Y:S01]  /*0690*/  LDG.E.64 R16, desc[UR38][R16.64] ;  /* 0x0000002610107981 */ /* 0x000ea2000c1e1b00 */
[----:B------:R-:W-:Y:S02]  /*06a0*/  IMAD.IADD R5, R5, 0x1, R7 ;  /* 0x0000000105057824 */ /* 0x000fe400078e0207 */
[----:B------:R-:W-:Y:S02]  /*06b0*/  IMAD R7, R19, UR6, RZ ;  /* 0x0000000613077c24 */ /* 0x000fe4000f8e02ff */
[----:B------:R-:W-:-:S04]  /*06c0*/  IMAD.WIDE.U32 R2, R18, UR6, R4 ;  /* 0x0000000612027c25 */ /* 0x000fc8000f8e0004 */
[----:B------:R-:W-:Y:S01]  /*06d0*/  IMAD R7, R18, UR7, R7 ;  /* 0x0000000712077c24 */ /* 0x000fe2000f8e0207 */
[----:B------:R-:W-:-:S04]  /*06e0*/  IADD3 R22, P0, R2, UR8, RZ ;  /* 0x0000000802167c10 */ /* 0x000fc8000ff1e0ff */
[----:B------:R-:W-:-:S05]  /*06f0*/  IADD3.X R23, R3, UR9, R7, P0, !PT ;  /* 0x0000000903177c10 */ /* 0x000fca00087fe407 */
[----:B------:R0:W5:Y:S01]  /*0700*/  LDG.E.U8 R22, desc[UR38][R22.64] ;  /* 0x0000002616167981 */ /* 0x000162000c1e1100 */
        /* <DEDUP_REMOVED lines=11> */
[----:B------:R-:W-:Y:S01]  /*07c0*/  MOV R4, UR4 ;  /* 0x0000000400047c02 */ /* 0x000fe20008000f00 */
[----:B------:R-:W-:Y:S01]  /*07d0*/  IMAD.U32 R5, RZ, RZ, UR5 ;  /* 0x00000005ff057e24 */ /* 0x000fe2000f8e00ff */
[----:B------:R-:W-:Y:S01]  /*07e0*/  ULDC.64 UR4, c[0x4][0x178] ;  /* 0x01005e0000047ab9 */ /* 0x000fe20000000a00 */
[----:B------:R-:W0:Y:S01]  /*07f0*/  LDC.64 R2, c[0x4][R2] ;  /* 0x0100000002027b82 */ /* 0x000e220000000a00 */
[----:B------:R-:W-:Y:S01]  /*0800*/  HFMA2.MMA R8, -RZ, RZ, 0, 4.112720489501953125e-06 ;  /* 0x00000045ff087435 */ /* 0x000fe200000001ff */
[----:B------:R-:W-:Y:S01]  /*0810*/  MOV R6, UR4 ;  /* 0x0000000400067c02 */ /* 0x000fe20008000f00 */
[----:B------:R-:W-:Y:S01]  /*0820*/  IMAD.U32 R7, RZ, RZ, UR5 ;  /* 0x00000005ff077e24 */ /* 0x000fe2000f8e00ff */
[----:B------:R-:W-:Y:S01]  /*0830*/  MOV R10, UR6 ;  /* 0x00000006000a7c02 */ /* 0x000fe20008000f00 */
[----:B------:R-:W-:Y:S01]  /*0840*/  IMAD.U32 R11, RZ, RZ, UR7 ;  /* 0x00000007ff0b7e24 */ /* 0x000fe2000f8e00ff */
[----:B------:R-:W-:Y:S01]  /*0850*/  MOV R13, RZ ;  /* 0x000000ff000d7202 */ /* 0x000fe20000000f00 */
[----:B------:R-:W-:-:S07]  /*0860*/  IMAD.MOV.U32 R12, RZ, RZ, 0x1 ;  /* 0x00000001ff0c7424 */ /* 0x000fce00078e00ff */
[----:B------:R-:W-:-:S07]  /*0870*/  LEPC R20, `(.L_x_551) ;  /* 0x000000001014794e */ /* 0x000fce0000000000 */
[----:B0----5:R-:W-:Y:S05]  /*0880*/  CALL.ABS.NOINC R2 ;  /* 0x0000000002007343 */ /* 0x021fea0003c00000 */
.L_x_551:
[----:B------:R-:W-:Y:S05]  /*0890*/  BSYNC B6 ;  /* 0x0000000000067941 */ /* 0x000fea0003800000 */
.L_x_550:
[----:B------:R-:W-:Y:S01]  /*08a0*/  IMAD.WIDE.U32 R16, R18, UR36, R16 ;  /* 0x0000002412107c25 */ /* 0x000fe2000f8e0010 */
[----:B------:R-:W-:-:S03]  /*08b0*/  ULDC.64 UR4, c[0x0][0x2a0] ;  /* 0x0000a80000047ab9 */ /* 0x000fc60000000a00 */
[----:B------:R-:W-:Y:S01]  /*08c0*/  IMAD R3, R18, UR40, RZ ;  /* 0x0000002812037c24 */ /* 0x000fe2000f8e02ff */
[----:B------:R-:W-:-:S03]  /*08d0*/  IADD3 R2, P0, R16, UR4, RZ ;  /* 0x0000000410027c10 */ /* 0x000fc6000ff1e0ff */
[----:B------:R-:W-:-:S05]  /*08e0*/  IMAD R3, R19, UR36, R3 ;  /* 0x0000002413037c24 */ /* 0x000fca000f8e0203 */
[----:B------:R-:W-:-:S05]  /*08f0*/  IADD3.X R3, R17, UR5, R3, P0, !PT ;  /* 0x0000000511037c10 */ /* 0x000fca00087fe403 */
[----:B-----5:R-:W-:Y:S01]  /*0900*/  STG.E.U8 desc[UR38][R2.64], R22 ;  /* 0x0000001602007986 */ /* 0x020fe2000c101126 */
[----:B------:R-:W-:Y:S05]  /*0910*/  EXIT ;  /* 0x000000000000794d */ /* 0x000fea0003800000 */
        .weak           $__internal_34_$__cuda_sm20_div_s64
        .type           $__internal_34_$__cuda_sm20_div_s64,@function
        .size           $__internal_34_$__cuda_sm20_div_s64,(.L_x_718 - $__internal_34_$__cuda_sm20_div_s64)
$__internal_34_$__cuda_sm20_div_s64:
        /* <DEDUP_REMOVED lines=83> */
[----:B------:R-:W-:Y:S06]  /*0e50*/  RET.REL.NODEC R8 `(_ZN2at6native30max_unpooling3d_forward_kernelIaEEvNS_27GenericPackedTensorAccessorIKT_Lm4ENS_16DefaultPtrTraitsElEENS2_IKlLm4ES5_lEEPS3_llll) ;  /* 0xfffffff008687950 */ /* 0x000fec0003c3ffff */
.L_x_552:
        /* <DEDUP_REMOVED lines=10> */
.L_x_718:


//--------------------- .text._ZN2at6native30max_unpooling3d_forward_kernelIhEEvNS_27GenericPackedTensorAccessorIKT_Lm4ENS_16DefaultPtrTraitsElEENS2_IKlLm4ES5_lEEPS3_llll --------------------------
	.section	.text._ZN2at6native30max_unpooling3d_forward_kernelIhEEvNS_27GenericPackedTensorAccessorIKT_Lm4ENS_16DefaultPtrTraitsElEENS2_IKlLm4ES5_lEEPS3_llll,"ax",@progbits
	.align	128
        .global         _ZN2at6native30max_unpooling3d_forward_kernelIhEEvNS_27GenericPackedTensorAccessorIKT_Lm4ENS_16DefaultPtrTraitsElEENS2_IKlLm4ES5_lEEPS3_llll
        .type           _ZN2at6native30max_unpooling3d_forward_kernelIhEEvNS_27GenericPackedTensorAccessorIKT_Lm4ENS_16DefaultPtrTraitsElEENS2_IKlLm4ES5_lEEPS3_llll,@function
        .size           _ZN2at6native30max_unpooling3d_forward_kernelIhEEvNS_27GenericPackedTensorAccessorIKT_Lm4ENS_16DefaultPtrTraitsElEENS2_IKlLm4ES5_lEEPS3_llll,(.L_x_719 - _ZN2at6native30max_unpooling3d_forward_kernelIhEEvNS_27GenericPackedTensorAccessorIKT_Lm4ENS_16DefaultPtrTraitsElEENS2_IKlLm4ES5_lEEPS3_llll)
        .other          _ZN2at6native30max_unpooling3d_forward_kernelIhEEvNS_27GenericPackedTensorAccessorIKT_Lm4ENS_16DefaultPtrTraitsElEENS2_IKlLm4ES5_lEEPS3_llll,@"STO_CUDA_ENTRY STV_DEFAULT"
_ZN2at6native30max_unpooling3d_forward_kernelIhEEvNS_27GenericPackedTensorAccessorIKT_Lm4ENS_16DefaultPtrTraitsElEENS2_IKlLm4ES5_lEEPS3_llll:
.text._ZN2at6native30max_unpooling3d_forward_kernelIhEEvNS_27GenericPackedTensorAccessorIKT_Lm4ENS_16DefaultPtrTraitsElEENS2_IKlLm4ES5_lEEPS3_llll:
        /* <DEDUP_REMOVED lines=19> */
[----:B------:R-:W-:Y:S05]  /*0130*/  CALL.REL.NOINC `($__internal_35_$__cuda_sm20_div_s64) ;  /* 0x0000000400f87944 */ /* 0x000fea0003c00000 */
        /* <DEDUP_REMOVED lines=9> */
.L_x_553:
        /* <DEDUP_REMOVED lines=23> */
.L_x_554:
        /* <DEDUP_REMOVED lines=85> */
.L_x_556:
[----:B------:R-:W-:Y:S05]  /*0890*/  BSYNC B6 ;  /* 0x0000000000067941 */ /* 0x000fea0003800000 */
.L_x_555:
        /* <DEDUP_REMOVED lines=8> */
        .weak           $__internal_35_$__cuda_sm20_div_s64
        .type           $__internal_35_$__cuda_sm20_div_s64,@function
        .size           $__internal_35_$__cuda_sm20_div_s64,(.L_x_719 - $__internal_35_$__cuda_sm20_div_s64)
$__internal_35_$__cuda_sm20_div_s64:
        /* <DEDUP_REMOVED lines=83> */
[----:B------:R-:W-:Y:S06]  /*0e50*/  RET.REL.NODEC R8 `(_ZN2at6native30max_unpooling3d_forward_kernelIhEEvNS_27GenericPackedTensorAccessorIKT_Lm4ENS_16DefaultPtrTraitsElEENS2_IKlLm4ES5_lEEPS3_llll) ;  /* 0xfffffff008687950 */ /* 0x000fec0003c3ffff */
.L_x_557:
        /* <DEDUP_REMOVED lines=10> */
.L_x_719:


//--------------------- .text._ZN2at6native30max_unpooling2d_forward_kernelIN3c108BFloat16EEEvlPKT_PKllllllPS4_ --------------------------
	.section	.text._ZN2at6native30max_unpooling2d_forward_kernelIN3c108BFloat16EEEvlPKT_PKllllllPS4_,"ax",@progbits
	.align	128
        .global         _ZN2at6native30max_unpooling2d_forward_kernelIN3c108BFloat16EEEvlPKT_PKllllllPS4_
        .type           _ZN2at6native30max_unpooling2d_forward_kernelIN3c108BFloat16EEEvlPKT_PKllllllPS4_,@function
        .size           _ZN2at6native30max_unpooling2d_forward_kernelIN3c108BFloat16EEEvlPKT_PKllllllPS4_,(.L_x_720 - _ZN2at6native30max_unpooling2d_forward_kernelIN3c108BFloat16EEEvlPKT_PKllllllPS4_)
        .other          _ZN2at6native30max_unpooling2d_forward_kernelIN3c108BFloat16EEEvlPKT_PKllllllPS4_,@"STO_CUDA_ENTRY STV_DEFAULT"
_ZN2at6native30max_unpooling2d_forward_kernelIN3c108BFloat16EEEvlPKT_PKllllllPS4_:
.text._ZN2at6native30max_unpooling2d_forward_kernelIN3c108BFloat16EEEvlPKT_PKllllllPS4_:
[----:B------:R-:W0:Y:S01]  /*0000*/  LDC R1, c[0x0][0x28] ;  /* 0x00000a00ff017b82 */ /* 0x000e220000000800 */
[----:B------:R-:W1:Y:S07]  /*0010*/  S2R R2, SR_TID.X ;  /* 0x0000000000027919 */ /* 0x000e6e0000002100 */
[----:B------:R-:W1:Y:S01]  /*0020*/  S2UR UR4, SR_CTAID.X ;  /* 0x00000000000479c3 */ /* 0x000e620000002500 */
[----:B------:R-:W-:-:S07]  /*0030*/  IMAD.MOV.U32 R3, RZ, RZ, RZ ;  /* 0x000000ffff037224 */ /* 0x000fce00078e00ff */
[----:B------:R-:W1:Y:S02]  /*0040*/  LDC R5, c[0x0][RZ] ;  /* 0x00000000ff057b82 */ /* 0x000e640000000800 */
[----:B-1----:R-:W-:Y:S01]  /*0050*/  IMAD.WIDE.U32 R22, R5, UR4, R2 ;  /* 0x0000000405167c25 */ /* 0x002fe2000f8e0002 */
[----:B------:R-:W-:Y:S02]  /*0060*/  ULDC.64 UR4, c[0x0][0x210] ;  /* 0x0000840000047ab9 */ /* 0x000fe40000000a00 */
[----:B------:R-:W-:-:S04]  /*0070*/  ISETP.GE.U32.AND P0, PT, R22, UR4, PT ;  /* 0x0000000416007c0c */ /* 0x000fc8000bf06070 */
[----:B------:R-:W-:-:S13]  /*0080*/  ISETP.GE.AND.EX P0, PT, R23, UR5, PT, P0 ;  /* 0x0000000517007c0c */ /* 0x000fda000bf06300 */
[----:B0-----:R-:W-:Y:S05]  /*0090*/  @P0 EXIT ;  /* 0x000000000000094d */ /* 0x001fea0003800000 */
[----:B------:R-:W-:Y:S01]  /*00a0*/  ULDC.64 UR6, c[0x0][0x248] ;  /* 0x0000920000067ab9 */ /* 0x000fe20000000a00 */
[----:B------:R-:W-:Y:S01]  /*00b0*/  ULDC.64 UR8, c[0x0][0x240] ;  /* 0x0000900000087ab9 */ /* 0x000fe20000000a00 */
[----:B------:R-:W-:Y:S01]  /*00c0*/  ULDC UR5, c[0x0][0xc] ;  /* 0x0000030000057ab9 */ /* 0x000fe20000000800 */
[----:B------:R-:W-:Y:S01]  /*00d0*/  UIMAD UR4, UR7, UR8, URZ ;  /* 0x00000008070472a4 */ /* 0x000fe2000f8e023f */
[----:B------:R-:W-:Y:S01]  /*00e0*/  BSSY B7, `(.L_x_558) ;  /* 0x00000b1000077945 */ /* 0x000fe20003800000 */
[----:B------:R-:W-:Y:S01]  /*00f0*/  UIMAD.WIDE.U32 UR36, UR6, UR8, URZ ;  /* 0x00000008062472a5 */ /* 0x000fe2000f8e003f */
[----:B------:R-:W-:Y:S01]  /*0100*/  IMAD.MOV.U32 R25, RZ, RZ, R22 ;  /* 0x000000ffff197224 */ /* 0x000fe200078e0016 */
[----:B------:R-:W-:Y:S01]  /*0110*/  UIMAD UR4, UR6, UR9, UR4 ;  /* 0x00000009060472a4 */ /* 0x000fe2000f8e0204 */
[----:B------:R-:W-:Y:S01]  /*0120*/  IMAD R18, R5, UR5, RZ ;  /* 0x0000000505127c24 */ /* 0x000fe2000f8e02ff */
[----:B------:R-:W-:Y:S01]  /*0130*/  ULDC.64 UR38, c[0x0][0x208] ;  /* 0x0000820000267ab9 */ /* 0x000fe20000000a00 */
[----:B------:R-:W-:Y:S01]  /*0140*/  ULDC.64 UR6, c[0x0][0x250] ;  /* 0x0000940000067ab9 */ /* 0x000fe20000000a00 */
[----:B------:R-:W-:Y:S01]  /*0150*/  ULDC UR41, c[0x0][0x22c] ;  /* 0x00008b0000297ab9 */ /* 0x000fe20000000800 */
[----:B------:R-:W-:Y:S01]  /*0160*/  IMAD.U32 R24, RZ, RZ, UR6 ;  /* 0x00000006ff187e24 */ /* 0x000fe2000f8e00ff */
[----:B------:R-:W-:Y:S01]  /*0170*/  MOV R22, UR7 ;  /* 0x0000000700167c02 */ /* 0x000fe20008000f00 */
[----:B------:R-:W-:Y:S01]  /*0180*/  ULDC UR48, c[0x0][0x228] ;  /* 0x00008a0000307ab9 */ /* 0x000fe20000000800 */
[----:B------:R-:W-:Y:S01]  /*0190*/  ULDC UR49, c[0x0][0x23c] ;  /* 0x00008f0000317ab9 */ /* 0x000fe20000000800 */
[----:B------:R-:W-:Y:S01]  /*01a0*/  UIADD3 UR40, UR37, UR4, URZ ;  /* 0x0000000425287290 */ /* 0x000fe2000fffe03f */
[----:B------:R-:W-:Y:S01]  /*01b0*/  ULDC UR50, c[0x0][0x238] ;  /* 0x00008e0000327ab9 */ /* 0x000fe20000000800 */
[----:B------:R-:W-:Y:S01]  /*01c0*/  ULDC UR51, c[0x0][0x234] ;  /* 0x00008d0000337ab9 */ /* 0x000fe20000000800 */
[----:B------:R-:W-:Y:S01]  /*01d0*/  ULDC UR52, c[0x0][0x230] ;  /* 0x00008c0000347ab9 */ /* 0x000fe20000000800 */
[----:B------:R-:W-:Y:S01]  /*01e0*/  ULDC.64 UR42, c[0x0][0x210] ;  /* 0x00008400002a7ab9 */ /* 0x000fe20000000a00 */
[----:B------:R-:W-:Y:S01]  /*01f0*/  ULDC.64 UR44, c[0x0][0x220] ;  /* 0x00008800002c7ab9 */ /* 0x000fe20000000a00 */
[----:B------:R-:W-:-:S06]  /*0200*/  ULDC.64 UR46, c[0x0][0x218] ;  /* 0x00008600002e7ab9 */ /* 0x000fcc0000000a00 */
.L_x_570:
[--C-:B------:R-:W-:Y:S01]  /*0210*/  SHF.R.S32.HI R19, RZ, 0x1f, R25.reuse ;  /* 0x0000001fff137819 */ /* 0x100fe20000011419 */
[----:B------:R-:W-:Y:S01]  /*0220*/  IMAD.MOV.U32 R16, RZ, RZ, R25 ;  /* 0x000000ffff107224 */ /* 0x000fe200078e0019 */
[----:B------:R-:W-:Y:S01]  /*0230*/  IADD3 R25, P0, R18, R25, RZ ;  /* 0x0000001912197210 */ /* 0x000fe20007f1e0ff */
[----:B------:R-:W-:Y:S01]  /*0240*/  BSSY B0, `(.L_x_559) ;  /* 0x0000023000007945 */ /* 0x000fe20003800000 */
[----:B------:R-:W-:-:S03]  /*0250*/  LOP3.LUT R0, R19, UR49, RZ, 0xfc, !PT ;  /* 0x0000003113007c12 */ /* 0x000fc6000f8efcff */
[----:B------:R-:W-:Y:S01]  /*0260*/  IMAD.X R23, RZ, RZ, R23, P0 ;  /* 0x000000ffff177224 */ /* 0x000fe200000e0617 */
[----:B------:R-:W-:Y:S02]  /*0270*/  ISETP.NE.U32.AND P1, PT, R0, RZ, PT ;  /* 0x000000ff0000720c */ /* 0x000fe40003f25070 */
[----:B------:R-:W-:-:S04]  /*0280*/  ISETP.GE.U32.AND P0, PT, R25, UR42, PT ;  /* 0x0000002a19007c0c */ /* 0x000fc8000bf06070 */
[----:B------:R-:W-:-:S04]  /*0290*/  ISETP.GE.AND.EX P0, PT, R23, UR43, PT, P0 ;  /* 0x0000002b17007c0c */ /* 0x000fc8000bf06300 */
[----:B------:R-:W-:-:S03]  /*02a0*/  P2R R26, PR, RZ, 0x1 ;  /* 0x00000001ff1a7803 */ /* 0x000fc60000000000 */
[----:B0-----:R-:W-:Y:S06]  /*02b0*/  @!P1 BRA `(.L_x_560) ;  /* 0x0000000000209947 */ /* 0x001fec0003800000 */
[----:B------:R-:W-:Y:S01]  /*02c0*/  ULDC.64 UR4, c[0x0][0x238] ;  /* 0x00008e0000047ab9 */ /* 0x000fe20000000a00 */
[----:B------:R-:W-:Y:S01]  /*02d0*/  IMAD.MOV.U32 R12, RZ, RZ, R16 ;  /* 0x000000ffff0c7224 */ /* 0x000fe200078e0010 */
[----:B------:R-:W-:Y:S01]  /*02e0*/  MOV R3, UR4 ;  /* 0x0000000400037c02 */ /* 0x000fe20008000f00 */
[----:B------:R-:W-:Y:S01]  /*02f0*/  IMAD.U32 R2, RZ, RZ, UR5 ;  /* 0x00000005ff027e24 */ /* 0x000fe2000f8e00ff */
[----:B------:R-:W-:Y:S01]  /*0300*/  MOV R0, 0x330 ;  /* 0x0000033000007802 */ /* 0x000fe20000000f00 */
[----:B------:R-:W-:-:S07]  /*0310*/  IMAD.MOV.U32 R13, RZ, RZ, R19 ;  /* 0x000000ffff0d7224 */ /* 0x000fce00078e0013 */
[----:B------:R-:W-:Y:S05]  /*0320*/  CALL.REL.NOINC `($__internal_36_$__cuda_sm20_div_s64) ;  /* 0x0000000800387944 */ /* 0x000fea0003c00000 */
[----:B------:R-:W-:Y:S05]  /*0330*/  BRA `(.L_x_561) ;  /* 0x00000000004c7947 */ /* 0x000fea0003800000 */
.L_x_560:
[----:B------:R-:W0:Y:S01]  /*0340*/  I2F.U32.RP R0, UR50 ;  /* 0x0000003200007d06 */ /* 0x000e220008209000 */
[----:B------:R-:W-:Y:S01]  /*0350*/  ISETP.NE.U32.AND P2, PT, RZ, UR50, PT ;  /* 0x00000032ff007c0c */ /* 0x000fe2000bf45070 */
[----:B------:R-:W-:-:S06]  /*0360*/  IMAD.MOV.U32 R13, RZ, RZ, RZ ;  /* 0x000000ffff0d7224 */ /* 0x000fcc00078e00ff */
        /* <DEDUP_REMOVED lines=16> */
.L_x_561:
[----:B------:R-:W-:Y:S05]  /*0470*/  BSYNC B0 ;  /* 0x0000000000007941 */ /* 0x000fea0003800000 */
.L_x_559:
        /* <DEDUP_REMOVED lines=8> */
[----:B------:R-:W-:Y:S05]  /*0500*/  CALL.REL.NOINC `($__internal_36_$__cuda_sm20_div_s64) ;  /* 0x0000000400c07944 */ /* 0x000fea0003c00000 */
[----:B------:R-:W-:Y:S02]  /*0510*/  IMAD.MOV.U32 R4, RZ, RZ, R12 ;  /* 0x000000ffff047224 */ /* 0x000fe400078e000c */
[----:B------:R-:W-:Y:S01]  /*0520*/  IMAD.MOV.U32 R5, RZ, RZ, R13 ;  /* 0x000000ffff057224 */ /* 0x000fe200078e000d */
[----:B------:R-:W-:Y:S06]  /*0530*/  BRA `(.L_x_564) ;  /* 0x00000000004c7947 */ /* 0x000fec0003800000 */
.L_x_563:
[----:B------:R-:W0:Y:S01]  /*0540*/  I2F.U32.RP R0, UR52 ;  /* 0x0000003400007d06 */ /* 0x000e220008209000 */
[----:B------:R-:W-:-:S07]  /*0550*/  ISETP.NE.U32.AND P2, PT, RZ, UR52, PT ;  /* 0x00000034ff007c0c */ /* 0x000fce000bf45070 */
[----:B0-----:R-:W0:Y:S02]  /*0560*/  MUFU.RCP R0, R0 ;  /* 0x0000000000007308 */ /* 0x001e240000001000 */
[----:B0-----:R-:W-:-:S06]  /*0570*/  VIADD R2, R0, 0xffffffe ;  /* 0x0ffffffe00027836 */ /* 0x001fcc0000000000 */
[----:B------:R0:W1:Y:S02]  /*0580*/  F2I.FTZ.U32.TRUNC.NTZ R3, R2 ;  /* 0x0000000200037305 */ /* 0x000064000021f000 */
[----:B0-----:R-:W-:Y:S01]  /*0590*/  IMAD.MOV.U32 R2, RZ, RZ, RZ ;  /* 0x000000ffff027224 */ /* 0x001fe200078e00ff */
[----:B-1----:R-:W-:-:S05]  /*05a0*/  IADD3 R5, RZ, -R3, RZ ;  /* 0x80000003ff057210 */ /* 0x002fca0007ffe0ff */
        /* <DEDUP_REMOVED lines=12> */
.L_x_564:
[----:B------:R-:W-:Y:S05]  /*0670*/  BSYNC B0 ;  /* 0x0000000000007941 */ /* 0x000fea0003800000 */
.L_x_562:
        /* <DEDUP_REMOVED lines=10> */
[----:B------:R-:W-:Y:S05]  /*0720*/  CALL.REL.NOINC `($__internal_36_$__cuda_sm20_div_s64) ;  /* 0x0000000400387944 */ /* 0x000fea0003c00000 */
[----:B------:R-:W-:Y:S01]  /*0730*/  MOV R5, UR48 ;  /* 0x0000003000057c02 */ /* 0x000fe20008000f00 */
[--C-:B------:R-:W-:Y:S02]  /*0740*/  IMAD.MOV R9, RZ, RZ, -R12.reuse ;  /* 0x000000ffff097224 */ /* 0x100fe400078e0a0c */
[----:B------:R-:W-:Y:S02]  /*0750*/  IMAD.MOV.U32 R0, RZ, RZ, R12 ;  /* 0x000000ffff007224 */ /* 0x000fe400078e000c */
[----:B------:R-:W-:Y:S01]  /*0760*/  IMAD R9, R9, R5, R4 ;  /* 0x0000000509097224 */ /* 0x000fe200078e0204 */
[----:B------:R-:W-:Y:S06]  /*0770*/  BRA `(.L_x_567) ;  /* 0x0000000000547947 */ /* 0x000fec0003800000 */
.L_x_566:
        /* <DEDUP_REMOVED lines=21> */
.L_x_567:
[----:B------:R-:W-:Y:S05]  /*08d0*/  BSYNC B0 ;  /* 0x0000000000007941 */ /* 0x000fea0003800000 */
.L_x_565:
[----:B------:R-:W-:-:S04]  /*08e0*/  LEA R6, P0, R16, UR44, 0x3 ;  /* 0x0000002c10067c11 */ /* 0x000fc8000f8018ff */
[----:B------:R-:W-:-:S05]  /*08f0*/  LEA.HI.X R7, R16, UR45, R19, 0x3, P0 ;  /* 0x0000002d10077c11 */ /* 0x000fca00080f1c13 */
[----:B------:R0:W2:Y:S01]  /*0900*/  LDG.E R17, desc[UR38][R6.64] ;  /* 0x0000002606117981 */ /* 0x0000a2000c1e1900 */
[----:B------:R-:W-:Y:S01]  /*0910*/  SHF.R.S32.HI R2, RZ, 0x1f, R0 ;  /* 0x0000001fff027819 */ /* 0x000fe20000011400 */
[----:B------:R-:W-:Y:S01]  /*0920*/  BSSY B6, `(.L_x_568) ;  /* 0x0000024000067945 */ /* 0x000fe20003800000 */
[----:B------:R-:W-:-:S03]  /*0930*/  SHF.R.S32.HI R3, RZ, 0x1f, R9 ;  /* 0x0000001fff037819 */ /* 0x000fc60000011409 */
[-C--:B------:R-:W-:Y:S02]  /*0940*/  IMAD R11, R2, R5.reuse, RZ ;  /* 0x00000005020b7224 */ /* 0x080fe400078e02ff */
[----:B------:R-:W-:Y:S02]  /*0950*/  IMAD.MOV.U32 R2, RZ, RZ, R9 ;  /* 0x000000ffff027224 */ /* 0x000fe400078e0009 */
[C---:B------:R-:W-:Y:S02]  /*0960*/  IMAD R11, R0.reuse, UR41, R11 ;  /* 0x00000029000b7c24 */ /* 0x040fe4000f8e020b */
[----:B------:R-:W-:-:S04]  /*0970*/  IMAD.WIDE.U32 R4, R0, R5, R2 ;  /* 0x0000000500047225 */ /* 0x000fc800078e0002 */
[C---:B0-----:R-:W-:Y:S01]  /*0980*/  IMAD R7, R4.reuse, UR40, RZ ;  /* 0x0000002804077c24 */ /* 0x041fe2000f8e02ff */
[----:B------:R-:W-:Y:S01]  /*0990*/  IADD3 R8, R5, R11, RZ ;  /* 0x0000000b05087210 */ /* 0x000fe20007ffe0ff */
[----:B------:R-:W-:-:S04]  /*09a0*/  IMAD.WIDE.U32 R4, R4, UR36, RZ ;  /* 0x0000002404047c25 */ /* 0x000fc8000f8e00ff */
[----:B------:R-:W-:Y:S01]  /*09b0*/  IMAD R7, R8, UR36, R7 ;  /* 0x0000002408077c24 */ /* 0x000fe2000f8e0207 */
[----:B------:R-:W-:Y:S02]  /*09c0*/  LEA R24, P1, R4, R24, 0x1 ;  /* 0x0000001804187211 */ /* 0x000fe400078208ff */
[----:B--2---:R-:W-:Y:S02]  /*09d0*/  ISETP.GE.U32.AND P0, PT, R17, UR36, PT ;  /* 0x0000002411007c0c */ /* 0x004fe4000bf06070 */
[--C-:B------:R-:W-:Y:S02]  /*09e0*/  SHF.R.S32.HI R2, RZ, 0x1f, R17.reuse ;  /* 0x0000001fff027819 */ /* 0x100fe40000011411 */
[----:B------:R-:W-:Y:S02]  /*09f0*/  SHF.R.U32.HI R3, RZ, 0x1f, R17 ;  /* 0x0000001fff037819 */ /* 0x000fe40000011611 */
[----:B------:R-:W-:-:S04]  /*0a00*/  ISETP.GE.AND.EX P0, PT, R2, UR40, PT, P0 ;  /* 0x0000002802007c0c */ /* 0x000fc8000bf06300 */
[----:B------:R-:W-:-:S04]  /*0a10*/  SEL R0, RZ, 0x1, !P0 ;  /* 0x00000001ff007807 */ /* 0x000fc80004000000 */
[----:B------:R-:W-:Y:S01]  /*0a20*/  LOP3.LUT P0, RZ, R3, R0, RZ, 0xfc, !PT ;  /* 0x0000000003ff7212 */ /* 0x000fe2000780fcff */
[----:B------:R-:W-:-:S05]  /*0a30*/  IMAD.IADD R3, R5, 0x1, R7 ;  /* 0x0000000105037824 */ /* 0x000fca00078e0207 */
[----:B------:R-:W-:-:S07]  /*0a40*/  LEA.HI.X R22, R4, R22, R3, 0x1, P1 ;  /* 0x0000001604167211 */ /* 0x000fce00008f0c03 */
[----:B------:R-:W-:Y:S05]  /*0a50*/  @!P0 BRA `(.L_x_569) ;  /* 0x0000000000408947 */ /* 0x000fea0003800000 */
[----:B------:R-:W-:Y:S01]  /*0a60*/  MOV R14, 0x188 ;  /* 0x00000188000e7802 */ /* 0x000fe20000000f00 */
[----:B------:R-:W-:Y:S01]  /*0a70*/  ULDC.64 UR4, c[0x4][0x170] ;  /* 0x01005c0000047ab9 */ /* 0x000fe20000000a00 */
[----:B------:R-:W-:Y:S01]  /*0a80*/  ULDC.64 UR6, c[0x4][0x40] ;  /* 0x0100100000067ab9 */ /* 0x000fe20000000a00 */
[----:B------:R-:W-:Y:S01]  /*0a90*/  IMAD.U32 R4, RZ, RZ, UR4 ;  /* 0x00000004ff047e24 */ /* 0x000fe2000f8e00ff */
[----:B------:R-:W-:Y:S01]  /*0aa0*/  HFMA2.MMA R8, -RZ, RZ, 0, 2.801418304443359375e-06 ;  /* 0x0000002fff087435 */ /* 0x000fe200000001ff */
[----:B------:R-:W-:Y:S01]  /*0ab0*/  IMAD.U32 R5, RZ, RZ, UR5 ;  /* 0x00000005ff057e24 */ /* 0x000fe2000f8e00ff */
[----:B------:R-:W0:Y:S01]  /*0ac0*/  LDC.64 R14, c[0x4][R14] ;  /* 0x010000000e0e7b82 */ /* 0x000e220000000a00 */
[----:B------:R-:W-:Y:S01]  /*0ad0*/  ULDC.64 UR4, c[0x4][0x178] ;  /* 0x01005e0000047ab9 */ /* 0x000fe20000000a00 */
[----:B------:R-:W-:Y:S01]  /*0ae0*/  IMAD.U32 R10, RZ, RZ, UR6 ;  /* 0x00000006ff0a7e24 */ /* 0x000fe2000f8e00ff */
[----:B------:R-:W-:Y:S01]  /*0af0*/  MOV R6, UR4 ;  /* 0x0000000400067c02 */ /* 0x000fe20008000f00 */
[----:B------:R-:W-:-:S02]  /*0b00*/  IMAD.U32 R7, RZ, RZ, UR5 ;  /* 0x00000005ff077e24 */ /* 0x000fc4000f8e00ff */
[----:B------:R-:W-:Y:S02]  /*0b10*/  IMAD.U32 R11, RZ, RZ, UR7 ;  /* 0x00000007ff0b7e24 */ /* 0x000fe4000f8e00ff */
[----:B------:R-:W-:Y:S02]  /*0b20*/  IMAD.MOV.U32 R12, RZ, RZ, 0x1 ;  /* 0x00000001ff0c7424 */ /* 0x000fe400078e00ff */
[----:B------:R-:W-:-:S07]  /*0b30*/  IMAD.MOV.U32 R13, RZ, RZ, RZ ;  /* 0x000000ffff0d7224 */ /* 0x000fce00078e00ff */
[----:B------:R-:W-:-:S07]  /*0b40*/  LEPC R20, `(.L_x_569) ;  /* 0x000000001014794e */ /* 0x000fce0000000000 */
[----:B0-----:R-:W-:Y:S05]  /*0b50*/  CALL.ABS.NOINC R14 ;  /* 0x000000000e007343 */ /* 0x001fea0003c00000 */
.L_x_569:
[----:B------:R-:W-:Y:S05]  /*0b60*/  BSYNC B6 ;  /* 0x0000000000067941 */ /* 0x000fea0003800000 */
.L_x_568:
[----:B------:R-:W-:Y:S02]  /*0b70*/  LEA R4, P0, R16, UR46, 0x1 ;  /* 0x0000002e10047c11 */ /* 0x000fe4000f8008ff */
[----:B------:R-:W-:Y:S02]  /*0b80*/  ISETP.NE.AND P6, PT, R26, RZ, PT ;  /* 0x000000ff1a00720c */ /* 0x000fe40003fc5270 */
[----:B------:R-:W-:-:S06]  /*0b90*/  LEA.HI.X R5, R16, UR47, R19, 0x1, P0 ;  /* 0x0000002f10057c11 */ /* 0x000fcc00080f0c13 */
[----:B------:R-:W2:Y:S01]  /*0ba0*/  LDG.E.U16 R5, desc[UR38][R4.64] ;  /* 0x0000002604057981 */ /* 0x000ea2000c1e1500 */
[----:B------:R-:W-:-:S04]  /*0bb0*/  LEA R6, P0, R17, R24, 0x1 ;  /* 0x0000001811067211 */ /* 0x000fc800078008ff */
[----:B------:R-:W-:-:S05]  /*0bc0*/  LEA.HI.X R7, R17, R22, R2, 0x1, P0 ;  /* 0x0000001611077211 */ /* 0x000fca00000f0c02 */
[----:B--2---:R0:W-:Y:S01]  /*0bd0*/  STG.E.U16 desc[UR38][R6.64], R5 ;  /* 0x0000000506007986 */ /* 0x0041e2000c101526 */
[----:B------:R-:W-:Y:S05]  /*0be0*/  @!P6 BRA `(.L_x_570) ;  /* 0xfffffff40088e947 */ /* 0x000fea000383ffff */
[----:B------:R-:W-:Y:S05]  /*0bf0*/  BSYNC B7 ;  /* 0x0000000000077941 */ /* 0x000fea0003800000 */
.L_x_558:
[----:B------:R-:W-:Y:S05]  /*0c00*/  EXIT ;  /* 0x000000000000794d */ /* 0x000fea0003800000 */
        .weak           $__internal_36_$__cuda_sm20_div_s64
        .type           $__internal_36_$__cuda_sm20_div_s64,@function
        .size           $__internal_36_$__cuda_sm20_div_s64,(.L_x_720 - $__internal_36_$__cuda_sm20_div_s64)
$__internal_36_$__cuda_sm20_div_s64:
        /* <DEDUP_REMOVED lines=15> */
[----:B------:R-:W-:Y:S02]  /*0d00*/  IMAD.X R17, RZ, RZ, ~R11, P0 ;  /* 0x000000ffff117224 */ /* 0x000fe400000e0e0b */
[----:B------:R-:W-:Y:S02]  /*0d10*/  IMAD.MOV.U32 R11, RZ, RZ, R6 ;  /* 0x000000ffff0b7224 */ /* 0x000fe400078e0006 */
[-C--:B------:R-:W-:Y:S02]  /*0d20*/  IMAD R21, R7, R17.reuse, RZ ;  /* 0x0000001107157224 */ /* 0x080fe400078e02ff */
[----:B------:R-:W-:-:S04]  /*0d30*/  IMAD.WIDE.U32 R10, P0, R6, R17, R10 ;  /* 0x00000011060a7225 */ /* 0x000fc8000780000a */
[----:B------:R-:W-:-:S04]  /*0d40*/  IMAD.HI.U32 R10, P1, R7, R15, R10 ;  /* 0x0000000f070a7227 */ /* 0x000fc8000782000a */
[----:B------:R-:W-:Y:S01]  /*0d50*/  IMAD.HI.U32 R15, R7, R17, RZ ;  /* 0x00000011070f7227 */ /* 0x000fe200078e00ff */
[----:B------:R-:W-:-:S04]  /*0d60*/  IADD3 R11, P2, R21, R10, RZ ;  /* 0x0000000a150b7210 */ /* 0x000fc80007f5e0ff */
[----:B------:R-:W-:Y:S01]  /*0d70*/  IADD3.X R15, R15, R7, RZ, P0, !PT ;  /* 0x000000070f0f7210 */ /* 0x000fe200007fe4ff */
[----:B------:R-:W-:-:S03]  /*0d80*/  IMAD.WIDE.U32 R6, R11, R8, RZ ;  /* 0x000000080b067225 */ /* 0x000fc600078e00ff */
[----:B------:R-:W-:Y:S01]  /*0d90*/  IADD3.X R15, RZ, RZ, R15, P2, P1 ;  /* 0x000000ffff0f7210 */ /* 0x000fe200017e240f */
[----:B------:R-:W-:Y:S01]  /*0da0*/  IMAD R7, R11, R9, R7 ;  /* 0x000000090b077224 */ /* 0x000fe200078e0207 */
[----:B------:R-:W-:-:S03]  /*0db0*/  IADD3 R17, P0, RZ, -R6, RZ ;  /* 0x80000006ff117210 */ /* 0x000fc60007f1e0ff */
[----:B------:R-:W-:Y:S02]  /*0dc0*/  IMAD R7, R15, R8, R7 ;  /* 0x000000080f077224 */ /* 0x000fe400078e0207 */
[----:B------:R-:W-:-:S04]  /*0dd0*/  IMAD.HI.U32 R10, R11, R17, RZ ;  /* 0x000000110b0a7227 */ /* 0x000fc800078e00ff */
[----:B------:R-:W-:Y:S01]  /*0de0*/  IMAD.X R6, RZ, RZ, ~R7, P0 ;  /* 0x000000ffff067224 */ /* 0x000fe200000e0e07 */
[----:B------:R-:W-:-:S03]  /*0df0*/  IADD3 R7, P4, RZ, -R12, RZ ;  /* 0x8000000cff077210 */ /* 0x000fc60007f9e0ff */
[----:B------:R-:W-:-:S04]  /*0e00*/  IMAD.WIDE.U32 R10, P0, R11, R6, R10 ;  /* 0x000000060b0a7225 */ /* 0x000fc8000780000a */
[----:B------:R-:W-:Y:S01]  /*0e10*/  IMAD.HI.U32 R10, P1, R15, R17, R10 ;  /* 0x000000110f0a7227 */ /* 0x000fe2000782000a */
[----:B------:R-:W-:-:S03]  /*0e20*/  SEL R11, R7, R12, !P3 ;  /* 0x0000000c070b7207 */ /* 0x000fc60005800000 */
[CC--:B------:R-:W-:Y:S02]  /*0e30*/  IMAD R17, R15.reuse, R6.reuse, RZ ;  /* 0x000000060f117224 */ /* 0x0c0fe400078e02ff */
[----:B------:R-:W-:-:S03]  /*0e40*/  IMAD.HI.U32 R6, R15, R6, RZ ;  /* 0x000000060f067227 */ /* 0x000fc600078e00ff */
[----:B------:R-:W-:Y:S01]  /*0e50*/  IADD3 R10, P2, R17, R10, RZ ;  /* 0x0000000a110a7210 */ /* 0x000fe20007f5e0ff */
[----:B------:R-:W-:Y:S01]  /*0e60*/  IMAD.X R12, RZ, RZ, ~R13, P4 ;  /* 0x000000ffff0c7224 */ /* 0x000fe200020e0e0d */
[----:B------:R-:W-:-:S03]  /*0e70*/  IADD3.X R7, R6, R15, RZ, P0, !PT ;  /* 0x0000000f06077210 */ /* 0x000fc600007fe4ff */
[----:B------:R-:W-:Y:S01]  /*0e80*/  IMAD.HI.U32 R6, R10, R11, RZ ;  /* 0x0000000b0a067227 */ /* 0x000fe200078e00ff */
[----:B------:R-:W-:Y:S02]  /*0e90*/  SEL R15, R12, R13, !P3 ;  /* 0x0000000d0c0f7207 */ /* 0x000fe40005800000 */
[----:B------:R-:W-:Y:S01]  /*0ea0*/  IADD3.X R12, RZ, RZ, R7, P2, P1 ;  /* 0x000000ffff0c7210 */ /* 0x000fe200017e2407 */
[----:B------:R-:W-:Y:S02]  /*0eb0*/  IMAD.MOV.U32 R7, RZ, RZ, RZ ;  /* 0x000000ffff077224 */ /* 0x000fe400078e00ff */
[----:B------:R-:W-:-:S04]  /*0ec0*/  IMAD.WIDE.U32 R6, R10, R15, R6 ;  /* 0x0000000f0a067225 */ /* 0x000fc800078e0006 */
[C---:B------:R-:W-:Y:S02]  /*0ed0*/  IMAD R17, R12.reuse, R15, RZ ;  /* 0x0000000f0c117224 */ /* 0x040fe400078e02ff */
[----:B------:R-:W-:-:S04]  /*0ee0*/  IMAD.HI.U32 R6, P0, R12, R11, R6 ;  /* 0x0000000b0c067227 */ /* 0x000fc80007800006 */
[----:B------:R-:W-:Y:S01]  /*0ef0*/  IMAD.HI.U32 R21, R12, R15, RZ ;  /* 0x0000000f0c157227 */ /* 0x000fe200078e00ff */
[----:B------:R-:W-:-:S03]  /*0f00*/  IADD3 R17, P1, R17, R6, RZ ;  /* 0x0000000611117210 */ /* 0x000fc60007f3e0ff */
[----:B------:R-:W-:Y:S02]  /*0f10*/  IMAD.X R21, RZ, RZ, R21, P0 ;  /* 0x000000ffff157224 */ /* 0x000fe400000e0615 */
[----:B------:R-:W-:-:S03]  /*0f20*/  IMAD.WIDE.U32 R6, R17, R8, RZ ;  /* 0x0000000811067225 */ /* 0x000fc600078e00ff */
[----:B------:R-:W-:Y:S01]  /*0f30*/  IADD3.X R21, RZ, R21, RZ, P1, !PT ;  /* 0x00000015ff157210 */ /* 0x000fe20000ffe4ff */
[----:B------:R-:W-:Y:S01]  /*0f40*/  IMAD R7, R17, R9, R7 ;  /* 0x0000000911077224 */ /* 0x000fe200078e0207 */
[----:B------:R-:W-:-:S03]  /*0f50*/  IADD3 R27, P1, -R6, R11, RZ ;  /* 0x0000000b061b7210 */ /* 0x000fc60007f3e1ff */
[-C--:B------:R-:W-:Y:S01]  /*0f60*/  IMAD R6, R21, R8.reuse, R7 ;  /* 0x0000000815067224 */ /* 0x080fe200078e0207 */
[----:B------:R-:W-:-:S03]  /*0f70*/  ISETP.GE.U32.AND P0, PT, R27, R8, PT ;  /* 0x000000081b00720c */ /* 0x000fc60003f06070 */
[----:B------:R-:W-:Y:S01]  /*0f80*/  IMAD.X R15, R15, 0x1, ~R6, P1 ;  /* 0x000000010f0f7824 */ /* 0x000fe200008e0e06 */
[----:B------:R-:W-:Y:S02]  /*0f90*/  IADD3 R7, P1, R27, -R8, RZ ;  /* 0x800000081b077210 */ /* 0x000fe40007f3e0ff */
[----:B------:R-:W-:Y:S02]  /*0fa0*/  IADD3 R6, P2, R17, 0x1, RZ ;  /* 0x0000000111067810 */ /* 0x000fe40007f5e0ff */
[C---:B------:R-:W-:Y:S01]  /*0fb0*/  ISETP.GE.U32.AND.EX P0, PT, R15.reuse, R9, PT, P0 ;  /* 0x000000090f00720c */ /* 0x040fe20003f06100 */
[----:B------:R-:W-:Y:S01]  /*0fc0*/  IMAD.X R11, R15, 0x1, ~R9, P1 ;  /* 0x000000010f0b7824 */ /* 0x000fe200008e0e09 */
[----:B------:R-:W-:Y:S02]  /*0fd0*/  IADD3.X R10, RZ, R21, RZ, P2, !PT ;  /* 0x00000015ff0a7210 */ /* 0x000fe400017fe4ff */
[----:B------:R-:W-:Y:S02]  /*0fe0*/  SEL R7, R7, R27, P0 ;  /* 0x0000001b07077207 */ /* 0x000fe40000000000 */
[----:B------:R-:W-:-:S02]  /*0ff0*/  SEL R17, R6, R17, P0 ;  /* 0x0000001106117207 */ /* 0x000fc40000000000 */
[----:B------:R-:W-:Y:S02]  /*1000*/  SEL R11, R11, R15, P0 ;  /* 0x0000000f0b0b7207 */ /* 0x000fe40000000000 */
[----:B------:R-:W-:Y:S02]  /*1010*/  ISETP.GE.U32.AND P1, PT, R7, R8, PT ;  /* 0x000000080700720c */ /* 0x000fe40003f26070 */
[----:B------:R-:W-:Y:S02]  /*1020*/  SEL R21, R10, R21, P0 ;  /* 0x000000150a157207 */ /* 0x000fe40000000000 */
[----:B------:R-:W-:Y:S02]  /*1030*/  IADD3 R12, P2, R17, 0x1, RZ ;  /* 0x00000001110c7810 */ /* 0x000fe40007f5e0ff */
[----:B------:R-:W-:Y:S02]  /*1040*/  ISETP.GE.U32.AND.EX P0, PT, R11, R9, PT, P1 ;  /* 0x000000090b00720c */ /* 0x000fe40003f06110 */
[----:B------:R-:W-:Y:S01]  /*1050*/  LOP3.LUT R8, R2, R13, RZ, 0x3c, !PT ;  /* 0x0000000d02087212 */ /* 0x000fe200078e3cff */
[----:B------:R-:W-:Y:S01]  /*1060*/  IMAD.X R6, RZ, RZ, R21, P2 ;  /* 0x000000ffff067224 */ /* 0x000fe200010e0615 */
[----:B------:R-:W-:-:S02]  /*1070*/  SEL R12, R12, R17, P0 ;  /* 0x000000110c0c7207 */ /* 0x000fc40000000000 */
[----:B------:R-:W-:Y:S02]  /*1080*/  ISETP.GE.AND P1, PT, R8, RZ, PT ;  /* 0x000000ff0800720c */ /* 0x000fe40003f26270 */
[----:B------:R-:W-:Y:S02]  /*1090*/  SEL R13, R6, R21, P0 ;  /* 0x00000015060d7207 */ /* 0x000fe40000000000 */
[-C--:B------:R-:W-:Y:S02]  /*10a0*/  IADD3 R7, P2, RZ, -R12.reuse, RZ ;  /* 0x8000000cff077210 */ /* 0x080fe40007f5e0ff */
[----:B------:R-:W-:Y:S01]  /*10b0*/  ISETP.NE.U32.AND P0, PT, R3, RZ, PT ;  /* 0x000000ff0300720c */ /* 0x000fe20003f05070 */
[----:B------:R-:W-:Y:S01]  /*10c0*/  IMAD.MOV.U32 R3, RZ, RZ, 0x0 ;  /* 0x00000000ff037424 */ /* 0x000fe200078e00ff */
[----:B------:R-:W-:Y:S01]  /*10d0*/  SEL R12, R7, R12, !P1 ;  /* 0x0000000c070c7207 */ /* 0x000fe20004800000 */
[----:B------:R-:W-:Y:S01]  /*10e0*/  IMAD.X R6, RZ, RZ, ~R13, P2 ;  /* 0x000000ffff067224 */ /* 0x000fe200010e0e0d */
[----:B------:R-:W-:-:S02]  /*10f0*/  ISETP.NE.AND.EX P0, PT, R2, RZ, PT, P0 ;  /* 0x000000ff0200720c */ /* 0x000fc40003f05300 */
[----:B------:R-:W-:Y:S02]  /*1100*/  MOV R2, R0 ;  /* 0x0000000000027202 */ /* 0x000fe40000000f00 */
[----:B------:R-:W-:Y:S02]  /*1110*/  SEL R13, R6, R13, !P1 ;  /* 0x0000000d060d7207 */ /* 0x000fe40004800000 */
[----:B------:R-:W-:Y:S02]  /*1120*/  SEL R12, R12, 0xffffffff, P0 ;  /* 0xffffffff0c0c7807 */ /* 0x000fe40000000000 */
[----:B------:R-:W-:Y:S01]  /*1130*/  SEL R13, R13, 0xffffffff, P0 ;  /* 0xffffffff0d0d7807 */ /* 0x000fe20000000000 */
[----:B------:R-:W-:Y:S06]  /*1140*/  RET.REL.NODEC R2 `(_ZN2at6native30max_unpooling2d_forward_kernelIN3c108BFloat16EEEvlPKT_PKllllllPS4_) ;  /* 0xffffffec02ac7950 */ /* 0x000fec0003c3ffff */
.L_x_571:
        /* <DEDUP_REMOVED lines=11> */
.L_x_720:


//--------------------- .text._ZN2at6native30max_unpooling2d_forward_kernelIN3c104HalfEEEvlPKT_PKllllllPS4_ --------------------------
	.section	.text._ZN2at6native30max_unpooling2d_forward_kernelIN3c104HalfEEEvlPKT_PKllllllPS4_,"ax",@progbits
	.align	128
        .global         _ZN2at6native30max_unpooling2d_forward_kernelIN3c104HalfEEEvlPKT_PKllllllPS4_
        .type           _ZN2at6native30max_unpooling2d_forward_kernelIN3c104HalfEEEvlPKT_PKllllllPS4_,@function
        .size           _ZN2at6native30max_unpooling2d_forward_kernelIN3c104HalfEEEvlPKT_PKllllllPS4_,(.L_x_721 - _ZN2at6native30max_unpooling2d_forward_kernelIN3c104HalfEEEvlPKT_PKllllllPS4_)
        .other          _ZN2at6native30max_unpooling2d_forward_kernelIN3c104HalfEEEvlPKT_PKllllllPS4_,@"STO_CUDA_ENTRY STV_DEFAULT"
_ZN2at6native30max_unpooling2d_forward_kernelIN3c104HalfEEEvlPKT_PKllllllPS4_:
.text._ZN2at6native30max_unpooling2d_forward_kernelIN3c104HalfEEEvlPKT_PKllllllPS4_:
        /* <DEDUP_REMOVED lines=33> */
.L_x_584:
        /* <DEDUP_REMOVED lines=17> */
[----:B------:R-:W-:Y:S05]  /*0320*/  CALL.REL.NOINC `($__internal_37_$__cuda_sm20_div_s64) ;  /* 0x0000000800387944 */ /* 0x000fea0003c00000 */
[----:B------:R-:W-:Y:S05]  /*0330*/  BRA `(.L_x_575) ;  /* 0x00000000004c7947 */ /* 0x000fea0003800000 */
.L_x_574:
        /* <DEDUP_REMOVED lines=19> */
.L_x_575:
[----:B------:R-:W-:Y:S05]  /*0470*/  BSYNC B0 ;  /* 0x0000000000007941 */ /* 0x000fea0003800000 */
.L_x_573:
        /* <DEDUP_REMOVED lines=8> */
[----:B------:R-:W-:Y:S05]  /*0500*/  CALL.REL.NOINC `($__internal_37_$__cuda_sm20_div_s64) ;  /* 0x0000000400c07944 */ /* 0x000fea0003c00000 */
[----:B------:R-:W-:Y:S02]  /*0510*/  IMAD.MOV.U32 R4, RZ, RZ, R12 ;  /* 0x000000ffff047224 */ /* 0x000fe400078e000c */
[----:B------:R-:W-:Y:S01]  /*0520*/  IMAD.MOV.U32 R5, RZ, RZ, R13 ;  /* 0x000000ffff057224 */ /* 0x000fe200078e000d */
[----:B------:R-:W-:Y:S06]  /*0530*/  BRA `(.L_x_578) ;  /* 0x00000000004c7947 */ /* 0x000fec0003800000 */
.L_x_577:
        /* <DEDUP_REMOVED lines=19> */
.L_x_578:
[----:B------:R-:W-:Y:S05]  /*0670*/  BSYNC B0 ;  /* 0x0000000000007941 */ /* 0x000fea0003800000 */
.L_x_576:
        /* <DEDUP_REMOVED lines=10> */
[----:B------:R-:W-:Y:S05]  /*0720*/  CALL.REL.NOINC `($__internal_37_$__cuda_sm20_div_s64) ;  /* 0x0000000400387944 */ /* 0x000fea0003c00000 */
[----:B------:R-:W-:Y:S01]  /*0730*/  MOV R5, UR48 ;  /* 0x0000003000057c02 */ /* 0x000fe20008000f00 */
[--C-:B------:R-:W-:Y:S02]  /*0740*/  IMAD.MOV R9, RZ, RZ, -R12.reuse ;  /* 0x000000ffff097224 */ /* 0x100fe400078e0a0c */
[----:B------:R-:W-:Y:S02]  /*0750*/  IMAD.MOV.U32 R0, RZ, RZ, R12 ;  /* 0x000000ffff007224 */ /* 0x000fe400078e000c */
[----:B------:R-:W-:Y:S01]  /*0760*/  IMAD R9, R9, R5, R4 ;  /* 0x0000000509097224 */ /* 0x000fe200078e0204 */
[----:B------:R-:W-:Y:S06]  /*0770*/  BRA `(.L_x_581) ;  /* 0x0000000000547947 */ /* 0x000fec0003800000 */
.L_x_580:
        /* <DEDUP_REMOVED lines=21> */
.L_x_581:
[----:B------:R-:W-:Y:S05]  /*08d0*/  BSYNC B0 ;  /* 0x0000000000007941 */ /* 0x000fea0003800000 */
.L_x_579:
        /* <DEDUP_REMOVED lines=40> */
.L_x_583:
[----:B------:R-:W-:Y:S05]  /*0b60*/  BSYNC B6 ;  /* 0x0000000000067941 */ /* 0x000fea0003800000 */
.L_x_582:
        /* <DEDUP_REMOVED lines=9> */
.L_x_572:
[----:B------:R-:W-:Y:S05]  /*0c00*/  EXIT ;  /* 0x000000000000794d */ /* 0x000fea0003800000 */
        .weak           $__internal_37_$__cuda_sm20_div_s64
        .type           $__internal_37_$__cuda_sm20_div_s64,@function
        .size           $__internal_37_$__cuda_sm20_div_s64,(.L_x_721 - $__internal_37_$__cuda_sm20_div_s64)
$__internal_37_$__cuda_sm20_div_s64:
        /* <DEDUP_REMOVED lines=83> */
[----:B------:R-:W-:Y:S06]  /*1140*/  RET.REL.NODEC R2 `(_ZN2at6native30max_unpooling2d_forward_kernelIN3c104HalfEEEvlPKT_PKllllllPS4_) ;  /* 0xffffffec02ac7950 */ /* 0x000fec0003c3ffff */
.L_x_585:
        /* <DEDUP_REMOVED lines=11> */
.L_x_721:


//--------------------- .text._ZN2at6native30max_unpooling2d_forward_kernelIfEEvlPKT_PKllllllPS2_ --------------------------
	.section	.text._ZN2at6native30max_unpooling2d_forward_kernelIfEEvlPKT_PKllllllPS2_,"ax",@progbits
	.align	128
        .global         _ZN2at6native30max_unpooling2d_forward_kernelIfEEvlPKT_PKllllllPS2_
        .type           _ZN2at6native30max_unpooling2d_forward_kernelIfEEvlPKT_PKllllllPS2_,@function
        .size           _ZN2at6native30max_unpooling2d_forward_kernelIfEEvlPKT_PKllllllPS2_,(.L_x_722 - _ZN2at6native30max_unpooling2d_forward_kernelIfEEvlPKT_PKllllllPS2_)
        .other          _ZN2at6native30max_unpooling2d_forward_kernelIfEEvlPKT_PKllllllPS2_,@"STO_CUDA_ENTRY STV_DEFAULT"
_ZN2at6native30max_unpooling2d_forward_kernelIfEEvlPKT_PKllllllPS2_:
.text._ZN2at6native30max_unpooling2d_forward_kernelIfEEvlPKT_PKllllllPS2_:
        /* <DEDUP_REMOVED lines=33> */
.L_x_598:
        /* <DEDUP_REMOVED lines=17> */
[----:B------:R-:W-:Y:S05]  /*0320*/  CALL.REL.NOINC `($__internal_38_$__cuda_sm20_div_s64) ;  /* 0x0000000800387944 */ /* 0x000fea0003c00000 */
[----:B------:R-:W-:Y:S05]  /*0330*/  BRA `(.L_x_589) ;  /* 0x00000000004c7947 */ /* 0x000fea0003800000 */
.L_x_588:
        /* <DEDUP_REMOVED lines=19> */
.L_x_589:
[----:B------:R-:W-:Y:S05]  /*0470*/  BSYNC B0 ;  /* 0x0000000000007941 */ /* 0x000fea0003800000 */
.L_x_587:
        /* <DEDUP_REMOVED lines=8> */
[----:B------:R-:W-:Y:S05]  /*0500*/  CALL.REL.NOINC `($__internal_38_$__cuda_sm20_div_s64) ;  /* 0x0000000400c07944 */ /* 0x000fea0003c00000 */
[----:B------:R-:W-:Y:S02]  /*0510*/  IMAD.MOV.U32 R4, RZ, RZ, R12 ;  /* 0x000000ffff047224 */ /* 0x000fe400078e000c */
[----:B------:R-:W-:Y:S01]  /*0520*/  IMAD.MOV.U32 R5, RZ, RZ, R13 ;  /* 0x000000ffff057224 */ /* 0x000fe200078e000d */
[----:B------:R-:W-:Y:S06]  /*0530*/  BRA `(.L_x_592) ;  /* 0x00000000004c7947 */ /* 0x000fec0003800000 */
.L_x_591:
        /* <DEDUP_REMOVED lines=19> */
.L_x_592:
[----:B------:R-:W-:Y:S05]  /*0670*/  BSYNC B0 ;  /* 0x0000000000007941 */ /* 0x000fea0003800000 */
.L_x_590:
        /* <DEDUP_REMOVED lines=10> */
[----:B------:R-:W-:Y:S05]  /*0720*/  CALL.REL.NOINC `($__internal_38_$__cuda_sm20_div_s64) ;  /* 0x0000000400387944 */ /* 0x000fea0003c00000 */
[----:B------:R-:W-:Y:S01]  /*0730*/  MOV R5, UR48 ;  /* 0x0000003000057c02 */ /* 0x000fe20008000f00 */
[--C-:B------:R-:W-:Y:S02]  /*0740*/  IMAD.MOV R9, RZ, RZ, -R12.reuse ;  /* 0x000000ffff097224 */ /* 0x100fe400078e0a0c */
[----:B------:R-:W-:Y:S02]  /*0750*/  IMAD.MOV.U32 R0, RZ, RZ, R12 ;  /* 0x000000ffff007224 */ /* 0x000fe400078e000c */
[----:B------:R-:W-:Y:S01]  /*0760*/  IMAD R9, R9, R5, R4 ;  /* 0x0000000509097224 */ /* 0x000fe200078e0204 */
[----:B------:R-:W-:Y:S06]  /*0770*/  BRA `(.L_x_595) ;  /* 0x0000000000547947 */ /* 0x000fec0003800000 */
.L_x_594:
        /* <DEDUP_REMOVED lines=21> */
.L_x_595:
[----:B------:R-:W-:Y:S05]  /*08d0*/  BSYNC B0 ;  /* 0x0000000000007941 */ /* 0x000fea0003800000 */
.L_x_593:
        /* <DEDUP_REMOVED lines=40> */
.L_x_597:
[----:B------:R-:W-:Y:S05]  /*0b60*/  BSYNC B6 ;  /* 0x0000000000067941 */ /* 0x000fea0003800000 */
.L_x_596:
[----:B------:R-:W-:Y:S02]  /*0b70*/  LEA R4, P0, R16, UR46, 0x2 ;  /* 0x0000002e10047c11 */ /* 0x000fe4000f8010ff */
[----:B------:R-:W-:Y:S02]  /*0b80*/  ISETP.NE.AND P6, PT, R26, RZ, PT ;  /* 0x000000ff1a00720c */ /* 0x000fe40003fc5270 */
[----:B------:R-:W-:-:S06]  /*0b90*/  LEA.HI.X R5, R16, UR47, R19, 0x2, P0 ;  /* 0x0000002f10057c11 */ /* 0x000fcc00080f1413 */
[----:B------:R-:W2:Y:S01]  /*0ba0*/  LDG.E R5, desc[UR38][R4.64] ;  /* 0x0000002604057981 */ /* 0x000ea2000c1e1900 */
[----:B------:R-:W-:-:S04]  /*0bb0*/  LEA R6, P0, R17, R24, 0x2 ;  /* 0x0000001811067211 */ /* 0x000fc800078010ff */
[----:B------:R-:W-:-:S05]  /*0bc0*/  LEA.HI.X R7, R17, R22, R2, 0x2, P0 ;  /* 0x0000001611077211 */ /* 0x000fca00000f1402 */
[----:B--2---:R0:W-:Y:S01]  /*0bd0*/  STG.E desc[UR38][R6.64], R5 ;  /* 0x0000000506007986 */ /* 0x0041e2000c101926 */
[----:B------:R-:W-:Y:S05]  /*0be0*/  @!P6 BRA `(.L_x_598) ;  /* 0xfffffff40088e947 */ /* 0x000fea000383ffff */
[----:B------:R-:W-:Y:S05]  /*0bf0*/  BSYNC B7 ;  /* 0x0000000000077941 */ /* 0x000fea0003800000 */
.L_x_586:
[----:B------:R-:W-:Y:S05]  /*0c00*/  EXIT ;  /* 0x000000000000794d */ /* 0x000fea0003800000 */
        .weak           $__internal_38_$__cuda_sm20_div_s64
        .type           $__internal_38_$__cuda_sm20_div_s64,@function
        .size           $__internal_38_$__cuda_sm20_div_s64,(.L_x_722 - $__internal_38_$__cuda_sm20_div_s64)
$__internal_38_$__cuda_sm20_div_s64:
        /* <DEDUP_REMOVED lines=83> */
[----:B------:R-:W-:Y:S06]  /*1140*/  RET.REL.NODEC R2 `(_ZN2at6native30max_unpooling2d_forward_kernelIfEEvlPKT_PKllllllPS2_) ;  /* 0xffffffec02ac7950 */ /* 0x000fec0003c3ffff */
.L_x_599:
        /* <DEDUP_REMOVED lines=11> */
.L_x_722:


//--------------------- .text._ZN2at6native30max_unpooling2d_forward_kernelIdEEvlPKT_PKllllllPS2_ --------------------------
	.section	.text._ZN2at6native30max_unpooling2d_forward_kernelIdEEvlPKT_PKllllllPS2_,"ax",@progbits
	.align	128
        .global         _ZN2at6native30max_unpooling2d_forward_kernelIdEEvlPKT_PKllllllPS2_
        .type           _ZN2at6native30max_unpooling2d_forward_kernelIdEEvlPKT_PKllllllPS2_,@function
        .size           _ZN2at6native30max_unpooling2d_forward_kernelIdEEvlPKT_PKllllllPS2_,(.L_x_723 - _ZN2at6native30max_unpooling2d_forward_kernelIdEEvlPKT_PKllllllPS2_)
        .other          _ZN2at6native30max_unpooling2d_forward_kernelIdEEvlPKT_PKllllllPS2_,@"STO_CUDA_ENTRY STV_DEFAULT"
_ZN2at6native30max_unpooling2d_forward_kernelIdEEvlPKT_PKllllllPS2_:
.text._ZN2at6native30max_unpooling2d_forward_kernelIdEEvlPKT_PKllllllPS2_:
        /* <DEDUP_REMOVED lines=23> */
[----:B------:R-:W-:Y:S01]  /*0170*/  ULDC UR48, c[0x0][0x228] ;  /* 0x00008a0000307ab9 */ /* 0x000fe20000000800 */
[----:B------:R-:W-:Y:S01]  /*0180*/  IMAD.U32 R22, RZ, RZ, UR7 ;  /* 0x00000007ff167e24 */ /* 0x000fe2000f8e00ff */
        /* <DEDUP_REMOVED lines=8> */
.L_x_612:
[----:B------:R-:W-:Y:S01]  /*0210*/  SHF.R.S32.HI R3, RZ, 0x1f, R26 ;  /* 0x0000001fff037819 */ /* 0x000fe2000001141a */
[----:B------:R-:W-:Y:S01]  /*0220*/  BSSY B0, `(.L_x_601) ;  /* 0x0000025000007945 */ /* 0x000fe20003800000 */
[-C--:B------:R-:W-:Y:S02]  /*0230*/  MOV R0, R26.reuse ;  /* 0x0000001a00007202 */ /* 0x080fe40000000f00 */
[----:B------:R-:W-:Y:S02]  /*0240*/  LOP3.LUT R2, R3, UR49, RZ, 0xfc, !PT ;  /* 0x0000003103027c12 */ /* 0x000fe4000f8efcff */
[----:B------:R-:W-:Y:S02]  /*0250*/  IADD3 R26, P0, R19, R26, RZ ;  /* 0x0000001a131a7210 */ /* 0x000fe40007f1e0ff */
[----:B------:R-:W-:-:S03]  /*0260*/  ISETP.NE.U32.AND P1, PT, R2, RZ, PT ;  /* 0x000000ff0200720c */ /* 0x000fc60003f25070 */
[----:B------:R-:W-:Y:S01]  /*0270*/  IMAD.X R23, RZ, RZ, R23, P0 ;  /* 0x000000ffff177224 */ /* 0x000fe200000e0617 */
[----:B------:R-:W-:-:S04]  /*0280*/  ISETP.GE.U32.AND P0, PT, R26, UR42, PT ;  /* 0x0000002a1a007c0c */ /* 0x000fc8000bf06070 */
[----:B------:R-:W-:-:S04]  /*0290*/  ISETP.GE.AND.EX P0, PT, R23, UR43, PT, P0 ;  /* 0x0000002b17007c0c */ /* 0x000fc8000bf06300 */
[----:B------:R-:W-:Y:S01]  /*02a0*/  P2R R25, PR, RZ, 0x1 ;  /* 0x00000001ff197803 */ /* 0x000fe20000000000 */
[----:B0-----:R-:W-:Y:S08]  /*02b0*/  @!P1 BRA `(.L_x_602) ;  /* 0x0000000000209947 */ /* 0x001ff00003800000 */
[----:B------:R-:W-:Y:S01]  /*02c0*/  ULDC.64 UR4, c[0x0][0x238] ;  /* 0x00008e0000047ab9 */ /* 0x000fe20000000a00 */
[----:B------:R-:W-:Y:S01]  /*02d0*/  IMAD.MOV.U32 R14, RZ, RZ, R0 ;  /* 0x000000ffff0e7224 */ /* 0x000fe200078e0000 */
[----:B------:R-:W-:Y:S01]  /*02e0*/  MOV R4, UR5 ;  /* 0x0000000500047c02 */ /* 0x000fe20008000f00 */
[----:B------:R-:W-:Y:S01]  /*02f0*/  IMAD.U32 R5, RZ, RZ, UR4 ;  /* 0x00000004ff057e24 */ /* 0x000fe2000f8e00ff */
[----:B------:R-:W-:Y:S01]  /*0300*/  MOV R2, 0x330 ;  /* 0x0000033000027802 */ /* 0x000fe20000000f00 */
[----:B------:R-:W-:-:S07]  /*0310*/  IMAD.MOV.U32 R15, RZ, RZ, R3 ;  /* 0x000000ffff0f7224 */ /* 0x000fce00078e0003 */
[----:B------:R-:W-:Y:S05]  /*0320*/  CALL.REL.NOINC `($__internal_39_$__cuda_sm20_div_s64) ;  /* 0x00000008003c7944 */ /* 0x000fea0003c00000 */
[----:B------:R-:W-:Y:S05]  /*0330*/  BRA `(.L_x_603) ;  /* 0x00000000004c7947 */ /* 0x000fea0003800000 */
.L_x_602:
        /* <DEDUP_REMOVED lines=14> */
[----:B------:R-:W-:Y:S02]  /*0420*/  @P0 VIADD R5, R5, -UR50 ;  /* 0x8000003205050c36 */ /* 0x000fe40008000000 */
[----:B------:R-:W-:-:S03]  /*0430*/  @P0 VIADD R14, R14, 0x1 ;  /* 0x000000010e0e0836 */ /* 0x000fc60000000000 */
[----:B------:R-:W-:-:S13]  /*0440*/  ISETP.GE.U32.AND P1, PT, R5, UR50, PT ;  /* 0x0000003205007c0c */ /* 0x000fda000bf26070 */
[----:B------:R-:W-:Y:S02]  /*0450*/  @P1 IADD3 R14, R14, 0x1, RZ ;  /* 0x000000010e0e1810 */ /* 0x000fe40007ffe0ff */
[----:B------:R-:W-:-:S07]  /*0460*/  @!P2 LOP3.LUT R14, RZ, UR50, RZ, 0x33, !PT ;  /* 0x00000032ff0eac12 */ /* 0x000fce000f8e33ff */
.L_x_603:
[----:B------:R-:W-:Y:S05]  /*0470*/  BSYNC B0 ;  /* 0x0000000000007941 */ /* 0x000fea0003800000 */
.L_x_601:
        /* <DEDUP_REMOVED lines=8> */
[----:B------:R-:W-:Y:S05]  /*0500*/  CALL.REL.NOINC `($__internal_39_$__cuda_sm20_div_s64) ;  /* 0x0000000400c47944 */ /* 0x000fea0003c00000 */
[----:B------:R-:W-:Y:S01]  /*0510*/  MOV R6, R14 ;  /* 0x0000000e00067202 */ /* 0x000fe20000000f00 */
[----:B------:R-:W-:Y:S01]  /*0520*/  IMAD.MOV.U32 R7, RZ, RZ, R15 ;  /* 0x000000ffff077224 */ /* 0x000fe200078e000f */
[----:B------:R-:W-:Y:S06]  /*0530*/  BRA `(.L_x_606) ;  /* 0x00000000004c7947 */ /* 0x000fec0003800000 */
.L_x_605:
        /* <DEDUP_REMOVED lines=19> */
.L_x_606:
[----:B------:R-:W-:Y:S05]  /*0670*/  BSYNC B0 ;  /* 0x0000000000007941 */ /* 0x000fea0003800000 */
.L_x_604:
        /* <DEDUP_REMOVED lines=10> */
[----:B------:R-:W-:Y:S05]  /*0720*/  CALL.REL.NOINC `($__internal_39_$__cuda_sm20_div_s64) ;  /* 0x00000004003c7944 */ /* 0x000fea0003c00000 */
[----:B------:R-:W-:Y:S01]  /*0730*/  IMAD.MOV R2, RZ, RZ, -R14 ;  /* 0x000000ffff027224 */ /* 0x000fe200078e0a0e */
[----:B------:R-:W-:Y:S01]  /*0740*/  MOV R8, R14 ;  /* 0x0000000e00087202 */ /* 0x000fe20000000f00 */
[----:B------:R-:W-:-:S04]  /*0750*/  IMAD.U32 R5, RZ, RZ, UR48 ;  /* 0x00000030ff057e24 */ /* 0x000fc8000f8e00ff */
[----:B------:R-:W-:Y:S01]  /*0760*/  IMAD R2, R2, R5, R6 ;  /* 0x0000000502027224 */ /* 0x000fe200078e0206 */
[----:B------:R-:W-:Y:S06]  /*0770*/  BRA `(.L_x_609) ;  /* 0x0000000000547947 */ /* 0x000fec0003800000 */
.L_x_608:
[----:B------:R-:W-:-:S04]  /*0780*/  IMAD.U32 R5, RZ, RZ, UR48 ;  /* 0x00000030ff057e24 */ /* 0x000fc8000f8e00ff */
        /* <DEDUP_REMOVED lines=20> */
.L_x_609:
[----:B------:R-:W-:Y:S05]  /*08d0*/  BSYNC B0 ;  /* 0x0000000000007941 */ /* 0x000fea0003800000 */
.L_x_607:
[C---:B------:R-:W-:Y:S01]  /*08e0*/  IMAD.SHL.U32 R18, R0.reuse, 0x8, RZ ;  /* 0x0000000800127824 */ /* 0x040fe200078e00ff */
[----:B------:R-:W-:-:S04]  /*08f0*/  SHF.L.U64.HI R16, R0, 0x3, R3 ;  /* 0x0000000300107819 */ /* 0x000fc80000010203 */
[----:B------:R-:W-:-:S04]  /*0900*/  IADD3 R6, P0, R18, UR44, RZ ;  /* 0x0000002c12067c10 */ /* 0x000fc8000ff1e0ff */
[----:B------:R-:W-:-:S05]  /*0910*/  IADD3.X R7, R16, UR45, RZ, P0, !PT ;  /* 0x0000002d10077c10 */ /* 0x000fca00087fe4ff */
[----:B------:R0:W2:Y:S01]  /*0920*/  LDG.E R17, desc[UR38][R6.64] ;  /* 0x0000002606117981 */ /* 0x0000a2000c1e1900 */
[----:B------:R-:W-:Y:S01]  /*0930*/  SHF.R.S32.HI R0, RZ, 0x1f, R8 ;  /* 0x0000001fff007819 */ /* 0x000fe20000011408 */
[----:B------:R-:W-:Y:S01]  /*0940*/  BSSY B6, `(.L_x_610) ;  /* 0x0000023000067945 */ /* 0x000fe20003800000 */
[----:B------:R-:W-:-:S03]  /*0950*/  SHF.R.S32.HI R3, RZ, 0x1f, R2 ;  /* 0x0000001fff037819 */ /* 0x000fc60000011402 */
[-C--:B------:R-:W-:Y:S02]  /*0960*/  IMAD R9, R0, R5.reuse, RZ ;  /* 0x0000000500097224 */ /* 0x080fe400078e02ff */
[----:B------:R-:W-:-:S04]  /*0970*/  IMAD.WIDE.U32 R4, R8, R5, R2 ;  /* 0x0000000508047225 */ /* 0x000fc800078e0002 */
[----:B------:R-:W-:Y:S02]  /*0980*/  IMAD R9, R8, UR41, R9 ;  /* 0x0000002908097c24 */ /* 0x000fe4000f8e0209 */
[C---:B0-----:R-:W-:Y:S02]  /*0990*/  IMAD R7, R4.reuse, UR40, RZ ;  /* 0x0000002804077c24 */ /* 0x041fe4000f8e02ff */
[----:B------:R-:W-:Y:S02]  /*09a0*/  IMAD.IADD R8, R5, 0x1, R9 ;  /* 0x0000000105087824 */ /* 0x000fe400078e0209 */
        /* <DEDUP_REMOVED lines=8> */
[----:B------:R-:W-:Y:S02]  /*0a30*/  LOP3.LUT P0, RZ, R3, R0, RZ, 0xfc, !PT ;  /* 0x0000000003ff7212 */ /* 0x000fe4000780fcff */
[----:B------:R-:W-:-:S04]  /*0a40*/  IADD3 R3, R5, R7, RZ ;  /* 0x0000000705037210 */ /* 0x000fc80007ffe0ff */
[----:B------:R-:W-:-:S07]  /*0a50*/  LEA.HI.X R22, R4, R22, R3, 0x3, P1 ;  /* 0x0000001604167211 */ /* 0x000fce00008f1c03 */
[----:B------:R-:W-:Y:S05]  /*0a60*/  @!P0 BRA `(.L_x_611) ;  /* 0x0000000000408947 */ /* 0x000fea0003800000 */
[----:B------:R-:W-:Y:S01]  /*0a70*/  MOV R14, 0x188 ;  /* 0x00000188000e7802 */ /* 0x000fe20000000f00 */
[----:B------:R-:W-:Y:S01]  /*0a80*/  ULDC.64 UR4, c[0x4][0x170] ;  /* 0x01005c0000047ab9 */ /* 0x000fe20000000a00 */
[----:B------:R-:W-:Y:S01]  /*0a90*/  ULDC.64 UR6, c[0x4][0x28] ;  /* 0x01000a0000067ab9 */ /* 0x000fe20000000a00 */
[----:B------:R-:W-:Y:S01]  /*0aa0*/  IMAD.U32 R4, RZ, RZ, UR4 ;  /* 0x00000004ff047e24 */ /* 0x000fe2000f8e00ff */
[----:B------:R-:W-:Y:S01]  /*0ab0*/  HFMA2.MMA R12, -RZ, RZ, 0, 5.9604644775390625e-08 ;  /* 0x00000001ff0c7435 */ /* 0x000fe200000001ff */
        /* <DEDUP_REMOVED lines=11> */
.L_x_611:
[----:B------:R-:W-:Y:S05]  /*0b70*/  BSYNC B6 ;  /* 0x0000000000067941 */ /* 0x000fea0003800000 */
.L_x_610:
[----:B------:R-:W-:Y:S02]  /*0b80*/  IADD3 R4, P0, R18, UR46, RZ ;  /* 0x0000002e12047c10 */ /* 0x000fe4000ff1e0ff */
[----:B------:R-:W-:Y:S02]  /*0b90*/  ISETP.NE.AND P6, PT, R25, RZ, PT ;  /* 0x000000ff1900720c */ /* 0x000fe40003fc5270 */
[----:B------:R-:W-:-:S06]  /*0ba0*/  IADD3.X R5, R16, UR47, RZ, P0, !PT ;  /* 0x0000002f10057c10 */ /* 0x000fcc00087fe4ff */
[----:B------:R-:W2:Y:S01]  /*0bb0*/  LDG.E.64 R4, desc[UR38][R4.64] ;  /* 0x0000002604047981 */ /* 0x000ea2000c1e1b00 */
[----:B------:R-:W-:-:S04]  /*0bc0*/  LEA R6, P0, R17, R24, 0x3 ;  /* 0x0000001811067211 */ /* 0x000fc800078018ff */
[----:B------:R-:W-:-:S05]  /*0bd0*/  LEA.HI.X R7, R17, R22, R2, 0x3, P0 ;  /* 0x0000001611077211 */ /* 0x000fca00000f1c02 */
[----:B--2---:R0:W-:Y:S01]  /*0be0*/  STG.E.64 desc[UR38][R6.64], R4 ;  /* 0x0000000406007986 */ /* 0x0041e2000c101b26 */
[----:B------:R-:W-:Y:S05]  /*0bf0*/  @!P6 BRA `(.L_x_612) ;  /* 0xfffffff40084e947 */ /* 0x000fea000383ffff */
[----:B------:R-:W-:Y:S05]  /*0c00*/  BSYNC B7 ;  /* 0x0000000000077941 */ /* 0x000fea0003800000 */
.L_x_600:
[----:B------:R-:W-:Y:S05]  /*0c10*/  EXIT ;  /* 0x000000000000794d */ /* 0x000fea0003800000 */
        .weak           $__internal_39_$__cuda_sm20_div_s64
        .type           $__internal_39_$__cuda_sm20_div_s64,@function
        .size           $__internal_39_$__cuda_sm20_div_s64,(.L_x_723 - $__internal_39_$__cuda_sm20_div_s64)
$__internal_39_$__cuda_sm20_div_s64:
        /* <DEDUP_REMOVED lines=33> */
[----:B------:R-:W-:Y:S02]  /*0e30*/  SEL R13, R9, R14, !P3 ;  /* 0x0000000e090d7207 */ /* 0x000fe40005800000 */
[----:B------:R-:W-:Y:S01]  /*0e40*/  IADD3.X R14, RZ, ~R15, RZ, P4, !PT ;  /* 0x8000000fff0e7210 */ /* 0x000fe200027fe4ff */
[CC--:B------:R-:W-:Y:S02]  /*0e50*/  IMAD R21, R17.reuse, R8.reuse, RZ ;  /* 0x0000000811157224 */ /* 0x0c0fe400078e02ff */
[----:B------:R-:W-:-:S03]  /*0e60*/  IMAD.HI.U32 R8, R17, R8, RZ ;  /* 0x0000000811087227 */ /* 0x000fc600078e00ff */
[----:B------:R-:W-:Y:S01]  /*0e70*/  IADD3 R12, P2, R21, R12, RZ ;  /* 0x0000000c150c7210 */ /* 0x000fe20007f5e0ff */
[----:B------:R-:W-:Y:S01]  /*0e80*/  IMAD.X R9, R8, 0x1, R17, P0 ;  /* 0x0000000108097824 */ /* 0x000fe200000e0611 */
[----:B------:R-:W-:-:S03]  /*0e90*/  SEL R17, R14, R15, !P3 ;  /* 0x0000000f0e117207 */ /* 0x000fc60005800000 */
[----:B------:R-:W-:Y:S01]  /*0ea0*/  IMAD.HI.U32 R8, R12, R13, RZ ;  /* 0x0000000d0c087227 */ /* 0x000fe200078e00ff */
[----:B------:R-:W-:-:S03]  /*0eb0*/  IADD3.X R14, RZ, RZ, R9, P2, P1 ;  /* 0x000000ffff0e7210 */ /* 0x000fc600017e2409 */
[----:B------:R-:W-:Y:S02]  /*0ec0*/  IMAD.MOV.U32 R9, RZ, RZ, RZ ;  /* 0x000000ffff097224 */ /* 0x000fe400078e00ff */
[-C--:B------:R-:W-:Y:S02]  /*0ed0*/  IMAD R21, R14, R17.reuse, RZ ;  /* 0x000000110e157224 */ /* 0x080fe400078e02ff */
[----:B------:R-:W-:-:S04]  /*0ee0*/  IMAD.WIDE.U32 R8, R12, R17, R8 ;  /* 0x000000110c087225 */ /* 0x000fc800078e0008 */
[----:B------:R-:W-:-:S04]  /*0ef0*/  IMAD.HI.U32 R27, R14, R17, RZ ;  /* 0x000000110e1b7227 */ /* 0x000fc800078e00ff */
[----:B------:R-:W-:-:S04]  /*0f00*/  IMAD.HI.U32 R8, P0, R14, R13, R8 ;  /* 0x0000000d0e087227 */ /* 0x000fc80007800008 */
[----:B------:R-:W-:Y:S01]  /*0f10*/  IMAD.X R27, RZ, RZ, R27, P0 ;  /* 0x000000ffff1b7224 */ /* 0x000fe200000e061b */
[----:B------:R-:W-:-:S04]  /*0f20*/  IADD3 R21, P1, R21, R8, RZ ;  /* 0x0000000815157210 */ /* 0x000fc80007f3e0ff */
[----:B------:R-:W-:Y:S01]  /*0f30*/  IADD3.X R27, RZ, R27, RZ, P1, !PT ;  /* 0x0000001bff1b7210 */ /* 0x000fe20000ffe4ff */
[----:B------:R-:W-:-:S04]  /*0f40*/  IMAD.WIDE.U32 R8, R21, R10, RZ ;  /* 0x0000000a15087225 */ /* 0x000fc800078e00ff */
        /* <DEDUP_REMOVED lines=32> */
[----:B------:R-:W-:Y:S06]  /*1150*/  RET.REL.NODEC R4 `(_ZN2at6native30max_unpooling2d_forward_kernelIdEEvlPKT_PKllllllPS2_) ;  /* 0xffffffec04a87950 */ /* 0x000fec0003c3ffff */
.L_x_613:
        /* <DEDUP_REMOVED lines=10> */
.L_x_723:


//--------------------- .text._ZN2at6native30max_unpooling2d_forward_kernelIsEEvlPKT_PKllllllPS2_ --------------------------
	.section	.text._ZN2at6native30max_unpooling2d_forward_kernelIsEEvlPKT_PKllllllPS2_,"ax",@progbits
	.align	128
        .global         _ZN2at6native30max_unpooling2d_forward_kernelIsEEvlPKT_PKllllllPS2_
        .type           _ZN2at6native30max_unpooling2d_forward_kernelIsEEvlPKT_PKllllllPS2_,@function
        .size           _ZN2at6native30max_unpooling2d_forward_kernelIsEEvlPKT_PKllllllPS2_,(.L_x_724 - _ZN2at6native30max_unpooling2d_forward_kernelIsEEvlPKT_PKllllllPS2_)
        .other          _ZN2at6native30max_unpooling2d_forward_kernelIsEEvlPKT_PKllllllPS2_,@"STO_CUDA_ENTRY STV_DEFAULT"
_ZN2at6native30max_unpooling2d_forward_kernelIsEEvlPKT_PKllllllPS2_:
.text._ZN2at6native30max_unpooling2d_forward_kernelIsEEvlPKT_PKllllllPS2_:
        /* <DEDUP_REMOVED lines=33> */
.L_x_626:
        /* <DEDUP_REMOVED lines=17> */
[----:B------:R-:W-:Y:S05]  /*0320*/  CALL.REL.NOINC `($__internal_40_$__cuda_sm20_div_s64) ;  /* 0x0000000800387944 */ /* 0x000fea0003c00000 */
[----:B------:R-:W-:Y:S05]  /*0330*/  BRA `(.L_x_617) ;  /* 0x00000000004c7947 */ /* 0x000fea0003800000 */
.L_x_616:
        /* <DEDUP_REMOVED lines=19> */
.L_x_617:
[----:B------:R-:W-:Y:S05]  /*0470*/  BSYNC B0 ;  /* 0x0000000000007941 */ /* 0x000fea0003800000 */
.L_x_615:
        /* <DEDUP_REMOVED lines=8> */
[----:B------:R-:W-:Y:S05]  /*0500*/  CALL.REL.NOINC `($__internal_40_$__cuda_sm20_div_s64) ;  /* 0x0000000400c07944 */ /* 0x000fea0003c00000 */
[----:B------:R-:W-:Y:S02]  /*0510*/  IMAD.MOV.U32 R4, RZ, RZ, R12 ;  /* 0x000000ffff047224 */ /* 0x000fe400078e000c */
[----:B------:R-:W-:Y:S01]  /*0520*/  IMAD.MOV.U32 R5, RZ, RZ, R13 ;  /* 0x000000ffff057224 */ /* 0x000fe200078e000d */
[----:B------:R-:W-:Y:S06]  /*0530*/  BRA `(.L_x_620) ;  /* 0x00000000004c7947 */ /* 0x000fec0003800000 */
.L_x_619:
        /* <DEDUP_REMOVED lines=19> */
.L_x_620:
[----:B------:R-:W-:Y:S05]  /*0670*/  BSYNC B0 ;  /* 0x0000000000007941 */ /* 0x000fea0003800000 */
.L_x_618:
        /* <DEDUP_REMOVED lines=10> */
[----:B------:R-:W-:Y:S05]  /*0720*/  CALL.REL.NOINC `($__internal_40_$__cuda_sm20_div_s64) ;  /* 0x0000000400387944 */ /* 0x000fea0003c00000 */
[----:B------:R-:W-:Y:S01]  /*0730*/  MOV R5, UR48 ;  /* 0x0000003000057c02 */ /* 0x000fe20008000f00 */
[--C-:B------:R-:W-:Y:S02]  /*0740*/  IMAD.MOV R9, RZ, RZ, -R12.reuse ;  /* 0x000000ffff097224 */ /* 0x100fe400078e0a0c */
[----:B------:R-:W-:Y:S02]  /*0750*/  IMAD.MOV.U32 R0, RZ, RZ, R12 ;  /* 0x000000ffff007224 */ /* 0x000fe400078e000c */
[----:B------:R-:W-:Y:S01]  /*0760*/  IMAD R9, R9, R5, R4 ;  /* 0x0000000509097224 */ /* 0x000fe200078e0204 */
[----:B------:R-:W-:Y:S06]  /*0770*/  BRA `(.L_x_623) ;  /* 0x0000000000547947 */ /* 0x000fec0003800000 */
.L_x_622:
        /* <DEDUP_REMOVED lines=21> */
.L_x_623:
[----:B------:R-:W-:Y:S05]  /*08d0*/  BSYNC B0 ;  /* 0x0000000000007941 */ /* 0x000fea0003800000 */
.L_x_621:
        /* <DEDUP_REMOVED lines=40> */
.L_x_625:
[----:B------:R-:W-:Y:S05]  /*0b60*/  BSYNC B6 ;  /* 0x0000000000067941 */ /* 0x000fea0003800000 */
.L_x_624:
        /* <DEDUP_REMOVED lines=9> */
.L_x_614:
[----:B------:R-:W-:Y:S05]  /*0c00*/  EXIT ;  /* 0x000000000000794d */ /* 0x000fea0003800000 */
        .weak           $__internal_40_$__cuda_sm20_div_s64
        .type           $__internal_40_$__cuda_sm20_div_s64,@function
        .size           $__internal_40_$__cuda_sm20_div_s64,(.L_x_724 - $__internal_40_$__cuda_sm20_div_s64)
$__internal_40_$__cuda_sm20_div_s64:
        /* <DEDUP_REMOVED lines=83> */
[----:B------:R-:W-:Y:S06]  /*1140*/  RET.REL.NODEC R2 `(_ZN2at6native30max_unpooling2d_forward_kernelIsEEvlPKT_PKllllllPS2_) ;  /* 0xffffffec02ac7950 */ /* 0x000fec0003c3ffff */
.L_x_627:
        /* <DEDUP_REMOVED lines=11> */
.L_x_724:


//--------------------- .text._ZN2at6native30max_unpooling2d_forward_kernelIlEEvlPKT_PKllllllPS2_ --------------------------
	.section	.text._ZN2at6native30max_unpooling2d_forward_kernelIlEEvlPKT_PKllllllPS2_,"ax",@progbits
	.align	128
        .global         _ZN2at6native30max_unpooling2d_forward_kernelIlEEvlPKT_PKllllllPS2_
        .type           _ZN2at6native30max_unpooling2d_forward_kernelIlEEvlPKT_PKllllllPS2_,@function
        .size           _ZN2at6native30max_unpooling2d_forward_kernelIlEEvlPKT_PKllllllPS2_,(.L_x_725 - _ZN2at6native30max_unpooling2d_forward_kernelIlEEvlPKT_PKllllllPS2_)
        .other          _ZN2at6native30max_unpooling2d_forward_kernelIlEEvlPKT_PKllllllPS2_,@"STO_CUDA_ENTRY STV_DEFAULT"
_ZN2at6native30max_unpooling2d_forward_kernelIlEEvlPKT_PKllllllPS2_:
.text._ZN2at6native30max_unpooling2d_forward_kernelIlEEvlPKT_PKllllllPS2_:
        /* <DEDUP_REMOVED lines=33> */
.L_x_640:
        /* <DEDUP_REMOVED lines=17> */
[----:B------:R-:W-:Y:S05]  /*0320*/  CALL.REL.NOINC `($__internal_41_$__cuda_sm20_div_s64) ;  /* 0x00000008003c7944 */ /* 0x000fea0003c00000 */
[----:B------:R-:W-:Y:S05]  /*0330*/  BRA `(.L_x_631) ;  /* 0x00000000004c7947 */ /* 0x000fea0003800000 */
.L_x_630:
        /* <DEDUP_REMOVED lines=19> */
.L_x_631:
[----:B------:R-:W-:Y:S05]  /*0470*/  BSYNC B0 ;  /* 0x0000000000007941 */ /* 0x000fea0003800000 */
.L_x_629:
        /* <DEDUP_REMOVED lines=8> */
[----:B------:R-:W-:Y:S05]  /*0500*/  CALL.REL.NOINC `($__internal_41_$__cuda_sm20_div_s64) ;  /* 0x0000000400c47944 */ /* 0x000fea0003c00000 */
[----:B------:R-:W-:Y:S01]  /*0510*/  MOV R6, R14 ;  /* 0x0000000e00067202 */ /* 0x000fe20000000f00 */
[----:B------:R-:W-:Y:S01]  /*0520*/  IMAD.MOV.U32 R7, RZ, RZ, R15 ;  /* 0x000000ffff077224 */ /* 0x000fe200078e000f */
[----:B------:R-:W-:Y:S06]  /*0530*/  BRA `(.L_x_634) ;  /* 0x00000000004c7947 */ /* 0x000fec0003800000 */
.L_x_633:
        /* <DEDUP_REMOVED lines=19> */
.L_x_634:
[----:B------:R-:W-:Y:S05]  /*0670*/  BSYNC B0 ;  /* 0x0000000000007941 */ /* 0x000fea0003800000 */
.L_x_632:
        /* <DEDUP_REMOVED lines=10> */
[----:B------:R-:W-:Y:S05]  /*0720*/  CALL.REL.NOINC `($__internal_41_$__cuda_sm20_div_s64) ;  /* 0x00000004003c7944 */ /* 0x000fea0003c00000 */
[----:B------:R-:W-:Y:S01]  /*0730*/  IMAD.MOV R2, RZ, RZ, -R14 ;  /* 0x000000ffff027224 */ /* 0x000fe200078e0a0e */
[----:B------:R-:W-:Y:S01]  /*0740*/  MOV R8, R14 ;  /* 0x0000000e00087202 */ /* 0x000fe20000000f00 */
[----:B------:R-:W-:-:S04]  /*0750*/  IMAD.U32 R5, RZ, RZ, UR48 ;  /* 0x00000030ff057e24 */ /* 0x000fc8000f8e00ff */
[----:B------:R-:W-:Y:S01]  /*0760*/  IMAD R2, R2, R5, R6 ;  /* 0x0000000502027224 */ /* 0x000fe200078e0206 */
[----:B------:R-:W-:Y:S06]  /*0770*/  BRA `(.L_x_637) ;  /* 0x0000000000547947 */ /* 0x000fec0003800000 */
.L_x_636:
        /* <DEDUP_REMOVED lines=21> */
.L_x_637:
[----:B------:R-:W-:Y:S05]  /*08d0*/  BSYNC B0 ;  /* 0x0000000000007941 */ /* 0x000fea0003800000 */
.L_x_635:
        /* <DEDUP_REMOVED lines=41> */
.L_x_639:
[----:B------:R-:W-:Y:S05]  /*0b70*/  BSYNC B6 ;  /* 0x0000000000067941 */ /* 0x000fea0003800000 */
.L_x_638:
        /* <DEDUP_REMOVED lines=9> */
.L_x_628:
[----:B------:R-:W-:Y:S05]  /*0c10*/  EXIT ;  /* 0x000000000000794d */ /* 0x000fea0003800000 */
        .weak           $__internal_41_$__cuda_sm20_div_s64
        .type           $__internal_41_$__cuda_sm20_div_s64,@function
        .size           $__internal_41_$__cuda_sm20_div_s64,(.L_x_725 - $__internal_41_$__cuda_sm20_div_s64)
$__internal_41_$__cuda_sm20_div_s64:
        /* <DEDUP_REMOVED lines=83> */
[----:B------:R-:W-:Y:S06]  /*1150*/  RET.REL.NODEC R4 `(_ZN2at6native30max_unpooling2d_forward_kernelIlEEvlPKT_PKllllllPS2_) ;  /* 0xffffffec04a87950 */ /* 0x000fec0003c3ffff */
.L_x_641:
        /* <DEDUP_REMOVED lines=10> */
.L_x_725:


//--------------------- .text._ZN2at6native30max_unpooling2d_forward_kernelIiEEvlPKT_PKllllllPS2_ --------------------------
	.section	.text._ZN2at6native30max_unpooling2d_forward_kernelIiEEvlPKT_PKllllllPS2_,"ax",@progbits
	.align	128
        .global         _ZN2at6native30max_unpooling2d_forward_kernelIiEEvlPKT_PKllllllPS2_
        .type           _ZN2at6native30max_unpooling2d_forward_kernelIiEEvlPKT_PKllllllPS2_,@function
        .size           _ZN2at6native30max_unpooling2d_forward_kernelIiEEvlPKT_PKllllllPS2_,(.L_x_726 - _ZN2at6native30max_unpooling2d_forward_kernelIiEEvlPKT_PKllllllPS2_)
        .other          _ZN2at6native30max_unpooling2d_forward_kernelIiEEvlPKT_PKllllllPS2_,@"STO_CUDA_ENTRY STV_DEFAULT"
_ZN2at6native30max_unpooling2d_forward_kernelIiEEvlPKT_PKllllllPS2_:
.text._ZN2at6native30max_unpooling2d_forward_kernelIiEEvlPKT_PKllllllPS2_:
        /* <DEDUP_REMOVED lines=33> */
.L_x_654:
        /* <DEDUP_REMOVED lines=17> */
[----:B------:R-:W-:Y:S05]  /*0320*/  CALL.REL.NOINC `($__internal_42_$__cuda_sm20_div_s64) ;  /* 0x0000000800387944 */ /* 0x000fea0003c00000 */
[----:B------:R-:W-:Y:S05]  /*0330*/  BRA `(.L_x_645) ;  /* 0x00000000004c7947 */ /* 0x000fea0003800000 */
.L_x_644:
        /* <DEDUP_REMOVED lines=19> */
.L_x_645:
[----:B------:R-:W-:Y:S05]  /*0470*/  BSYNC B0 ;  /* 0x0000000000007941 */ /* 0x000fea0003800000 */
.L_x_643:
        /* <DEDUP_REMOVED lines=8> */
[----:B------:R-:W-:Y:S05]  /*0500*/  CALL.REL.NOINC `($__internal_42_$__cuda_sm20_div_s64) ;  /* 0x0000000400c07944 */ /* 0x000fea0003c00000 */
[----:B------:R-:W-:Y:S02]  /*0510*/  IMAD.MOV.U32 R4, RZ, RZ, R12 ;  /* 0x000000ffff047224 */ /* 0x000fe400078e000c */
[----:B------:R-:W-:Y:S01]  /*0520*/  IMAD.MOV.U32 R5, RZ, RZ, R13 ;  /* 0x000000ffff057224 */ /* 0x000fe200078e000d */
[----:B------:R-:W-:Y:S06]  /*0530*/  BRA `(.L_x_648) ;  /* 0x00000000004c7947 */ /* 0x000fec0003800000 */
.L_x_647:
        /* <DEDUP_REMOVED lines=19> */
.L_x_648:
[----:B------:R-:W-:Y:S05]  /*0670*/  BSYNC B0 ;  /* 0x0000000000007941 */ /* 0x000fea0003800000 */
.L_x_646:
        /* <DEDUP_REMOVED lines=10> */
[----:B------:R-:W-:Y:S05]  /*0720*/  CALL.REL.NOINC `($__internal_42_$__cuda_sm20_div_s64) ;  /* 0x0000000400387944 */ /* 0x000fea0003c00000 */
[----:B------:R-:W-:Y:S01]  /*0730*/  MOV R5, UR48 ;  /* 0x0000003000057c02 */ /* 0x000fe20008000f00 */
[--C-:B------:R-:W-:Y:S02]  /*0740*/  IMAD.MOV R9, RZ, RZ, -R12.reuse ;  /* 0x000000ffff097224 */ /* 0x100fe400078e0a0c */
[----:B------:R-:W-:Y:S02]  /*0750*/  IMAD.MOV.U32 R0, RZ, RZ, R12 ;  /* 0x000000ffff007224 */ /* 0x000fe400078e000c */
[----:B------:R-:W-:Y:S01]  /*0760*/  IMAD R9, R9, R5, R4 ;  /* 0x0000000509097224 */ /* 0x000fe200078e0204 */
[----:B------:R-:W-:Y:S06]  /*0770*/  BRA `(.L_x_651) ;  /* 0x0000000000547947 */ /* 0x000fec0003800000 */
.L_x_650:
        /* <DEDUP_REMOVED lines=21> */
.L_x_651:
[----:B------:R-:W-:Y:S05]  /*08d0*/  BSYNC B0 ;  /* 0x0000000000007941 */ /* 0x000fea0003800000 */
.L_x_649:
        /* <DEDUP_REMOVED lines=40> */
.L_x_653:
[----:B------:R-:W-:Y:S05]  /*0b60*/  BSYNC B6 ;  /* 0x0000000000067941 */ /* 0x000fea0003800000 */
.L_x_652:
        /* <DEDUP_REMOVED lines=9> */
.L_x_642:
[----:B------:R-:W-:Y:S05]  /*0c00*/  EXIT ;  /* 0x000000000000794d */ /* 0x000fea0003800000 */
        .weak           $__internal_42_$__cuda_sm20_div_s64
        .type           $__internal_42_$__cuda_sm20_div_s64,@function
        .size           $__internal_42_$__cuda_sm20_div_s64,(.L_x_726 - $__internal_42_$__cuda_sm20_div_s64)
$__internal_42_$__cuda_sm20_div_s64:
        /* <DEDUP_REMOVED lines=83> */
[----:B------:R-:W-:Y:S06]  /*1140*/  RET.REL.NODEC R2 `(_ZN2at6native30max_unpooling2d_forward_kernelIiEEvlPKT_PKllllllPS2_) ;  /* 0xffffffec02ac7950 */ /* 0x000fec0003c3ffff */
.L_x_655:
        /* <DEDUP_REMOVED lines=11> */
.L_x_726:


//--------------------- .text._ZN2at6native30max_unpooling2d_forward_kernelIaEEvlPKT_PKllllllPS2_ --------------------------
	.section	.text._ZN2at6native30max_unpooling2d_forward_kernelIaEEvlPKT_PKllllllPS2_,"ax",@progbits
	.align	128
        .global         _ZN2at6native30max_unpooling2d_forward_kernelIaEEvlPKT_PKllllllPS2_
        .type           _ZN2at6native30max_unpooling2d_forward_kernelIaEEvlPKT_PKllllllPS2_,@function
        .size           _ZN2at6native30max_unpooling2d_forward_kernelIaEEvlPKT_PKllllllPS2_,(.L_x_727 - _ZN2at6native30max_unpooling2d_forward_kernelIaEEvlPKT_PKllllllPS2_)
        .other          _ZN2at6native30max_unpooling2d_forward_kernelIaEEvlPKT_PKllllllPS2_,@"STO_CUDA_ENTRY STV_DEFAULT"
_ZN2at6native30max_unpooling2d_forward_kernelIaEEvlPKT_PKllllllPS2_:
.text._ZN2at6native30max_unpooling2d_forward_kernelIaEEvlPKT_PKllllllPS2_:
        /* <DEDUP_REMOVED lines=16> */
[----:B------:R-:W-:Y:S01]  /*0100*/  IMAD R19, R19, UR5, RZ ;  /* 0x0000000513137c24 */ /* 0x000fe2000f8e02ff */
[----:B------:R-:W-:Y:S01]  /*0110*/  UIMAD UR4, UR6, UR9, UR4 ;  /* 0x00000009060472a4 */ /* 0x000fe2000f8e0204 */
[----:B------:R-:W-:Y:S02]  /*0120*/  ULDC.64 UR38, c[0x0][0x208] ;  /* 0x0000820000267ab9 */ /* 0x000fe40000000a00 */
        /* <DEDUP_REMOVED lines=13> */
.L_x_668:
[----:B------:R-:W-:Y:S01]  /*0200*/  SHF.R.S32.HI R18, RZ, 0x1f, R24 ;  /* 0x0000001fff127819 */ /* 0x000fe20000011418 */
[----:B------:R-:W-:Y:S01]  /*0210*/  BSSY B0, `(.L_x_657) ;  /* 0x0000025000007945 */ /* 0x000fe20003800000 */
[-C--:B0-----:R-:W-:Y:S02]  /*0220*/  MOV R17, R24.reuse ;  /* 0x0000001800117202 */ /* 0x081fe40000000f00 */
[----:B------:R-:W-:Y:S02]  /*0230*/  LOP3.LUT R0, R18, UR49, RZ, 0xfc, !PT ;  /* 0x0000003112007c12 */ /* 0x000fe4000f8efcff */
[----:B------:R-:W-:Y:S02]  /*0240*/  IADD3 R24, P0, R19, R24, RZ ;  /* 0x0000001813187210 */ /* 0x000fe40007f1e0ff */
[----:B------:R-:W-:-:S03]  /*0250*/  ISETP.NE.U32.AND P1, PT, R0, RZ, PT ;  /* 0x000000ff0000720c */ /* 0x000fc60003f25070 */
[----:B------:R-:W-:Y:S01]  /*0260*/  IMAD.X R25, RZ, RZ, R25, P0 ;  /* 0x000000ffff197224 */ /* 0x000fe200000e0619 */
[----:B------:R-:W-:-:S04]  /*0270*/  ISETP.GE.U32.AND P0, PT, R24, UR42, PT ;  /* 0x0000002a18007c0c */ /* 0x000fc8000bf06070 */
[----:B------:R-:W-:-:S04]  /*0280*/  ISETP.GE.AND.EX P0, PT, R25, UR43, PT, P0 ;  /* 0x0000002b19007c0c */ /* 0x000fc8000bf06300 */
[----:B------:R-:W-:Y:S01]  /*0290*/  P2R R26, PR, RZ, 0x1 ;  /* 0x00000001ff1a7803 */ /* 0x000fe20000000000 */
[----:B------:R-:W-:Y:S08]  /*02a0*/  @!P1 BRA `(.L_x_658) ;  /* 0x0000000000209947 */ /* 0x000ff00003800000 */
[----:B------:R-:W-:Y:S01]  /*02b0*/  ULDC.64 UR4, c[0x0][0x238] ;  /* 0x00008e0000047ab9 */ /* 0x000fe20000000a00 */
[----:B------:R-:W-:Y:S01]  /*02c0*/  IMAD.MOV.U32 R12, RZ, RZ, R17 ;  /* 0x000000ffff0c7224 */ /* 0x000fe200078e0011 */
[----:B------:R-:W-:Y:S01]  /*02d0*/  MOV R2, UR5 ;  /* 0x0000000500027c02 */ /* 0x000fe20008000f00 */
[----:B------:R-:W-:Y:S01]  /*02e0*/  IMAD.U32 R3, RZ, RZ, UR4 ;  /* 0x00000004ff037e24 */ /* 0x000fe2000f8e00ff */
[----:B------:R-:W-:Y:S01]  /*02f0*/  MOV R0, 0x320 ;  /* 0x0000032000007802 */ /* 0x000fe20000000f00 */
[----:B------:R-:W-:-:S07]  /*0300*/  IMAD.MOV.U32 R13, RZ, RZ, R18 ;  /* 0x000000ffff0d7224 */ /* 0x000fce00078e0012 */
[----:B------:R-:W-:Y:S05]  /*0310*/  CALL.REL.NOINC `($__internal_43_$__cuda_sm20_div_s64) ;  /* 0x00000008002c7944 */ /* 0x000fea0003c00000 */
[----:B------:R-:W-:Y:S05]  /*0320*/  BRA `(.L_x_659) ;  /* 0x00000000004c7947 */ /* 0x000fea0003800000 */
.L_x_658:
        /* <DEDUP_REMOVED lines=19> */
.L_x_659:
[----:B------:R-:W-:Y:S05]  /*0460*/  BSYNC B0 ;  /* 0x0000000000007941 */ /* 0x000fea0003800000 */
.L_x_657:
        /* <DEDUP_REMOVED lines=8> */
[----:B------:R-:W-:Y:S05]  /*04f0*/  CALL.REL.NOINC `($__internal_43_$__cuda_sm20_div_s64) ;  /* 0x0000000400b47944 */ /* 0x000fea0003c00000 */
[----:B------:R-:W-:Y:S01]  /*0500*/  MOV R4, R12 ;  /* 0x0000000c00047202 */ /* 0x000fe20000000f00 */
[----:B------:R-:W-:Y:S01]  /*0510*/  IMAD.MOV.U32 R5, RZ, RZ, R13 ;  /* 0x000000ffff057224 */ /* 0x000fe200078e000d */
[----:B------:R-:W-:Y:S06]  /*0520*/  BRA `(.L_x_662) ;  /* 0x00000000004c7947 */ /* 0x000fec0003800000 */
.L_x_661:
        /* <DEDUP_REMOVED lines=19> */
.L_x_662:
[----:B------:R-:W-:Y:S05]  /*0660*/  BSYNC B0 ;  /* 0x0000000000007941 */ /* 0x000fea0003800000 */
.L_x_660:
        /* <DEDUP_REMOVED lines=10> */
[----:B------:R-:W-:Y:S05]  /*0710*/  CALL.REL.NOINC `($__internal_43_$__cuda_sm20_div_s64) ;  /* 0x00000004002c7944 */ /* 0x000fea0003c00000 */
[----:B------:R-:W-:Y:S01]  /*0720*/  IMAD.MOV R2, RZ, RZ, -R12 ;  /* 0x000000ffff027224 */ /* 0x000fe200078e0a0c */
[----:B------:R-:W-:Y:S01]  /*0730*/  MOV R0, R12 ;  /* 0x0000000c00007202 */ /* 0x000fe20000000f00 */
[----:B------:R-:W-:-:S04]  /*0740*/  IMAD.U32 R5, RZ, RZ, UR48 ;  /* 0x00000030ff057e24 */ /* 0x000fc8000f8e00ff */
[----:B------:R-:W-:Y:S01]  /*0750*/  IMAD R2, R2, R5, R4 ;  /* 0x0000000502027224 */ /* 0x000fe200078e0204 */
[----:B------:R-:W-:Y:S06]  /*0760*/  BRA `(.L_x_665) ;  /* 0x0000000000547947 */ /* 0x000fec0003800000 */
.L_x_664:
        /* <DEDUP_REMOVED lines=21> */
.L_x_665:
[----:B------:R-:W-:Y:S05]  /*08c0*/  BSYNC B0 ;  /* 0x0000000000007941 */ /* 0x000fea0003800000 */
.L_x_663:
[----:B------:R-:W-:-:S04]  /*08d0*/  LEA R6, P0, R17, UR44, 0x3 ;  /* 0x0000002c11067c11 */ /* 0x000fc8000f8018ff */
[----:B------:R-:W-:-:S05]  /*08e0*/  LEA.HI.X R7, R17, UR45, R18, 0x3, P0 ;  /* 0x0000002d11077c11 */ /* 0x000fca00080f1c12 */
        /* <DEDUP_REMOVED lines=9> */
[----:B------:R-:W-:-:S04]  /*0980*/  IMAD.WIDE.U32 R22, R4, UR36, R22 ;  /* 0x0000002404167c25 */ /* 0x000fc8000f8e0016 */
[----:B------:R-:W-:-:S05]  /*0990*/  IMAD R5, R5, UR36, R6 ;  /* 0x0000002405057c24 */ /* 0x000fca000f8e0206 */
[----:B------:R-:W-:Y:S02]  /*09a0*/  IADD3 R23, R23, R5, RZ ;  /* 0x0000000517177210 */ /* 0x000fe40007ffe0ff */
[----:B--2---:R-:W-:Y:S02]  /*09b0*/  ISETP.GE.U32.AND P0, PT, R16, UR36, PT ;  /* 0x0000002410007c0c */ /* 0x004fe4000bf06070 */
[--C-:B------:R-:W-:Y:S02]  /*09c0*/  SHF.R.S32.HI R2, RZ, 0x1f, R16.reuse ;  /* 0x0000001fff027819 */ /* 0x100fe40000011410 */
        /* <DEDUP_REMOVED lines=9> */
[----:B------:R-:W-:Y:S01]  /*0a60*/  HFMA2.MMA R13, -RZ, RZ, 0, 0 ;  /* 0x00000000ff0d7435 */ /* 0x000fe200000001ff */
[----:B------:R-:W-:Y:S01]  /*0a70*/  IMAD.U32 R5, RZ, RZ, UR5 ;  /* 0x00000005ff057e24 */ /* 0x000fe2000f8e00ff */
[----:B------:R-:W0:Y:S01]  /*0a80*/  LDC.64 R14, c[0x4][R14] ;  /* 0x010000000e0e7b82 */ /* 0x000e220000000a00 */
[----:B------:R-:W-:Y:S01]  /*0a90*/  ULDC.64 UR4, c[0x4][0x178] ;  /* 0x01005e0000047ab9 */ /* 0x000fe20000000a00 */
[----:B------:R-:W-:Y:S01]  /*0aa0*/  IMAD.U32 R10, RZ, RZ, UR6 ;  /* 0x00000006ff0a7e24 */ /* 0x000fe2000f8e00ff */
[----:B------:R-:W-:Y:S01]  /*0ab0*/  MOV R6, UR4 ;  /* 0x0000000400067c02 */ /* 0x000fe20008000f00 */
[----:B------:R-:W-:Y:S01]  /*0ac0*/  IMAD.U32 R7, RZ, RZ, UR5 ;  /* 0x00000005ff077e24 */ /* 0x000fe2000f8e00ff */
[----:B------:R-:W-:Y:S01]  /*0ad0*/  MOV R11, UR7 ;  /* 0x00000007000b7c02 */ /* 0x000fe20008000f00 */
[----:B------:R-:W-:-:S02]  /*0ae0*/  IMAD.MOV.U32 R8, RZ, RZ, 0x2f ;  /* 0x0000002fff087424 */ /* 0x000fc400078e00ff */
[----:B------:R-:W-:-:S07]  /*0af0*/  IMAD.MOV.U32 R12, RZ, RZ, 0x1 ;  /* 0x00000001ff0c7424 */ /* 0x000fce00078e00ff */
[----:B------:R-:W-:-:S07]  /*0b00*/  LEPC R20, `(.L_x_667) ;  /* 0x000000001014794e */ /* 0x000fce0000000000 */
[----:B0-----:R-:W-:Y:S05]  /*0b10*/  CALL.ABS.NOINC R14 ;  /* 0x000000000e007343 */ /* 0x001fea0003c00000 */
.L_x_667:
[----:B------:R-:W-:Y:S05]  /*0b20*/  BSYNC B6 ;  /* 0x0000000000067941 */ /* 0x000fea0003800000 */
.L_x_666:
[----:B------:R-:W-:Y:S02]  /*0b30*/  IADD3 R4, P0, R17, UR46, RZ ;  /* 0x0000002e11047c10 */ /* 0x000fe4000ff1e0ff */
[----:B------:R-:W-:Y:S02]  /*0b40*/  ISETP.NE.AND P6, PT, R26, RZ, PT ;  /* 0x000000ff1a00720c */ /* 0x000fe40003fc5270 */
[----:B------:R-:W-:-:S06]  /*0b50*/  IADD3.X R5, R18, UR47, RZ, P0, !PT ;  /* 0x0000002f12057c10 */ /* 0x000fcc00087fe4ff */
[----:B------:R-:W2:Y:S01]  /*0b60*/  LDG.E.U8 R5, desc[UR38][R4.64] ;  /* 0x0000002604057981 */ /* 0x000ea2000c1e1100 */
[----:B------:R-:W-:-:S05]  /*0b70*/  IADD3 R16, P0, R16, R22, RZ ;  /* 0x0000001610107210 */ /* 0x000fca0007f1e0ff */
[----:B------:R-:W-:-:S05]  /*0b80*/  IMAD.X R17, R2, 0x1, R23, P0 ;  /* 0x0000000102117824 */ /* 0x000fca00000e0617 */
[----:B--2---:R0:W-:Y:S01]  /*0b90*/  STG.E.U8 desc[UR38][R16.64], R5 ;  /* 0x0000000510007986 */ /* 0x0041e2000c101126 */
[----:B------:R-:W-:Y:S05]  /*0ba0*/  @!P6 BRA `(.L_x_668) ;  /* 0xfffffff40094e947 */ /* 0x000fea000383ffff */
[----:B------:R-:W-:Y:S05]  /*0bb0*/  BSYNC B7 ;  /* 0x0000000000077941 */ /* 0x000fea0003800000 */
.L_x_656:
[----:B------:R-:W-:Y:S05]  /*0bc0*/  EXIT ;  /* 0x000000000000794d */ /* 0x000fea0003800000 */
        .weak           $__internal_43_$__cuda_sm20_div_s64
        .type           $__internal_43_$__cuda_sm20_div_s64,@function
        .size           $__internal_43_$__cuda_sm20_div_s64,(.L_x_727 - $__internal_43_$__cuda_sm20_div_s64)
$__internal_43_$__cuda_sm20_div_s64:
        /* <DEDUP_REMOVED lines=83> */
[----:B------:R-:W-:Y:S06]  /*1100*/  RET.REL.NODEC R2 `(_ZN2at6native30max_unpooling2d_forward_kernelIaEEvlPKT_PKllllllPS2_) ;  /* 0xffffffec02bc7950 */ /* 0x000fec0003c3ffff */
.L_x_669:
        /* <DEDUP_REMOVED lines=15> */
.L_x_727:


//--------------------- .text._ZN2at6native30max_unpooling2d_forward_kernelIhEEvlPKT_PKllllllPS2_ --------------------------
	.section	.text._ZN2at6native30max_unpooling2d_forward_kernelIhEEvlPKT_PKllllllPS2_,"ax",@progbits
	.align	128
        .global         _ZN2at6native30max_unpooling2d_forward_kernelIhEEvlPKT_PKllllllPS2_
        .type           _ZN2at6native30max_unpooling2d_forward_kernelIhEEvlPKT_PKllllllPS2_,@function
        .size           _ZN2at6native30max_unpooling2d_forward_kernelIhEEvlPKT_PKllllllPS2_,(.L_x_728 - _ZN2at6native30max_unpooling2d_forward_kernelIhEEvlPKT_PKllllllPS2_)
        .other          _ZN2at6native30max_unpooling2d_forward_kernelIhEEvlPKT_PKllllllPS2_,@"STO_CUDA_ENTRY STV_DEFAULT"
_ZN2at6native30max_unpooling2d_forward_kernelIhEEvlPKT_PKllllllPS2_:
.text._ZN2at6native30max_unpooling2d_forward_kernelIhEEvlPKT_PKllllllPS2_:
        /* <DEDUP_REMOVED lines=32> */
.L_x_682:
        /* <DEDUP_REMOVED lines=17> */
[----:B------:R-:W-:Y:S05]  /*0310*/  CALL.REL.NOINC `($__internal_44_$__cuda_sm20_div_s64) ;  /* 0x00000008002c7944 */ /* 0x000fea0003c00000 */
[----:B------:R-:W-:Y:S05]  /*0320*/  BRA `(.L_x_673) ;  /* 0x00000000004c7947 */ /* 0x000fea0003800000 */
.L_x_672:
        /* <DEDUP_REMOVED lines=19> */
.L_x_673:
[----:B------:R-:W-:Y:S05]  /*0460*/  BSYNC B0 ;  /* 0x0000000000007941 */ /* 0x000fea0003800000 */
.L_x_671:
        /* <DEDUP_REMOVED lines=8> */
[----:B------:R-:W-:Y:S05]  /*04f0*/  CALL.REL.NOINC `($__internal_44_$__cuda_sm20_div_s64) ;  /* 0x0000000400b47944 */ /* 0x000fea0003c00000 */
[----:B------:R-:W-:Y:S01]  /*0500*/  MOV R4, R12 ;  /* 0x0000000c00047202 */ /* 0x000fe20000000f00 */
[----:B------:R-:W-:Y:S01]  /*0510*/  IMAD.MOV.U32 R5, RZ, RZ, R13 ;  /* 0x000000ffff057224 */ /* 0x000fe200078e000d */
[----:B------:R-:W-:Y:S06]  /*0520*/  BRA `(.L_x_676) ;  /* 0x00000000004c7947 */ /* 0x000fec0003800000 */
.L_x_675:
        /* <DEDUP_REMOVED lines=19> */
.L_x_676:
[----:B------:R-:W-:Y:S05]  /*0660*/  BSYNC B0 ;  /* 0x0000000000007941 */ /* 0x000fea0003800000 */
.L_x_674:
        /* <DEDUP_REMOVED lines=10> */
[----:B------:R-:W-:Y:S05]  /*0710*/  CALL.REL.NOINC `($__internal_44_$__cuda_sm20_div_s64) ;  /* 0x00000004002c7944 */ /* 0x000fea0003c00000 */
[----:B------:R-:W-:Y:S01]  /*0720*/  IMAD.MOV R2, RZ, RZ, -R12 ;  /* 0x000000ffff027224 */ /* 0x000fe200078e0a0c */
[----:B------:R-:W-:Y:S01]  /*0730*/  MOV R0, R12 ;  /* 0x0000000c00007202 */ /* 0x000fe20000000f00 */
[----:B------:R-:W-:-:S04]  /*0740*/  IMAD.U32 R5, RZ, RZ, UR48 ;  /* 0x00000030ff057e24 */ /* 0x000fc8000f8e00ff */
[----:B------:R-:W-:Y:S01]  /*0750*/  IMAD R2, R2, R5, R4 ;  /* 0x0000000502027224 */ /* 0x000fe200078e0204 */
[----:B------:R-:W-:Y:S06]  /*0760*/  BRA `(.L_x_679) ;  /* 0x0000000000547947 */ /* 0x000fec0003800000 */
.L_x_678:
        /* <DEDUP_REMOVED lines=21> */
.L_x_679:
[----:B------:R-:W-:Y:S05]  /*08c0*/  BSYNC B0 ;  /* 0x0000000000007941 */ /* 0x000fea0003800000 */
.L_x_677:
        /* <DEDUP_REMOVED lines=37> */
.L_x_681:
[----:B------:R-:W-:Y:S05]  /*0b20*/  BSYNC B6 ;  /* 0x0000000000067941 */ /* 0x000fea0003800000 */
.L_x_680:
        /* <DEDUP_REMOVED lines=9> */
.L_x_670:
[----:B------:R-:W-:Y:S05]  /*0bc0*/  EXIT ;  /* 0x000000000000794d */ /* 0x000fea0003800000 */
        .weak           $__internal_44_$__cuda_sm20_div_s64
        .type           $__internal_44_$__cuda_sm20_div_s64,@function
        .size           $__internal_44_$__cuda_sm20_div_s64,(.L_x_728 - $__internal_44_$__cuda_sm20_div_s64)
$__internal_44_$__cuda_sm20_div_s64:
        /* <DEDUP_REMOVED lines=83> */
[----:B------:R-:W-:Y:S06]  /*1100*/  RET.REL.NODEC R2 `(_ZN2at6native30max_unpooling2d_forward_kernelIhEEvlPKT_PKllllllPS2_) ;  /* 0xffffffec02bc7950 */ /* 0x000fec0003c3ffff */
.L_x_683:
        /* <DEDUP_REMOVED lines=15> */
.L_x_728:


//--------------------- .nv.global.init           --------------------------
	.section	.nv.global.init,"aw",@progbits
.nv.global.init:
	.type		__unnamed_1,@object
	.size		__unnamed_1,(__unnamed_17 - __unnamed_1)
__unnamed_1:
        /*0000*/ 	.byte	0x6d, 0x61, 0x78, 0x5f, 0x75, 0x6e, 0x70, 0x6f, 0x6f, 0x6c, 0x69, 0x6e, 0x67, 0x32, 0x64, 0x5f
        /*0010*/ 	.byte	0x66, 0x6f, 0x72, 0x77, 0x61, 0x72, 0x64, 0x5f, 0x6b, 0x65, 0x72, 0x6e, 0x65, 0x6c, 0x00
	.type		__unnamed_17,@object
	.size		__unnamed_17,(__unnamed_9 - __unnamed_17)
__unnamed_17:
        /*001f*/ 	.byte	0x6d, 0x61, 0x78, 0x5f, 0x75, 0x6e, 0x70, 0x6f, 0x6f, 0x6c, 0x69, 0x6e, 0x67, 0x33, 0x64, 0x5f
        /*002f*/ 	.byte	0x66, 0x6f, 0x72, 0x77, 0x61, 0x72, 0x64, 0x5f, 0x6b, 0x65, 0x72, 0x6e, 0x65, 0x6c, 0x00
	.type		__unnamed_9,@object
	.size		__unnamed_9,(__unnamed_5 - __unnamed_9)
__unnamed_9:
        /*003e*/ 	.byte	0x6d, 0x61, 0x78, 0x5f, 0x75, 0x6e, 0x70, 0x6f, 0x6f, 0x6c, 0x69, 0x6e, 0x67, 0x32, 0x64, 0x5f
        /*004e*/ 	.byte	0x66, 0x6f, 0x72, 0x77, 0x61, 0x72, 0x64, 0x5f, 0x6b, 0x65, 0x72, 0x6e, 0x65, 0x6c, 0x00
	.type		__unnamed_5,@object
	.size		__unnamed_5,(__unnamed_13 - __unnamed_5)
__unnamed_5:
        /*005d*/ 	.byte	0x6d, 0x61, 0x78, 0x5f, 0x75, 0x6e, 0x70, 0x6f, 0x6f, 0x6c, 0x69, 0x6e, 0x67, 0x32, 0x64, 0x5f
        /*006d*/ 	.byte	0x66, 0x6f, 0x72, 0x77, 0x61, 0x72, 0x64, 0x5f, 0x6b, 0x65, 0x72, 0x6e, 0x65, 0x6c, 0x00
	.type		__unnamed_13,@object
	.size		__unnamed_13,(__unnamed_3 - __unnamed_13)
__unnamed_13:
        /*007c*/ 	.byte	0x6d, 0x61, 0x78, 0x5f, 0x75, 0x6e, 0x70, 0x6f, 0x6f, 0x6c, 0x69, 0x6e, 0x67, 0x33, 0x64, 0x5f
        /*008c*/ 	.byte	0x66, 0x6f, 0x72, 0x77, 0x61, 0x72, 0x64, 0x5f, 0x6b, 0x65, 0x72, 0x6e, 0x65, 0x6c, 0x00
	.type		__unnamed_3,@object
	.size		__unnamed_3,(__unnamed_11 - __unnamed_3)
__unnamed_3:
        /*009b*/ 	.byte	0x6d, 0x61, 0x78, 0x5f, 0x75, 0x6e, 0x70, 0x6f, 0x6f, 0x6c, 0x69, 0x6e, 0x67, 0x32, 0x64, 0x5f
        /*00ab*/ 	.byte	0x66, 0x6f, 0x72, 0x77, 0x61, 0x72, 0x64, 0x5f, 0x6b, 0x65, 0x72, 0x6e, 0x65, 0x6c, 0x00
	.type		__unnamed_11,@object
	.size		__unnamed_11,(__unnamed_15 - __unnamed_11)
__unnamed_11:
        /*00ba*/ 	.byte	0x6d, 0x61, 0x78, 0x5f, 0x75, 0x6e, 0x70, 0x6f, 0x6f, 0x6c, 0x69, 0x6e, 0x67, 0x33, 0x64, 0x5f
        /*00ca*/ 	.byte	0x66, 0x6f, 0x72, 0x77, 0x61, 0x72, 0x64, 0x5f, 0x6b, 0x65, 0x72, 0x6e, 0x65, 0x6c, 0x00
	.type		__unnamed_15,@object
	.size		__unnamed_15,(__unnamed_7 - __unnamed_15)
__unnamed_15:
        /*00d9*/ 	.byte	0x6d, 0x61, 0x78, 0x5f, 0x75, 0x6e, 0x70, 0x6f, 0x6f, 0x6c, 0x69, 0x6e, 0x67, 0x33, 0x64, 0x5f
        /*00e9*/ 	.byte	0x66, 0x6f, 0x72, 0x77, 0x61, 0x72, 0x64, 0x5f, 0x6b, 0x65, 0x72, 0x6e, 0x65, 0x6c, 0x00
	.type		__unnamed_7,@object
	.size		__unnamed_7,(__unnamed_4 - __unnamed_7)
__unnamed_7:
        /*00f8*/ 	.byte	0x6d, 0x61, 0x78, 0x5f, 0x75, 0x6e, 0x70, 0x6f, 0x6f, 0x6c, 0x69, 0x6e, 0x67, 0x32, 0x64, 0x5f
        /*0108*/ 	.byte	0x66, 0x6f, 0x72, 0x77, 0x61, 0x72, 0x64, 0x5f, 0x6b, 0x65, 0x72, 0x6e, 0x65, 0x6c, 0x00
	.type		__unnamed_4,@object
	.size		__unnamed_4,(__unnamed_12 - __unnamed_4)
__unnamed_4:
        /*0117*/ 	.byte	0x6d, 0x61, 0x78, 0x5f, 0x75, 0x6e, 0x70, 0x6f, 0x6f, 0x6c, 0x69, 0x6e, 0x67, 0x32, 0x64, 0x5f
        /*0127*/ 	.byte	0x66, 0x6f, 0x72, 0x77, 0x61, 0x72, 0x64, 0x5f, 0x6b, 0x65, 0x72, 0x6e, 0x65, 0x6c, 0x00
	.type		__unnamed_12,@object
	.size		__unnamed_12,(__unnamed_16 - __unnamed_12)
__unnamed_12:
        /*0136*/ 	.byte	0x6d, 0x61, 0x78, 0x5f, 0x75, 0x6e, 0x70, 0x6f, 0x6f, 0x6c, 0x69, 0x6e, 0x67, 0x33, 0x64, 0x5f
        /*0146*/ 	.byte	0x66, 0x6f, 0x72, 0x77, 0x61, 0x72, 0x64, 0x5f, 0x6b, 0x65, 0x72, 0x6e, 0x65, 0x6c, 0x00
	.type		__unnamed_16,@object
	.size		__unnamed_16,(__unnamed_8 - __unnamed_16)
__unnamed_16:
        /*0155*/ 	.byte	0x6d, 0x61, 0x78, 0x5f, 0x75, 0x6e, 0x70, 0x6f, 0x6f, 0x6c, 0x69, 0x6e, 0x67, 0x33, 0x64, 0x5f
        /*0165*/ 	.byte	0x66, 0x6f, 0x72, 0x77, 0x61, 0x72, 0x64, 0x5f, 0x6b, 0x65, 0x72, 0x6e, 0x65, 0x6c, 0x00
	.type		__unnamed_8,@object
	.size		__unnamed_8,(__unnamed_2 - __unnamed_8)
__unnamed_8:
        /*0174*/ 	.byte	0x6d, 0x61, 0x78, 0x5f, 0x75, 0x6e, 0x70, 0x6f, 0x6f, 0x6c, 0x69, 0x6e, 0x67, 0x32, 0x64, 0x5f
        /*0184*/ 	.byte	0x66, 0x6f, 0x72, 0x77, 0x61, 0x72, 0x64, 0x5f, 0x6b, 0x65, 0x72, 0x6e, 0x65, 0x6c, 0x00
	.type		__unnamed_2,@object
	.size		__unnamed_2,(__unnamed_18 - __unnamed_2)
__unnamed_2:
        /*0193*/ 	.byte	0x6d, 0x61, 0x78, 0x5f, 0x75, 0x6e, 0x70, 0x6f, 0x6f, 0x6c, 0x69, 0x6e, 0x67, 0x32, 0x64, 0x5f
        /*01a3*/ 	.byte	0x66, 0x6f, 0x72, 0x77, 0x61, 0x72, 0x64, 0x5f, 0x6b, 0x65, 0x72, 0x6e, 0x65, 0x6c, 0x00
	.type		__unnamed_18,@object
	.size		__unnamed_18,(__unnamed_10 - __unnamed_18)
__unnamed_18:
        /*01b2*/ 	.byte	0x6d, 0x61, 0x78, 0x5f, 0x75, 0x6e, 0x70, 0x6f, 0x6f, 0x6c, 0x69, 0x6e, 0x67, 0x33, 0x64, 0x5f
        /*01c2*/ 	.byte	0x66, 0x6f, 0x72, 0x77, 0x61, 0x72, 0x64, 0x5f, 0x6b, 0x65, 0x72, 0x6e, 0x65, 0x6c, 0x00
	.type		__unnamed_10,@object
	.size		__unnamed_10,(__unnamed_14 - __unnamed_10)
__unnamed_10:
        /*01d1*/ 	.byte	0x6d, 0x61, 0x78, 0x5f, 0x75, 0x6e, 0x70, 0x6f, 0x6f, 0x6c, 0x69, 0x6e, 0x67, 0x33, 0x64, 0x5f
        /*01e1*/ 	.byte	0x66, 0x6f, 0x72, 0x77, 0x61, 0x72, 0x64, 0x5f, 0x6b, 0x65, 0x72, 0x6e, 0x65, 0x6c, 0x00
	.type		__unnamed_14,@object
	.size		__unnamed_14,(__unnamed_6 - __unnamed_14)
__unnamed_14:
        /*01f0*/ 	.byte	0x6d, 0x61, 0x78, 0x5f, 0x75, 0x6e, 0x70, 0x6f, 0x6f, 0x6c, 0x69, 0x6e, 0x67, 0x33, 0x64, 0x5f
        /*0200*/ 	.byte	0x66, 0x6f, 0x72, 0x77, 0x61, 0x72, 0x64, 0x5f, 0x6b, 0x65, 0x72, 0x6e, 0x65, 0x6c, 0x00
	.type		__unnamed_6,@object
	.size		__unnamed_6,($str$2 - __unnamed_6)
__unnamed_6:
        /*020f*/ 	.byte	0x6d, 0x61, 0x78, 0x5f, 0x75, 0x6e, 0x70, 0x6f, 0x6f, 0x6c, 0x69, 0x6e, 0x67, 0x32, 0x64, 0x5f
        /*021f*/ 	.byte	0x66, 0x6f, 0x72, 0x77, 0x61, 0x72, 0x64, 0x5f, 0x6b, 0x65, 0x72, 0x6e, 0x65, 0x6c, 0x00
	.type		$str$2,@object
	.size		$str$2,($str - $str$2)
$str$2:
        /*022e*/ 	.byte	0x69, 0x6e, 0x64, 0x65, 0x78, 0x20, 0x3e, 0x3d, 0x20, 0x30, 0x20, 0x26, 0x26, 0x20, 0x69, 0x6e
        /*023e*/ 	.byte	0x64, 0x65, 0x78, 0x20, 0x3c, 0x20, 0x6f, 0x75, 0x74, 0x70, 0x75, 0x74, 0x49, 0x6d, 0x61, 0x67
        /*024e*/ 	.byte	0x65, 0x53, 0x69, 0x7a, 0x65, 0x00
	.type		$str,@object
	.size		$str,($str$1 - $str)
$str:
        /*0254*/ 	.byte	0x6d, 0x61, 0x78, 0x69, 0x6e, 0x64, 0x20, 0x3e, 0x3d, 0x20, 0x30, 0x20, 0x26, 0x26, 0x20, 0x6d
        /*0264*/ 	.byte	0x61, 0x78, 0x69, 0x6e, 0x64, 0x20, 0x3c, 0x20, 0x6f, 0x75, 0x74, 0x70, 0x75, 0x74, 0x49, 0x6d
        /*0274*/ 	.byte	0x61, 0x67, 0x65, 0x53, 0x69, 0x7a, 0x65, 0x00
	.type		$str$1,@object
	.size		$str$1,(.L_47 - $str$1)
$str$1:
        /*027c*/ 	.byte	0x2f, 0x74, 0x6d, 0x70, 0x2f, 0x6f, 0x73, 0x73, 0x5f, 0x6b, 0x65, 0x72, 0x6e, 0x65, 0x6c, 0x73
        /*028c*/ 	.byte	0x5f, 0x73, 0x72, 0x63, 0x2f, 0x70, 0x79, 0x74, 0x6f, 0x72, 0x63, 0x68, 0x2f, 0x61, 0x74, 0x65
        /*029c*/ 	.byte	0x6e, 0x2f, 0x73, 0x72, 0x63, 0x2f, 0x41, 0x54, 0x65, 0x6e, 0x2f, 0x6e, 0x61, 0x74, 0x69, 0x76
        /*02ac*/ 	.byte	0x65, 0x2f, 0x63, 0x75, 0x64, 0x61, 0x2f, 0x4d, 0x61, 0x78, 0x55, 0x6e, 0x70, 0x6f, 0x6f, 0x6c
        /*02bc*/ 	.byte	0x69, 0x6e, 0x67, 0x2e, 0x63, 0x75, 0x00
.L_47:


//--------------------- .nv.shared.reserved.0     --------------------------
	.section	.nv.shared.reserved.0,"aw",@nobits
	.weak		__nv_reservedSMEM_offset_0_alias
	.size		__nv_reservedSMEM_offset_0_alias, 0, 0
	.other		__nv_reservedSMEM_offset_0_alias,@"STO_CUDA_RESERVED_SHARED STV_DEFAULT"
__nv_reservedSMEM_offset_0_alias:
	.zero		0


//--------------------- .nv.global                --------------------------
	.section	.nv.global,"aw",@nobits
.nv.global:
	.type		_ZN46_INTERNAL_0339b1c6_15_MaxUnpooling_cu_ab75f7014cuda3std3__48in_placeE,@object
	.size		_ZN46_INTERNAL_0339b1c6_15_MaxUnpooling_cu_ab75f7014cuda3std3__48in_placeE,(_ZN46_INTERNAL_0339b1c6_15_MaxUnpooling_cu_ab75f7014cuda3std6ranges3__45__cpo8distanceE - _ZN46_INTERNAL_0339b1c6_15_MaxUnpooling_cu_ab75f7014cuda3std3__48in_placeE)
_ZN46_INTERNAL_0339b1c6_15_MaxUnpooling_cu_ab75f7014cuda3std3__48in_placeE:
	.zero		1
	.type		_ZN46_INTERNAL_0339b1c6_15_MaxUnpooling_cu_ab75f7014cuda3std6ranges3__45__cpo8distanceE,@object
	.size		_ZN46_INTERNAL_0339b1c6_15_MaxUnpooling_cu_ab75f7014cuda3std6ranges3__45__cpo8distanceE,(_ZN46_INTERNAL_0339b1c6_15_MaxUnpooling_cu_ab75f7014cuda3std3__45__cpo6cbeginE - _ZN46_INTERNAL_0339b1c6_15_MaxUnpooling_cu_ab75f7014cuda3std6ranges3__45__cpo8distanceE)
_ZN46_INTERNAL_0339b1c6_15_MaxUnpooling_cu_ab75f7014cuda3std6ranges3__45__cpo8distanceE:
	.zero		1
	.type		_ZN46_INTERNAL_0339b1c6_15_MaxUnpooling_cu_ab75f7014cuda3std3__45__cpo6cbeginE,@object
	.size		_ZN46_INTERNAL_0339b1c6_15_MaxUnpooling_cu_ab75f7014cuda3std3__45__cpo6cbeginE,(_ZN46_INTERNAL_0339b1c6_15_MaxUnpooling_cu_ab75f7014cuda3std6ranges3__45__cpo7advanceE - _ZN46_INTERNAL_0339b1c6_15_MaxUnpooling_cu_ab75f7014cuda3std3__45__cpo6cbeginE)
_ZN46_INTERNAL_0339b1c6_15_MaxUnpooling_cu_ab75f7014cuda3std3__45__cpo6cbeginE:
	.zero		1
	.type		_ZN46_INTERNAL_0339b1c6_15_MaxUnpooling_cu_ab75f7014cuda3std6ranges3__45__cpo7advanceE,@object
	.size		_ZN46_INTERNAL_0339b1c6_15_MaxUnpooling_cu_ab75f7014cuda3std6ranges3__45__cpo7advanceE,(_ZN46_INTERNAL_0339b1c6_15_MaxUnpooling_cu_ab75f7014cuda3std3__45__cpo7crbeginE - _ZN46_INTERNAL_0339b1c6_15_MaxUnpooling_cu_ab75f7014cuda3std6ranges3__45__cpo7advanceE)
_ZN46_INTERNAL_0339b1c6_15_MaxUnpooling_cu_ab75f7014cuda3std6ranges3__45__cpo7advanceE:
	.zero		1
	.type		_ZN46_INTERNAL_0339b1c6_15_MaxUnpooling_cu_ab75f7014cuda3std3__45__cpo7crbeginE,@object
	.size		_ZN46_INTERNAL_0339b1c6_15_MaxUnpooling_cu_ab75f7014cuda3std3__45__cpo7crbeginE,(_ZN46_INTERNAL_0339b1c6_15_MaxUnpooling_cu_ab75f7014cuda3std6ranges3__45__cpo4dataE - _ZN46_INTERNAL_0339b1c6_15_MaxUnpooling_cu_ab75f7014cuda3std3__45__cpo7crbeginE)
_ZN46_INTERNAL_0339b1c6_15_MaxUnpooling_cu_ab75f7014cuda3std3__45__cpo7crbeginE:
	.zero		1
	.type		_ZN46_INTERNAL_0339b1c6_15_MaxUnpooling_cu_ab75f7014cuda3std6ranges3__45__cpo4dataE,@object
	.size		_ZN46_INTERNAL_0339b1c6_15_MaxUnpooling_cu_ab75f7014cuda3std6ranges3__45__cpo4dataE,(_ZN46_INTERNAL_0339b1c6_15_MaxUnpooling_cu_ab75f7014cuda3std6ranges3__45__cpo5beginE - _ZN46_INTERNAL_0339b1c6_15_MaxUnpooling_cu_ab75f7014cuda3std6ranges3__45__cpo4dataE)
_ZN46_INTERNAL_0339b1c6_15_MaxUnpooling_cu_ab75f7014cuda3std6ranges3__45__cpo4dataE:
	.zero		1
	.type		_ZN46_INTERNAL_0339b1c6_15_MaxUnpooling_cu_ab75f7014cuda3std6ranges3__45__cpo5beginE,@object
	.size		_ZN46_INTERNAL_0339b1c6_15_MaxUnpooling_cu_ab75f7014cuda3std6ranges3__45__cpo5beginE,(_ZN46_INTERNAL_0339b1c6_15_MaxUnpooling_cu_ab75f7014cuda3std3__448_GLOBAL__N__0339b1c6_15_MaxUnpooling_cu_ab75f7016ignoreE - _ZN46_INTERNAL_0339b1c6_15_MaxUnpooling_cu_ab75f7014cuda3std6ranges3__45__cpo5beginE)
_ZN46_INTERNAL_0339b1c6_15_MaxUnpooling_cu_ab75f7014cuda3std6ranges3__45__cpo5beginE:
	.zero		1
	.type		_ZN46_INTERNAL_0339b1c6_15_MaxUnpooling_cu_ab75f7014cuda3std3__448_GLOBAL__N__0339b1c6_15_MaxUnpooling_cu_ab75f7016ignoreE,@object
	.size		_ZN46_INTERNAL_0339b1c6_15_MaxUnpooling_cu_ab75f7014cuda3std3__448_GLOBAL__N__0339b1c6_15_MaxUnpooling_cu_ab75f7016ignoreE,(_ZN46_INTERNAL_0339b1c6_15_MaxUnpooling_cu_ab75f7014cuda3std6ranges3__45__cpo4sizeE - _ZN46_INTERNAL_0339b1c6_15_MaxUnpooling_cu_ab75f7014cuda3std3__448_GLOBAL__N__0339b1c6_15_MaxUnpooling_cu_ab75f7016ignoreE)
_ZN46_INTERNAL_0339b1c6_15_MaxUnpooling_cu_ab75f7014cuda3std3__448_GLOBAL__N__0339b1c6_15_MaxUnpooling_cu_ab75f7016ignoreE:
	.zero		1
	.type		_ZN46_INTERNAL_0339b1c6_15_MaxUnpooling_cu_ab75f7014cuda3std6ranges3__45__cpo4sizeE,@object
	.size		_ZN46_INTERNAL_0339b1c6_15_MaxUnpooling_cu_ab75f7014cuda3std6ranges3__45__cpo4sizeE,(_ZN46_INTERNAL_0339b1c6_15_MaxUnpooling_cu_ab75f7014cuda3std3__45__cpo5beginE - _ZN46_INTERNAL_0339b1c6_15_MaxUnpooling_cu_ab75f7014cuda3std6ranges3__45__cpo4sizeE)
_ZN46_INTERNAL_0339b1c6_15_MaxUnpooling_cu_ab75f7014cuda3std6ranges3__45__cpo4sizeE:
	.zero		1
	.type		_ZN46_INTERNAL_0339b1c6_15_MaxUnpooling_cu_ab75f7014cuda3std3__45__cpo5beginE,@object
	.size		_ZN46_INTERNAL_0339b1c6_15_MaxUnpooling_cu_ab75f7014cuda3std3__45__cpo5beginE,(_ZN46_INTERNAL_0339b1c6_15_MaxUnpooling_cu_ab75f7014cuda3std6ranges3__45__cpo6cbeginE - _ZN46_INTERNAL_0339b1c6_15_MaxUnpooling_cu_ab75f7014cuda3std3__45__cpo5beginE)
_ZN46_INTERNAL_0339b1c6_15_MaxUnpooling_cu_ab75f7014cuda3std3__45__cpo5beginE:
	.zero		1
	.type		_ZN46_INTERNAL_0339b1c6_15_MaxUnpooling_cu_ab75f7014cuda3std6ranges3__45__cpo6cbeginE,@object
	.size		_ZN46_INTERNAL_0339b1c6_15_MaxUnpooling_cu_ab75f7014cuda3std6ranges3__45__cpo6cbeginE,(_ZN46_INTERNAL_0339b1c6_15_MaxUnpooling_cu_ab75f7014cuda3std3__45__cpo6rbeginE - _ZN46_INTERNAL_0339b1c6_15_MaxUnpooling_cu_ab75f7014cuda3std6ranges3__45__cpo6cbeginE)
_ZN46_INTERNAL_0339b1c6_15_MaxUnpooling_cu_ab75f7014cuda3std6ranges3__45__cpo6cbeginE:
	.zero		1
	.type		_ZN46_INTERNAL_0339b1c6_15_MaxUnpooling_cu_ab75f7014cuda3std3__45__cpo6rbeginE,@object
	.size		_ZN46_INTERNAL_0339b1c6_15_MaxUnpooling_cu_ab75f7014cuda3std3__45__cpo6rbeginE,(_ZN46_INTERNAL_0339b1c6_15_MaxUnpooling_cu_ab75f7014cuda3std6ranges3__45__cpo4nextE - _ZN46_INTERNAL_0339b1c6_15_MaxUnpooling_cu_ab75f7014cuda3std3__45__cpo6rbeginE)
_ZN46_INTERNAL_0339b1c6_15_MaxUnpooling_cu_ab75f7014cuda3std3__45__cpo6rbeginE:
	.zero		1
	.type		_ZN46_INTERNAL_0339b1c6_15_MaxUnpooling_cu_ab75f7014cuda3std6ranges3__45__cpo4nextE,@object
	.size		_ZN46_INTERNAL_0339b1c6_15_MaxUnpooling_cu_ab75f7014cuda3std6ranges3__45__cpo4nextE,(_ZN46_INTERNAL_0339b1c6_15_MaxUnpooling_cu_ab75f7014cuda3std6ranges3__45__cpo4swapE - _ZN46_INTERNAL_0339b1c6_15_MaxUnpooling_cu_ab75f7014cuda3std6ranges3__45__cpo4nextE)
_ZN46_INTERNAL_0339b1c6_15_MaxUnpooling_cu_ab75f7014cuda3std6ranges3__45__cpo4nextE:
	.zero		1
	.type		_ZN46_INTERNAL_0339b1c6_15_MaxUnpooling_cu_ab75f7014cuda3std6ranges3__45__cpo4swapE,@object
	.size		_ZN46_INTERNAL_0339b1c6_15_MaxUnpooling_cu_ab75f7014cuda3std6ranges3__45__cpo4swapE,(_ZN46_INTERNAL_0339b1c6_15_MaxUnpooling_cu_ab75f7014cuda3std3__420unreachable_sentinelE - _ZN46_INTERNAL_0339b1c6_15_MaxUnpooling_cu_ab75f7014cuda3std6ranges3__45__cpo4swapE)
_ZN46_INTERNAL_0339b1c6_15_MaxUnpooling_cu_ab75f7014cuda3std6ranges3__45__cpo4swapE:
	.zero		1
	.type		_ZN46_INTERNAL_0339b1c6_15_MaxUnpooling_cu_ab75f7014cuda3std3__420unreachable_sentinelE,@object
	.size		_ZN46_INTERNAL_0339b1c6_15_MaxUnpooling_cu_ab75f7014cuda3std3__420unreachable_sentinelE,(_ZN46_INTERNAL_0339b1c6_15_MaxUnpooling_cu_ab75f7016thrust23THRUST_300001_SM_900_NS6system6detail10sequential3seqE - _ZN46_INTERNAL_0339b1c6_15_MaxUnpooling_cu_ab75f7014cuda3std3__420unreachable_sentinelE)
_ZN46_INTERNAL_0339b1c6_15_MaxUnpooling_cu_ab75f7014cuda3std3__420unreachable_sentinelE:
	.zero		1
	.type		_ZN46_INTERNAL_0339b1c6_15_MaxUnpooling_cu_ab75f7016thrust23THRUST_300001_SM_900_NS6system6detail10sequential3seqE,@object
	.size		_ZN46_INTERNAL_0339b1c6_15_MaxUnpooling_cu_ab75f7016thrust23THRUST_300001_SM_900_NS6system6detail10sequential3seqE,(_ZN46_INTERNAL_0339b1c6_15_MaxUnpooling_cu_ab75f7014cuda3std3__45__cpo4cendE - _ZN46_INTERNAL_0339b1c6_15_MaxUnpooling_cu_ab75f7016thrust23THRUST_300001_SM_900_NS6system6detail10sequential3seqE)
_ZN46_INTERNAL_0339b1c6_15_MaxUnpooling_cu_ab75f7016thrust23THRUST_300001_SM_900_NS6system6detail10sequential3seqE:
	.zero		1
	.type		_ZN46_INTERNAL_0339b1c6_15_MaxUnpooling_cu_ab75f7014cuda3std3__45__cpo4cendE,@object
	.size		_ZN46_INTERNAL_0339b1c6_15_MaxUnpooling_cu_ab75f7014cuda3std3__45__cpo4cendE,(_ZN46_INTERNAL_0339b1c6_15_MaxUnpooling_cu_ab75f7014cuda3std6ranges3__45__cpo9iter_swapE - _ZN46_INTERNAL_0339b1c6_15_MaxUnpooling_cu_ab75f7014cuda3std3__45__cpo4cendE)
_ZN46_INTERNAL_0339b1c6_15_MaxUnpooling_cu_ab75f7014cuda3std3__45__cpo4cendE:
	.zero		1
	.type		_ZN46_INTERNAL_0339b1c6_15_MaxUnpooling_cu_ab75f7014cuda3std6ranges3__45__cpo9iter_swapE,@object
	.size		_ZN46_INTERNAL_0339b1c6_15_MaxUnpooling_cu_ab75f7014cuda3std6ranges3__45__cpo9iter_swapE,(_ZN46_INTERNAL_0339b1c6_15_MaxUnpooling_cu_ab75f7014cuda3std3__45__cpo5crendE - _ZN46_INTERNAL_0339b1c6_15_MaxUnpooling_cu_ab75f7014cuda3std6ranges3__45__cpo9iter_swapE)
_ZN46_INTERNAL_0339b1c6_15_MaxUnpooling_cu_ab75f7014cuda3std6ranges3__45__cpo9iter_swapE:
	.zero		1
	.type		_ZN46_INTERNAL_0339b1c6_15_MaxUnpooling_cu_ab75f7014cuda3std3__45__cpo5crendE,@object
	.size		_ZN46_INTERNAL_0339b1c6_15_MaxUnpooling_cu_ab75f7014cuda3std3__45__cpo5crendE,(_ZN46_INTERNAL_0339b1c6_15_MaxUnpooling_cu_ab75f7014cuda3std6ranges3__45__cpo5cdataE - _ZN46_INTERNAL_0339b1c6_15_MaxUnpooling_cu_ab75f7014cuda3std3__45__cpo5crendE)
_ZN46_INTERNAL_0339b1c6_15_MaxUnpooling_cu_ab75f7014cuda3std3__45__cpo5crendE:
	.zero		1
	.type		_ZN46_INTERNAL_0339b1c6_15_MaxUnpooling_cu_ab75f7014cuda3std6ranges3__45__cpo5cdataE,@object
	.size		_ZN46_INTERNAL_0339b1c6_15_MaxUnpooling_cu_ab75f7014cuda3std6ranges3__45__cpo5cdataE,(_ZN46_INTERNAL_0339b1c6_15_MaxUnpooling_cu_ab75f7014cuda3std6ranges3__45__cpo3endE - _ZN46_INTERNAL_0339b1c6_15_MaxUnpooling_cu_ab75f7014cuda3std6ranges3__45__cpo5cdataE)
_ZN46_INTERNAL_0339b1c6_15_MaxUnpooling_cu_ab75f7014cuda3std6ranges3__45__cpo5cdataE:
	.zero		1
	.type		_ZN46_INTERNAL_0339b1c6_15_MaxUnpooling_cu_ab75f7014cuda3std6ranges3__45__cpo3endE,@object
	.size		_ZN46_INTERNAL_0339b1c6_15_MaxUnpooling_cu_ab75f7014cuda3std6ranges3__45__cpo3endE,(_ZN46_INTERNAL_0339b1c6_15_MaxUnpooling_cu_ab75f7014cuda3std3__419piecewise_constructE - _ZN46_INTERNAL_0339b1c6_15_MaxUnpooling_cu_ab75f7014cuda3std6ranges3__45__cpo3endE)
_ZN46_INTERNAL_0339b1c6_15_MaxUnpooling_cu_ab75f7014cuda3std6ranges3__45__cpo3endE:
	.zero		1
	.type		_ZN46_INTERNAL_0339b1c6_15_MaxUnpooling_cu_ab75f7014cuda3std3__419piecewise_constructE,@object
	.size		_ZN46_INTERNAL_0339b1c6_15_MaxUnpooling_cu_ab75f7014cuda3std3__419piecewise_constructE,(_ZN46_INTERNAL_0339b1c6_15_MaxUnpooling_cu_ab75f7014cuda3std6ranges3__45__cpo5ssizeE - _ZN46_INTERNAL_0339b1c6_15_MaxUnpooling_cu_ab75f7014cuda3std3__419piecewise_constructE)
_ZN46_INTERNAL_0339b1c6_15_MaxUnpooling_cu_ab75f7014cuda3std3__419piecewise_constructE:
	.zero		1
	.type		_ZN46_INTERNAL_0339b1c6_15_MaxUnpooling_cu_ab75f7014cuda3std6ranges3__45__cpo5ssizeE,@object
	.size		_ZN46_INTERNAL_0339b1c6_15_MaxUnpooling_cu_ab75f7014cuda3std6ranges3__45__cpo5ssizeE,(_ZN46_INTERNAL_0339b1c6_15_MaxUnpooling_cu_ab75f7014cuda3std3__45__cpo3endE - _ZN46_INTERNAL_0339b1c6_15_MaxUnpooling_cu_ab75f7014cuda3std6ranges3__45__cpo5ssizeE)
_ZN46_INTERNAL_0339b1c6_15_MaxUnpooling_cu_ab75f7014cuda3std6ranges3__45__cpo5ssizeE:
	.zero		1
	.type		_ZN46_INTERNAL_0339b1c6_15_MaxUnpooling_cu_ab75f7014cuda3std3__45__cpo3endE,@object
	.size		_ZN46_INTERNAL_0339b1c6_15_MaxUnpooling_cu_ab75f7014cuda3std3__45__cpo3endE,(_ZN46_INTERNAL_0339b1c6_15_MaxUnpooling_cu_ab75f7014cuda3std6ranges3__45__cpo4cendE - _ZN46_INTERNAL_0339b1c6_15_MaxUnpooling_cu_ab75f7014cuda3std3__45__cpo3endE)
_ZN46_INTERNAL_0339b1c6_15_MaxUnpooling_cu_ab75f7014cuda3std3__45__cpo3endE:
	.zero		1
	.type		_ZN46_INTERNAL_0339b1c6_15_MaxUnpooling_cu_ab75f7014cuda3std6ranges3__45__cpo4cendE,@object
	.size		_ZN46_INTERNAL_0339b1c6_15_MaxUnpooling_cu_ab75f7014cuda3std6ranges3__45__cpo4cendE,(_ZN46_INTERNAL_0339b1c6_15_MaxUnpooling_cu_ab75f7014cuda3std3__45__cpo4rendE - _ZN46_INTERNAL_0339b1c6_15_MaxUnpooling_cu_ab75f7014cuda3std6ranges3__45__cpo4cendE)
_ZN46_INTERNAL_0339b1c6_15_MaxUnpooling_cu_ab75f7014cuda3std6ranges3__45__cpo4cendE:
	.zero		1
	.type		_ZN46_INTERNAL_0339b1c6_15_MaxUnpooling_cu_ab75f7014cuda3std3__45__cpo4rendE,@object
	.size		_ZN46_INTERNAL_0339b1c6_15_MaxUnpooling_cu_ab75f7014cuda3std3__45__cpo4rendE,(_ZN46_INTERNAL_0339b1c6_15_MaxUnpooling_cu_ab75f7014cuda3std6ranges3__45__cpo4prevE - _ZN46_INTERNAL_0339b1c6_15_MaxUnpooling_cu_ab75f7014cuda3std3__45__cpo4rendE)
_ZN46_INTERNAL_0339b1c6_15_MaxUnpooling_cu_ab75f7014cuda3std3__45__cpo4rendE:
	.zero		1
	.type		_ZN46_INTERNAL_0339b1c6_15_MaxUnpooling_cu_ab75f7014cuda3std6ranges3__45__cpo4prevE,@object
	.size		_ZN46_INTERNAL_0339b1c6_15_MaxUnpooling_cu_ab75f7014cuda3std6ranges3__45__cpo4prevE,(_ZN46_INTERNAL_0339b1c6_15_MaxUnpooling_cu_ab75f7014cuda3std6ranges3__45__cpo9iter_moveE - _ZN46_INTERNAL_0339b1c6_15_MaxUnpooling_cu_ab75f7014cuda3std6ranges3__45__cpo4prevE)
_ZN46_INTERNAL_0339b1c6_15_MaxUnpooling_cu_ab75f7014cuda3std6ranges3__45__cpo4prevE:
	.zero		1
	.type		_ZN46_INTERNAL_0339b1c6_15_MaxUnpooling_cu_ab75f7014cuda3std6ranges3__45__cpo9iter_moveE,@object
	.size		_ZN46_INTERNAL_0339b1c6_15_MaxUnpooling_cu_ab75f7014cuda3std6ranges3__45__cpo9iter_moveE,(.L_31 - _ZN46_INTERNAL_0339b1c6_15_MaxUnpooling_cu_ab75f7014cuda3std6ranges3__45__cpo9iter_moveE)
_ZN46_INTERNAL_0339b1c6_15_MaxUnpooling_cu_ab75f7014cuda3std6ranges3__45__cpo9iter_moveE:
	.zero		1
.L_31:


//--------------------- .nv.constant0._ZN2at6native31max_unpooling3d_backward_kernelIN3c108BFloat16EEEvPKT_lllNS_27GenericPackedTensorAccessorIlLm4ENS_16DefaultPtrTraitsElEENS7_IS4_Lm4ES8_lEEi --------------------------
	.section	.nv.constant0._ZN2at6native31max_unpooling3d_backward_kernelIN3c108BFloat16EEEvPKT_lllNS_27GenericPackedTensorAccessorIlLm4ENS_16DefaultPtrTraitsElEENS7_IS4_Lm4ES8_lEEi,"a",@progbits
	.sectionflags	@""
	.align	4
.nv.constant0._ZN2at6native31max_unpooling3d_backward_kernelIN3c108BFloat16EEEvPKT_lllNS_27GenericPackedTensorAccessorIlLm4ENS_16DefaultPtrTraitsElEENS7_IS4_Lm4ES8_lEEi:
	.zero		708


//--------------------- .nv.constant0._ZN2at6native31max_unpooling3d_backward_kernelIN3c104HalfEEEvPKT_lllNS_27GenericPackedTensorAccessorIlLm4ENS_16DefaultPtrTraitsElEENS7_IS4_Lm4ES8_lEEi --------------------------
	.section	.nv.constant0._ZN2at6native31max_unpooling3d_backward_kernelIN3c104HalfEEEvPKT_lllNS_27GenericPackedTensorAccessorIlLm4ENS_16DefaultPtrTraitsElEENS7_IS4_Lm4ES8_lEEi,"a",@progbits
	.sectionflags	@""
	.align	4
.nv.constant0._ZN2at6native31max_unpooling3d_backward_kernelIN3c104HalfEEEvPKT_lllNS_27GenericPackedTensorAccessorIlLm4ENS_16DefaultPtrTraitsElEENS7_IS4_Lm4ES8_lEEi:
	.zero		708


//--------------------- .nv.constant0._ZN2at6native31max_unpooling3d_backward_kernelIfEEvPKT_lllNS_27GenericPackedTensorAccessorIlLm4ENS_16DefaultPtrTraitsElEENS5_IS2_Lm4ES6_lEEi --------------------------
	.section	.nv.constant0._ZN2at6native31max_unpooling3d_backward_kernelIfEEvPKT_lllNS_27GenericPackedTensorAccessorIlLm4ENS_16DefaultPtrTraitsElEENS5_IS2_Lm4ES6_lEEi,"a",@progbits
	.sectionflags	@""
	.align	4
.nv.constant0._ZN2at6native31max_unpooling3d_backward_kernelIfEEvPKT_lllNS_27GenericPackedTensorAccessorIlLm4ENS_16DefaultPtrTraitsElEENS5_IS2_Lm4ES6_lEEi:
	.zero		708


//--------------------- .nv.constant0._ZN2at6native31max_unpooling3d_backward_kernelIdEEvPKT_lllNS_27GenericPackedTensorAccessorIlLm4ENS_16DefaultPtrTraitsElEENS5_IS2_Lm4ES6_lEEi --------------------------
	.section	.nv.constant0._ZN2at6native31max_unpooling3d_backward_kernelIdEEvPKT_lllNS_27GenericPackedTensorAccessorIlLm4ENS_16DefaultPtrTraitsElEENS5_IS2_Lm4ES6_lEEi,"a",@progbits
	.sectionflags	@""
	.align	4
.nv.constant0._ZN2at6native31max_unpooling3d_backward_kernelIdEEvPKT_lllNS_27GenericPackedTensorAccessorIlLm4ENS_16DefaultPtrTraitsElEENS5_IS2_Lm4ES6_lEEi:
	.zero		708


//--------------------- .nv.constant0._ZN2at6native31max_unpooling3d_backward_kernelIsEEvPKT_lllNS_27GenericPackedTensorAccessorIlLm4ENS_16DefaultPtrTraitsElEENS5_IS2_Lm4ES6_lEEi --------------------------
	.section	.nv.constant0._ZN2at6native31max_unpooling3d_backward_kernelIsEEvPKT_lllNS_27GenericPackedTensorAccessorIlLm4ENS_16DefaultPtrTraitsElEENS5_IS2_Lm4ES6_lEEi,"a",@progbits
	.sectionflags	@""
	.align	4
.nv.constant0._ZN2at6native31max_unpooling3d_backward_kernelIsEEvPKT_lllNS_27GenericPackedTensorAccessorIlLm4ENS_16DefaultPtrTraitsElEENS5_IS2_Lm4ES6_lEEi:
	.zero		708


//--------------------- .nv.constant0._ZN2at6native31max_unpooling3d_backward_kernelIlEEvPKT_lllNS_27GenericPackedTensorAccessorIlLm4ENS_16DefaultPtrTraitsElEENS5_IS2_Lm4ES6_lEEi --------------------------
	.section	.nv.constant0._ZN2at6native31max_unpooling3d_backward_kernelIlEEvPKT_lllNS_27GenericPackedTensorAccessorIlLm4ENS_16DefaultPtrTraitsElEENS5_IS2_Lm4ES6_lEEi,"a",@progbits
	.sectionflags	@""
	.align	4
.nv.constant0._ZN2at6native31max_unpooling3d_backward_kernelIlEEvPKT_lllNS_27GenericPackedTensorAccessorIlLm4ENS_16DefaultPtrTraitsElEENS5_IS2_Lm4ES6_lEEi:
	.zero		708


//--------------------- .nv.constant0._ZN2at6native31max_unpooling3d_backward_kernelIiEEvPKT_lllNS_27GenericPackedTensorAccessorIlLm4ENS_16DefaultPtrTraitsElEENS5_IS2_Lm4ES6_lEEi --------------------------
	.section	.nv.constant0._ZN2at6native31max_unpooling3d_backward_kernelIiEEvPKT_lllNS_27GenericPackedTensorAccessorIlLm4ENS_16DefaultPtrTraitsElEENS5_IS2_Lm4ES6_lEEi,"a",@progbits
	.sectionflags	@""
	.align	4
.nv.constant0._ZN2at6native31max_unpooling3d_backward_kernelIiEEvPKT_lllNS_27GenericPackedTensorAccessorIlLm4ENS_16DefaultPtrTraitsElEENS5_IS2_Lm4ES6_lEEi:
	.zero		708


//--------------------- .nv.constant0._ZN2at6native31max_unpooling3d_backward_kernelIaEEvPKT_lllNS_27GenericPackedTensorAccessorIlLm4ENS_16DefaultPtrTraitsElEENS5_IS2_Lm4ES6_lEEi --------------------------
	.section	.nv.constant0._ZN2at6native31max_unpooling3d_backward_kernelIaEEvPKT_lllNS_27GenericPackedTensorAccessorIlLm4ENS_16DefaultPtrTraitsElEENS5_IS2_Lm4ES6_lEEi,"a",@progbits
	.sectionflags	@""
	.align	4
.nv.constant0._ZN2at6native31max_unpooling3d_backward_kernelIaEEvPKT_lllNS_27GenericPackedTensorAccessorIlLm4ENS_16DefaultPtrTraitsElEENS5_IS2_Lm4ES6_lEEi:
	.zero		708


//--------------------- .nv.constant0._ZN2at6native31max_unpooling3d_backward_kernelIhEEvPKT_lllNS_27GenericPackedTensorAccessorIlLm4ENS_16DefaultPtrTraitsElEENS5_IS2_Lm4ES6_lEEi --------------------------
	.section	.nv.constant0._ZN2at6native31max_unpooling3d_backward_kernelIhEEvPKT_lllNS_27GenericPackedTensorAccessorIlLm4ENS_16DefaultPtrTraitsElEENS5_IS2_Lm4ES6_lEEi,"a",@progbits
	.sectionflags	@""
	.align	4
.nv.constant0._ZN2at6native31max_unpooling3d_backward_kernelIhEEvPKT_lllNS_27GenericPackedTensorAccessorIlLm4ENS_16DefaultPtrTraitsElEENS5_IS2_Lm4ES6_lEEi:
	.zero		708


//--------------------- .nv.constant0._ZN2at6native31max_unpooling2d_backward_kernelIN3c108BFloat16EEEvlPKT_PKllllllPS4_ --------------------------
	.section	.nv.constant0._ZN2at6native31max_unpooling2d_backward_kernelIN3c108BFloat16EEEvlPKT_PKllllllPS4_,"a",@progbits
	.sectionflags	@""
	.align	4
.nv.constant0._ZN2at6native31max_unpooling2d_backward_kernelIN3c108BFloat16EEEvlPKT_PKllllllPS4_:
	.zero		600


//--------------------- .nv.constant0._ZN2at6native31max_unpooling2d_backward_kernelIN3c104HalfEEEvlPKT_PKllllllPS4_ --------------------------
	.section	.nv.constant0._ZN2at6native31max_unpooling2d_backward_kernelIN3c104HalfEEEvlPKT_PKllllllPS4_,"a",@progbits
	.sectionflags	@""
	.align	4
.nv.constant0._ZN2at6native31max_unpooling2d_backward_kernelIN3c104HalfEEEvlPKT_PKllllllPS4_:
	.zero		600


//--------------------- .nv.constant0._ZN2at6native31max_unpooling2d_backward_kernelIfEEvlPKT_PKllllllPS2_ --------------------------
	.section	.nv.constant0._ZN2at6native31max_unpooling2d_backward_kernelIfEEvlPKT_PKllllllPS2_,"a",@progbits
	.sectionflags	@""
	.align	4
.nv.constant0._ZN2at6native31max_unpooling2d_backward_kernelIfEEvlPKT_PKllllllPS2_:
	.zero		600


//--------------------- .nv.constant0._ZN2at6native31max_unpooling2d_backward_kernelIdEEvlPKT_PKllllllPS2_ --------------------------
	.section	.nv.constant0._ZN2at6native31max_unpooling2d_backward_kernelIdEEvlPKT_PKllllllPS2_,"a",@progbits
	.sectionflags	@""
	.align	4
.nv.constant0._ZN2at6native31max_unpooling2d_backward_kernelIdEEvlPKT_PKllllllPS2_:
	.zero		600


//--------------------- .nv.constant0._ZN2at6native31max_unpooling2d_backward_kernelIsEEvlPKT_PKllllllPS2_ --------------------------
	.section	.nv.constant0._ZN2at6native31max_unpooling2d_backward_kernelIsEEvlPKT_PKllllllPS2_,"a",@progbits
	.sectionflags	@""
	.align	4
.nv.constant0._ZN2at6native31max_unpooling2d_backward_kernelIsEEvlPKT_PKllllllPS2_:
	.zero		600


//--------------------- .nv.constant0._ZN2at6native31max_unpooling2d_backward_kernelIlEEvlPKT_PKllllllPS2_ --------------------------
	.section	.nv.constant0._ZN2at6native31max_unpooling2d_backward_kernelIlEEvlPKT_PKllllllPS2_,"a",@progbits
	.sectionflags	@""
	.align	4
.nv.constant0._ZN2at6native31max_unpooling2d_backward_kernelIlEEvlPKT_PKllllllPS2_:
	.zero		600


//--------------------- .nv.constant0._ZN2at6native31max_unpooling2d_backward_kernelIiEEvlPKT_PKllllllPS2_ --------------------------
	.section	.nv.constant0._ZN2at6native31max_unpooling2d_backward_kernelIiEEvlPKT_PKllllllPS2_,"a",@progbits
	.sectionflags	@""
	.align	4
.nv.constant0._ZN2at6native31max_unpooling2d_backward_kernelIiEEvlPKT_PKllllllPS2_:
	.zero		600


//--------------------- .nv.constant0._ZN2at6native31max_unpooling2d_backward_kernelIaEEvlPKT_PKllllllPS2_ --------------------------
	.section	.nv.constant0._ZN2at6native31max_unpooling2d_backward_kernelIaEEvlPKT_PKllllllPS2_,"a",@progbits
	.sectionflags	@""
	.align	4
.nv.constant0._ZN2at6native31max_unpooling2d_backward_kernelIaEEvlPKT_PKllllllPS2_:
	.zero		600


//--------------------- .nv.constant0._ZN2at6native31max_unpooling2d_backward_kernelIhEEvlPKT_PKllllllPS2_ --------------------------
	.section	.nv.constant0._ZN2at6native31max_unpooling2d_backward_kernelIhEEvlPKT_PKllllllPS2_,"a",@progbits
	.sectionflags	@""
	.align	4
.nv.constant0._ZN2at6native31max_unpooling2d_backward_kernelIhEEvlPKT_PKllllllPS2_:
	.zero		600


//--------------------- .nv.constant0._ZN2at6native30max_unpooling3d_forward_kernelIN3c108BFloat16EEEvNS_27GenericPackedTensorAccessorIKT_Lm4ENS_16DefaultPtrTraitsElEENS4_IKlLm4ES7_lEEPS5_llll --------------------------
	.section	.nv.constant0._ZN2at6native30max_unpooling3d_forward_kernelIN3c108BFloat16EEEvNS_27GenericPackedTensorAccessorIKT_Lm4ENS_16DefaultPtrTraitsElEENS4_IKlLm4ES7_lEEPS5_llll,"a",@progbits
	.sectionflags	@""
	.align	4
.nv.constant0._ZN2at6native30max_unpooling3d_forward_kernelIN3c108BFloat16EEEvNS_27GenericPackedTensorAccessorIKT_Lm4ENS_16DefaultPtrTraitsElEENS4_IKlLm4ES7_lEEPS5_llll:
	.zero		712


//--------------------- .nv.constant0._ZN2at6native30max_unpooling3d_forward_kernelIN3c104HalfEEEvNS_27GenericPackedTensorAccessorIKT_Lm4ENS_16DefaultPtrTraitsElEENS4_IKlLm4ES7_lEEPS5_llll --------------------------
	.section	.nv.constant0._ZN2at6native30max_unpooling3d_forward_kernelIN3c104HalfEEEvNS_27GenericPackedTensorAccessorIKT_Lm4ENS_16DefaultPtrTraitsElEENS4_IKlLm4ES7_lEEPS5_llll,"a",@progbits
	.sectionflags	@""
	.align	4
.nv.constant0._ZN2at6native30max_unpooling3d_forward_kernelIN3c104HalfEEEvNS_27GenericPackedTensorAccessorIKT_Lm4ENS_16DefaultPtrTraitsElEENS4_IKlLm4ES7_lEEPS5_llll:
	.zero		712


//--------------------- .nv.constant0._ZN2at6native30max_unpooling3d_forward_kernelIfEEvNS_27GenericPackedTensorAccessorIKT_Lm4ENS_16DefaultPtrTraitsElEENS2_IKlLm4ES5_lEEPS3_llll --------------------------
	.section	.nv.constant0._ZN2at6native30max_unpooling3d_forward_kernelIfEEvNS_27GenericPackedTensorAccessorIKT_Lm4ENS_16DefaultPtrTraitsElEENS2_IKlLm4ES5_lEEPS3_llll,"a",@progbits
	.sectionflags	@""
	.align	4
.nv.constant0._ZN2at6native30max_unpooling3d_forward_kernelIfEEvNS_27GenericPackedTensorAccessorIKT_Lm4ENS_16DefaultPtrTraitsElEENS2_IKlLm4ES5_lEEPS3_llll:
	.zero		712


//--------------------- .nv.constant0._ZN2at6native30max_unpooling3d_forward_kernelIdEEvNS_27GenericPackedTensorAccessorIKT_Lm4ENS_16DefaultPtrTraitsElEENS2_IKlLm4ES5_lEEPS3_llll --------------------------
	.section	.nv.constant0._ZN2at6native30max_unpooling3d_forward_kernelIdEEvNS_27GenericPackedTensorAccessorIKT_Lm4ENS_16DefaultPtrTraitsElEENS2_IKlLm4ES5_lEEPS3_llll,"a",@progbits
	.sectionflags	@""
	.align	4
.nv.constant0._ZN2at6native30max_unpooling3d_forward_kernelIdEEvNS_27GenericPackedTensorAccessorIKT_Lm4ENS_16DefaultPtrTraitsElEENS2_IKlLm4ES5_lEEPS3_llll:
	.zero		712


//--------------------- .nv.constant0._ZN2at6native30max_unpooling3d_forward_kernelIsEEvNS_27GenericPackedTensorAccessorIKT_Lm4ENS_16DefaultPtrTraitsElEENS2_IKlLm4ES5_lEEPS3_llll --------------------------
	.section	.nv.constant0._ZN2at6native30max_unpooling3d_forward_kernelIsEEvNS_27GenericPackedTensorAccessorIKT_Lm4ENS_16DefaultPtrTraitsElEENS2_IKlLm4ES5_lEEPS3_llll,"a",@progbits
	.sectionflags	@""
	.align	4
.nv.constant0._ZN2at6native30max_unpooling3d_forward_kernelIsEEvNS_27GenericPackedTensorAccessorIKT_Lm4ENS_16DefaultPtrTraitsElEENS2_IKlLm4ES5_lEEPS3_llll:
	.zero		712


//--------------------- .nv.constant0._ZN2at6native30max_unpooling3d_forward_kernelIlEEvNS_27GenericPackedTensorAccessorIKT_Lm4ENS_16DefaultPtrTraitsElEENS2_IKlLm4ES5_lEEPS3_llll --------------------------
	.section	.nv.constant0._ZN2at6native30max_unpooling3d_forward_kernelIlEEvNS_27GenericPackedTensorAccessorIKT_Lm4ENS_16DefaultPtrTraitsElEENS2_IKlLm4ES5_lEEPS3_llll,"a",@progbits
	.sectionflags	@""
	.align	4
.nv.constant0._ZN2at6native30max_unpooling3d_forward_kernelIlEEvNS_27GenericPackedTensorAccessorIKT_Lm4ENS_16DefaultPtrTraitsElEENS2_IKlLm4ES5_lEEPS3_llll:
	.zero		712


//--------------------- .nv.constant0._ZN2at6native30max_unpooling3d_forward_kernelIiEEvNS_27GenericPackedTensorAccessorIKT_Lm4ENS_16DefaultPtrTraitsElEENS2_IKlLm4ES5_lEEPS3_llll --------------------------
	.section	.nv.constant0._ZN2at6native30max_unpooling3d_forward_kernelIiEEvNS_27GenericPackedTensorAccessorIKT_Lm4ENS_16DefaultPtrTraitsElEENS2_IKlLm4ES5_lEEPS3_llll,"a",@progbits
	.sectionflags	@""
	.align	4
.nv.constant0._ZN2at6native30max_unpooling3d_forward_kernelIiEEvNS_27GenericPackedTensorAccessorIKT_Lm4ENS_16DefaultPtrTraitsElEENS2_IKlLm4ES5_lEEPS3_llll:
	.zero		712


//--------------------- .nv.constant0._ZN2at6native30max_unpooling3d_forward_kernelIaEEvNS_27GenericPackedTensorAccessorIKT_Lm4ENS_16DefaultPtrTraitsElEENS2_IKlLm4ES5_lEEPS3_llll --------------------------
	.section	.nv.constant0._ZN2at6native30max_unpooling3d_forward_kernelIaEEvNS_27GenericPackedTensorAccessorIKT_Lm4ENS_16DefaultPtrTraitsElEENS2_IKlLm4ES5_lEEPS3_llll,"a",@progbits
	.sectionflags	@""
	.align	4
.nv.constant0._ZN2at6native30max_unpooling3d_forward_kernelIaEEvNS_27GenericPackedTensorAccessorIKT_Lm4ENS_16DefaultPtrTraitsElEENS2_IKlLm4ES5_lEEPS3_llll:
	.zero		712


//--------------------- .nv.constant0._ZN2at6native30max_unpooling3d_forward_kernelIhEEvNS_27GenericPackedTensorAccessorIKT_Lm4ENS_16DefaultPtrTraitsElEENS2_IKlLm4ES5_lEEPS3_llll --------------------------
	.section	.nv.constant0._ZN2at6native30max_unpooling3d_forward_kernelIhEEvNS_27GenericPackedTensorAccessorIKT_Lm4ENS_16DefaultPtrTraitsElEENS2_IKlLm4ES5_lEEPS3_llll,"a",@progbits
	.sectionflags	@""
	.align	4
.nv.constant0._ZN2at6native30max_unpooling3d_forward_kernelIhEEvNS_27GenericPackedTensorAccessorIKT_Lm4ENS_16DefaultPtrTraitsElEENS2_IKlLm4ES5_lEEPS3_llll:
	.zero		712


//--------------------- .nv.constant0._ZN2at6native30max_unpooling2d_forward_kernelIN3c108BFloat16EEEvlPKT_PKllllllPS4_ --------------------------
	.section	.nv.constant0._ZN2at6native30max_unpooling2d_forward_kernelIN3c108BFloat16EEEvlPKT_PKllllllPS4_,"a",@progbits
	.sectionflags	@""
	.align	4
.nv.constant0._ZN2at6native30max_unpooling2d_forward_kernelIN3c108BFloat16EEEvlPKT_PKllllllPS4_:
	.zero		600


//--------------------- .nv.constant0._ZN2at6native30max_unpooling2d_forward_kernelIN3c104HalfEEEvlPKT_PKllllllPS4_ --------------------------
	.section	.nv.constant0._ZN2at6native30max_unpooling2d_forward_kernelIN3c104HalfEEEvlPKT_PKllllllPS4_,"a",@progbits
	.sectionflags	@""
	.align	4
.nv.constant0._ZN2at6native30max_unpooling2d_forward_kernelIN3c104HalfEEEvlPKT_PKllllllPS4_:
	.zero		600


//--------------------- .nv.constant0._ZN2at6native30max_unpooling2d_forward_kernelIfEEvlPKT_PKllllllPS2_ --------------------------
	.section	.nv.constant0._ZN2at6native30max_unpooling2d_forward_kernelIfEEvlPKT_PKllllllPS2_,"a",@progbits
	.sectionflags	@""
	.align	4
.nv.constant0._ZN2at6native30max_unpooling2d_forward_kernelIfEEvlPKT_PKllllllPS2_:
	.zero		600


//--------------------- .nv.constant0._ZN2at6native30max_unpooling2d_forward_kernelIdEEvlPKT_PKllllllPS2_ --------------------------
	.section	.nv.constant0._ZN2at6native30max_unpooling2d_forward_kernelIdEEvlPKT_PKllllllPS2_,"a",@progbits
	.sectionflags	@""
	.align	4
.nv.constant0._ZN2at6native30max_unpooling2d_forward_kernelIdEEvlPKT_PKllllllPS2_:
	.zero		600


//--------------------- .nv.constant0._ZN2at6native30max_unpooling2d_forward_kernelIsEEvlPKT_PKllllllPS2_ --------------------------
	.section	.nv.constant0._ZN2at6native30max_unpooling2d_forward_kernelIsEEvlPKT_PKllllllPS2_,"a",@progbits
	.sectionflags	@""
	.align	4
.nv.constant0._ZN2at6native30max_unpooling2d_forward_kernelIsEEvlPKT_PKllllllPS2_:
	.zero		600


//--------------------- .nv.constant0._ZN2at6native30max_unpooling2d_forward_kernelIlEEvlPKT_PKllllllPS2_ --------------------------
	.section	.nv.constant0._ZN2at6native30max_unpooling2d_forward_kernelIlEEvlPKT_PKllllllPS2_,"a",@progbits
	.sectionflags	@""
	.align	4
.nv.constant0._ZN2at6native30max_unpooling2d_forward_kernelIlEEvlPKT_PKllllllPS2_:
	.zero		600


//--------------------- .nv.constant0._ZN2at6native30max_unpooling2d_forward_kernelIiEEvlPKT_PKllllllPS2_ --------------------------
	.section	.nv.constant0._ZN2at6native30max_unpooling2d_forward_kernelIiEEvlPKT_PKllllllPS2_,"a",@progbits
	.sectionflags	@""
	.align	4
.nv.constant0._ZN2at6native30max_unpooling2d_forward_kernelIiEEvlPKT_PKllllllPS2_:
	.zero		600


//--------------------- .nv.constant0._ZN2at6native30max_unpooling2d_forward_kernelIaEEvlPKT_PKllllllPS2_ --------------------------
	.section	.nv.constant0._ZN2at6native30max_unpooling2d_forward_kernelIaEEvlPKT_PKllllllPS2_,"a",@progbits
	.sectionflags	@""
	.align	4
.nv.constant0._ZN2at6native30max_unpooling2d_forward_kernelIaEEvlPKT_PKllllllPS2_:
	.zero		600


//--------------------- .nv.constant0._ZN2at6native30max_unpooling2d_forward_kernelIhEEvlPKT_PKllllllPS2_ --------------------------
	.section	.nv.constant0._ZN2at6native30max_unpooling2d_forward_kernelIhEEvlPKT_PKllllllPS2_,"a",@progbits
	.sectionflags	@""
	.align	4
.nv.constant0._ZN2at6native30max_unpooling2d_forward_kernelIhEEvlPKT_PKllllllPS2_:
	.zero		600


//--------------------- SYMBOLS --------------------------

	.type		.nv.reservedSmem.offset0,@object
	.size		.nv.reservedSmem.offset0,0x4
	.type		__assertfail,@function
